//
// Generated by NVIDIA NVVM Compiler
//
// Compiler Build ID: CL-36424714
// Cuda compilation tools, release 13.0, V13.0.88
// Based on NVVM 20.0.0
//

.version 9.0
.target sm_100
.address_size 64

	// .globl	_ZN3cub18CUB_300001_SM_10006detail11EmptyKernelIvEEvv
// _ZZN3cub18CUB_300001_SM_10006detail10radix_sort31DeviceRadixSortSingleTileKernelINS1_5radix10policy_hubIjjyE10Policy1000ELNS0_9SortOrderE0EjjyNS1_21identity_decomposer_tEEEvPKT1_PSA_PKT2_PSE_T3_iiT4_E12temp_storage has been demoted
// _ZZN3cub18CUB_300001_SM_10006detail10radix_sort30DeviceRadixSortHistogramKernelINS1_5radix10policy_hubIjjyE10Policy1000ELNS0_9SortOrderE0EjyNS1_21identity_decomposer_tEEEvPT2_PKT1_SA_iiT3_E12temp_storage has been demoted
// _ZZN3cub18CUB_300001_SM_10006detail10radix_sort33DeviceRadixSortExclusiveSumKernelINS1_5radix10policy_hubIjjyE10Policy1000EyEEvPT0_E12temp_storage has been demoted
// _ZZN3cub18CUB_300001_SM_10006detail10radix_sort29DeviceRadixSortOnesweepKernelINS1_5radix10policy_hubIjjyE10Policy1000ELNS0_9SortOrderE0EjjyiiNS1_21identity_decomposer_tEEEvPT5_SB_PT3_PKSC_PT1_PKSG_PT2_PKSK_T4_iiT6_E1s has been demoted
// _ZZN3cub18CUB_300001_SM_10006detail10radix_sort31DeviceRadixSortSingleTileKernelINS1_5radix10policy_hubIfjyE10Policy1000ELNS0_9SortOrderE0EfjyNS1_21identity_decomposer_tEEEvPKT1_PSA_PKT2_PSE_T3_iiT4_E12temp_storage has been demoted
// _ZZN3cub18CUB_300001_SM_10006detail10radix_sort30DeviceRadixSortHistogramKernelINS1_5radix10policy_hubIfjyE10Policy1000ELNS0_9SortOrderE0EfyNS1_21identity_decomposer_tEEEvPT2_PKT1_SA_iiT3_E12temp_storage has been demoted
// _ZZN3cub18CUB_300001_SM_10006detail10radix_sort33DeviceRadixSortExclusiveSumKernelINS1_5radix10policy_hubIfjyE10Policy1000EyEEvPT0_E12temp_storage has been demoted
// _ZZN3cub18CUB_300001_SM_10006detail10radix_sort29DeviceRadixSortOnesweepKernelINS1_5radix10policy_hubIfjyE10Policy1000ELNS0_9SortOrderE0EfjyiiNS1_21identity_decomposer_tEEEvPT5_SB_PT3_PKSC_PT1_PKSG_PT2_PKSK_T4_iiT6_E1s has been demoted
// _ZZN3cub18CUB_300001_SM_10006detail10radix_sort31DeviceRadixSortSingleTileKernelINS1_5radix10policy_hubIffyE10Policy1000ELNS0_9SortOrderE0EffyNS1_21identity_decomposer_tEEEvPKT1_PSA_PKT2_PSE_T3_iiT4_E12temp_storage has been demoted
// _ZZN3cub18CUB_300001_SM_10006detail10radix_sort30DeviceRadixSortHistogramKernelINS1_5radix10policy_hubIffyE10Policy1000ELNS0_9SortOrderE0EfyNS1_21identity_decomposer_tEEEvPT2_PKT1_SA_iiT3_E12temp_storage has been demoted
// _ZZN3cub18CUB_300001_SM_10006detail10radix_sort33DeviceRadixSortExclusiveSumKernelINS1_5radix10policy_hubIffyE10Policy1000EyEEvPT0_E12temp_storage has been demoted
// _ZZN3cub18CUB_300001_SM_10006detail10radix_sort29DeviceRadixSortOnesweepKernelINS1_5radix10policy_hubIffyE10Policy1000ELNS0_9SortOrderE0EffyiiNS1_21identity_decomposer_tEEEvPT5_SB_PT3_PKSC_PT1_PKSG_PT2_PKSK_T4_iiT6_E1s has been demoted
.global .align 1 .b8 _ZN41_INTERNAL_a43391d8_4_k_cu_da58cb90_1503184cuda3std3__45__cpo5beginE[1];
.global .align 1 .b8 _ZN41_INTERNAL_a43391d8_4_k_cu_da58cb90_1503184cuda3std3__45__cpo3endE[1];
.global .align 1 .b8 _ZN41_INTERNAL_a43391d8_4_k_cu_da58cb90_1503184cuda3std3__45__cpo6cbeginE[1];
.global .align 1 .b8 _ZN41_INTERNAL_a43391d8_4_k_cu_da58cb90_1503184cuda3std3__45__cpo4cendE[1];
.global .align 1 .b8 _ZN41_INTERNAL_a43391d8_4_k_cu_da58cb90_1503184cuda3std3__45__cpo6rbeginE[1];
.global .align 1 .b8 _ZN41_INTERNAL_a43391d8_4_k_cu_da58cb90_1503184cuda3std3__45__cpo4rendE[1];
.global .align 1 .b8 _ZN41_INTERNAL_a43391d8_4_k_cu_da58cb90_1503184cuda3std3__45__cpo7crbeginE[1];
.global .align 1 .b8 _ZN41_INTERNAL_a43391d8_4_k_cu_da58cb90_1503184cuda3std3__45__cpo5crendE[1];
.global .align 1 .b8 _ZN41_INTERNAL_a43391d8_4_k_cu_da58cb90_1503184cuda3std3__443_GLOBAL__N__a43391d8_4_k_cu_da58cb90_1503186ignoreE[1];
.global .align 1 .b8 _ZN41_INTERNAL_a43391d8_4_k_cu_da58cb90_1503184cuda3std3__419piecewise_constructE[1];
.global .align 1 .b8 _ZN41_INTERNAL_a43391d8_4_k_cu_da58cb90_1503184cuda3std3__48in_placeE[1];
.global .align 1 .b8 _ZN41_INTERNAL_a43391d8_4_k_cu_da58cb90_1503184cuda3std3__420unreachable_sentinelE[1];
.global .align 1 .b8 _ZN41_INTERNAL_a43391d8_4_k_cu_da58cb90_1503184cuda3std3__47nulloptE[1];
.global .align 1 .b8 _ZN41_INTERNAL_a43391d8_4_k_cu_da58cb90_1503184cuda3std3__48unexpectE[1];
.global .align 1 .b8 _ZN41_INTERNAL_a43391d8_4_k_cu_da58cb90_1503184cuda3std6ranges3__45__cpo4swapE[1];
.global .align 1 .b8 _ZN41_INTERNAL_a43391d8_4_k_cu_da58cb90_1503184cuda3std6ranges3__45__cpo9iter_moveE[1];
.global .align 1 .b8 _ZN41_INTERNAL_a43391d8_4_k_cu_da58cb90_1503184cuda3std6ranges3__45__cpo5beginE[1];
.global .align 1 .b8 _ZN41_INTERNAL_a43391d8_4_k_cu_da58cb90_1503184cuda3std6ranges3__45__cpo3endE[1];
.global .align 1 .b8 _ZN41_INTERNAL_a43391d8_4_k_cu_da58cb90_1503184cuda3std6ranges3__45__cpo6cbeginE[1];
.global .align 1 .b8 _ZN41_INTERNAL_a43391d8_4_k_cu_da58cb90_1503184cuda3std6ranges3__45__cpo4cendE[1];
.global .align 1 .b8 _ZN41_INTERNAL_a43391d8_4_k_cu_da58cb90_1503184cuda3std6ranges3__45__cpo7advanceE[1];
.global .align 1 .b8 _ZN41_INTERNAL_a43391d8_4_k_cu_da58cb90_1503184cuda3std6ranges3__45__cpo9iter_swapE[1];
.global .align 1 .b8 _ZN41_INTERNAL_a43391d8_4_k_cu_da58cb90_1503184cuda3std6ranges3__45__cpo4nextE[1];
.global .align 1 .b8 _ZN41_INTERNAL_a43391d8_4_k_cu_da58cb90_1503184cuda3std6ranges3__45__cpo4prevE[1];
.global .align 1 .b8 _ZN41_INTERNAL_a43391d8_4_k_cu_da58cb90_1503184cuda3std6ranges3__45__cpo4dataE[1];
.global .align 1 .b8 _ZN41_INTERNAL_a43391d8_4_k_cu_da58cb90_1503184cuda3std6ranges3__45__cpo5cdataE[1];
.global .align 1 .b8 _ZN41_INTERNAL_a43391d8_4_k_cu_da58cb90_1503184cuda3std6ranges3__45__cpo4sizeE[1];
.global .align 1 .b8 _ZN41_INTERNAL_a43391d8_4_k_cu_da58cb90_1503184cuda3std6ranges3__45__cpo5ssizeE[1];
.global .align 1 .b8 _ZN41_INTERNAL_a43391d8_4_k_cu_da58cb90_1503184cuda3std6ranges3__45__cpo8distanceE[1];
.global .align 1 .b8 _ZN41_INTERNAL_a43391d8_4_k_cu_da58cb90_1503186thrust24THRUST_300001_SM_1000_NS8cuda_cub3parE[1];
.global .align 1 .b8 _ZN41_INTERNAL_a43391d8_4_k_cu_da58cb90_1503186thrust24THRUST_300001_SM_1000_NS8cuda_cub10par_nosyncE[1];
.global .align 1 .b8 _ZN41_INTERNAL_a43391d8_4_k_cu_da58cb90_1503186thrust24THRUST_300001_SM_1000_NS6system6detail10sequential3seqE[1];
.global .align 1 .b8 _ZN41_INTERNAL_a43391d8_4_k_cu_da58cb90_1503186thrust24THRUST_300001_SM_1000_NS6system3cpp3parE[1];
.global .align 1 .b8 _ZN41_INTERNAL_a43391d8_4_k_cu_da58cb90_1503186thrust24THRUST_300001_SM_1000_NS12placeholders2_1E[1];
.global .align 1 .b8 _ZN41_INTERNAL_a43391d8_4_k_cu_da58cb90_1503186thrust24THRUST_300001_SM_1000_NS12placeholders2_2E[1];
.global .align 1 .b8 _ZN41_INTERNAL_a43391d8_4_k_cu_da58cb90_1503186thrust24THRUST_300001_SM_1000_NS12placeholders2_3E[1];
.global .align 1 .b8 _ZN41_INTERNAL_a43391d8_4_k_cu_da58cb90_1503186thrust24THRUST_300001_SM_1000_NS12placeholders2_4E[1];
.global .align 1 .b8 _ZN41_INTERNAL_a43391d8_4_k_cu_da58cb90_1503186thrust24THRUST_300001_SM_1000_NS12placeholders2_5E[1];
.global .align 1 .b8 _ZN41_INTERNAL_a43391d8_4_k_cu_da58cb90_1503186thrust24THRUST_300001_SM_1000_NS12placeholders2_6E[1];
.global .align 1 .b8 _ZN41_INTERNAL_a43391d8_4_k_cu_da58cb90_1503186thrust24THRUST_300001_SM_1000_NS12placeholders2_7E[1];
.global .align 1 .b8 _ZN41_INTERNAL_a43391d8_4_k_cu_da58cb90_1503186thrust24THRUST_300001_SM_1000_NS12placeholders2_8E[1];
.global .align 1 .b8 _ZN41_INTERNAL_a43391d8_4_k_cu_da58cb90_1503186thrust24THRUST_300001_SM_1000_NS12placeholders2_9E[1];
.global .align 1 .b8 _ZN41_INTERNAL_a43391d8_4_k_cu_da58cb90_1503186thrust24THRUST_300001_SM_1000_NS12placeholders3_10E[1];
.global .align 1 .b8 _ZN41_INTERNAL_a43391d8_4_k_cu_da58cb90_1503186thrust24THRUST_300001_SM_1000_NS3seqE[1];
.global .align 1 .b8 _ZN41_INTERNAL_a43391d8_4_k_cu_da58cb90_1503186thrust24THRUST_300001_SM_1000_NS6deviceE[1];

.visible .entry _ZN3cub18CUB_300001_SM_10006detail11EmptyKernelIvEEvv()
{


	ret;

}
	// .globl	_ZN3cub18CUB_300001_SM_10006detail8for_each13static_kernelINS2_12policy_hub_t12policy_500_tEmN6thrust24THRUST_300001_SM_1000_NS8cuda_cub20__uninitialized_fill7functorINS7_10device_ptrIjEEjEEEEvT0_T1_
.visible .entry _ZN3cub18CUB_300001_SM_10006detail8for_each13static_kernelINS2_12policy_hub_t12policy_500_tEmN6thrust24THRUST_300001_SM_1000_NS8cuda_cub20__uninitialized_fill7functorINS7_10device_ptrIjEEjEEEEvT0_T1_(
	.param .u64 _ZN3cub18CUB_300001_SM_10006detail8for_each13static_kernelINS2_12policy_hub_t12policy_500_tEmN6thrust24THRUST_300001_SM_1000_NS8cuda_cub20__uninitialized_fill7functorINS7_10device_ptrIjEEjEEEEvT0_T1__param_0,
	.param .align 8 .b8 _ZN3cub18CUB_300001_SM_10006detail8for_each13static_kernelINS2_12policy_hub_t12policy_500_tEmN6thrust24THRUST_300001_SM_1000_NS8cuda_cub20__uninitialized_fill7functorINS7_10device_ptrIjEEjEEEEvT0_T1__param_1[16]
)
.maxntid 256
{
	.reg .pred 	%p<4>;
	.reg .b16 	%rs<5>;
	.reg .b32 	%r<12>;
	.reg .b64 	%rd<16>;

	ld.param.u32 	%r3, [_ZN3cub18CUB_300001_SM_10006detail8for_each13static_kernelINS2_12policy_hub_t12policy_500_tEmN6thrust24THRUST_300001_SM_1000_NS8cuda_cub20__uninitialized_fill7functorINS7_10device_ptrIjEEjEEEEvT0_T1__param_1+8];
	ld.param.u64 	%rd4, [_ZN3cub18CUB_300001_SM_10006detail8for_each13static_kernelINS2_12policy_hub_t12policy_500_tEmN6thrust24THRUST_300001_SM_1000_NS8cuda_cub20__uninitialized_fill7functorINS7_10device_ptrIjEEjEEEEvT0_T1__param_1];
	ld.param.u64 	%rd5, [_ZN3cub18CUB_300001_SM_10006detail8for_each13static_kernelINS2_12policy_hub_t12policy_500_tEmN6thrust24THRUST_300001_SM_1000_NS8cuda_cub20__uninitialized_fill7functorINS7_10device_ptrIjEEjEEEEvT0_T1__param_0];
	mov.u32 	%r9, %ctaid.x;
	mul.wide.u32 	%rd1, %r9, 512;
	sub.s64 	%rd2, %rd5, %rd1;
	setp.lt.u64 	%p1, %rd2, 512;
	@%p1 bra 	$L__BB1_2;
	mov.u32 	%r11, %tid.x;
	cvta.to.global.u64 	%rd11, %rd4;
	cvt.u64.u32 	%rd12, %r11;
	add.s64 	%rd13, %rd1, %rd12;
	shl.b64 	%rd14, %rd13, 2;
	add.s64 	%rd15, %rd11, %rd14;
	st.global.u32 	[%rd15], %r3;
	st.global.u32 	[%rd15+1024], %r3;
	bra.uni 	$L__BB1_6;
$L__BB1_2:
	cvta.to.global.u64 	%rd6, %rd4;
	mov.u32 	%r2, %tid.x;
	cvt.u64.u32 	%rd7, %r2;
	setp.le.u64 	%p2, %rd2, %rd7;
	add.s64 	%rd8, %rd1, %rd7;
	shl.b64 	%rd9, %rd8, 2;
	add.s64 	%rd3, %rd6, %rd9;
	@%p2 bra 	$L__BB1_4;
	st.global.u32 	[%rd3], %r3;
$L__BB1_4:
	add.s32 	%r10, %r2, 256;
	cvt.u64.u32 	%rd10, %r10;
	setp.le.u64 	%p3, %rd2, %rd10;
	@%p3 bra 	$L__BB1_6;
	st.global.u32 	[%rd3+1024], %r3;
$L__BB1_6:
	ret;

}
	// .globl	_ZN3cub18CUB_300001_SM_10006detail8for_each13static_kernelINS2_12policy_hub_t12policy_500_tElNS2_12op_wrapper_tIlN6thrust24THRUST_300001_SM_1000_NS6system6detail7generic6detail21binary_search_functorINS8_6detail15normal_iteratorINS8_10device_ptrIjEEEENSC_18binary_search_lessENSC_3ubfEEENS8_12zip_iteratorIN4cuda3std3__45tupleIJNS8_17counting_iteratorIjNS8_11use_defaultESS_SS_EESI_EEEEEEEEEvT0_T1_
.visible .entry _ZN3cub18CUB_300001_SM_10006detail8for_each13static_kernelINS2_12policy_hub_t12policy_500_tElNS2_12op_wrapper_tIlN6thrust24THRUST_300001_SM_1000_NS6system6detail7generic6detail21binary_search_functorINS8_6detail15normal_iteratorINS8_10device_ptrIjEEEENSC_18binary_search_lessENSC_3ubfEEENS8_12zip_iteratorIN4cuda3std3__45tupleIJNS8_17counting_iteratorIjNS8_11use_defaultESS_SS_EESI_EEEEEEEEEvT0_T1_(
	.param .u64 _ZN3cub18CUB_300001_SM_10006detail8for_each13static_kernelINS2_12policy_hub_t12policy_500_tElNS2_12op_wrapper_tIlN6thrust24THRUST_300001_SM_1000_NS6system6detail7generic6detail21binary_search_functorINS8_6detail15normal_iteratorINS8_10device_ptrIjEEEENSC_18binary_search_lessENSC_3ubfEEENS8_12zip_iteratorIN4cuda3std3__45tupleIJNS8_17counting_iteratorIjNS8_11use_defaultESS_SS_EESI_EEEEEEEEEvT0_T1__param_0,
	.param .align 8 .b8 _ZN3cub18CUB_300001_SM_10006detail8for_each13static_kernelINS2_12policy_hub_t12policy_500_tElNS2_12op_wrapper_tIlN6thrust24THRUST_300001_SM_1000_NS6system6detail7generic6detail21binary_search_functorINS8_6detail15normal_iteratorINS8_10device_ptrIjEEEENSC_18binary_search_lessENSC_3ubfEEENS8_12zip_iteratorIN4cuda3std3__45tupleIJNS8_17counting_iteratorIjNS8_11use_defaultESS_SS_EESI_EEEEEEEEEvT0_T1__param_1[40]
)
.maxntid 256
{
	.reg .pred 	%p<16>;
	.reg .b16 	%rs<9>;
	.reg .b32 	%r<33>;
	.reg .b64 	%rd<98>;

	ld.param.u64 	%rd34, [_ZN3cub18CUB_300001_SM_10006detail8for_each13static_kernelINS2_12policy_hub_t12policy_500_tElNS2_12op_wrapper_tIlN6thrust24THRUST_300001_SM_1000_NS6system6detail7generic6detail21binary_search_functorINS8_6detail15normal_iteratorINS8_10device_ptrIjEEEENSC_18binary_search_lessENSC_3ubfEEENS8_12zip_iteratorIN4cuda3std3__45tupleIJNS8_17counting_iteratorIjNS8_11use_defaultESS_SS_EESI_EEEEEEEEEvT0_T1__param_1+24];
	ld.param.u64 	%rd33, [_ZN3cub18CUB_300001_SM_10006detail8for_each13static_kernelINS2_12policy_hub_t12policy_500_tElNS2_12op_wrapper_tIlN6thrust24THRUST_300001_SM_1000_NS6system6detail7generic6detail21binary_search_functorINS8_6detail15normal_iteratorINS8_10device_ptrIjEEEENSC_18binary_search_lessENSC_3ubfEEENS8_12zip_iteratorIN4cuda3std3__45tupleIJNS8_17counting_iteratorIjNS8_11use_defaultESS_SS_EESI_EEEEEEEEEvT0_T1__param_1+16];
	ld.param.u64 	%rd32, [_ZN3cub18CUB_300001_SM_10006detail8for_each13static_kernelINS2_12policy_hub_t12policy_500_tElNS2_12op_wrapper_tIlN6thrust24THRUST_300001_SM_1000_NS6system6detail7generic6detail21binary_search_functorINS8_6detail15normal_iteratorINS8_10device_ptrIjEEEENSC_18binary_search_lessENSC_3ubfEEENS8_12zip_iteratorIN4cuda3std3__45tupleIJNS8_17counting_iteratorIjNS8_11use_defaultESS_SS_EESI_EEEEEEEEEvT0_T1__param_1+8];
	ld.param.u32 	%r9, [_ZN3cub18CUB_300001_SM_10006detail8for_each13static_kernelINS2_12policy_hub_t12policy_500_tElNS2_12op_wrapper_tIlN6thrust24THRUST_300001_SM_1000_NS6system6detail7generic6detail21binary_search_functorINS8_6detail15normal_iteratorINS8_10device_ptrIjEEEENSC_18binary_search_lessENSC_3ubfEEENS8_12zip_iteratorIN4cuda3std3__45tupleIJNS8_17counting_iteratorIjNS8_11use_defaultESS_SS_EESI_EEEEEEEEEvT0_T1__param_1];
	ld.param.u64 	%rd35, [_ZN3cub18CUB_300001_SM_10006detail8for_each13static_kernelINS2_12policy_hub_t12policy_500_tElNS2_12op_wrapper_tIlN6thrust24THRUST_300001_SM_1000_NS6system6detail7generic6detail21binary_search_functorINS8_6detail15normal_iteratorINS8_10device_ptrIjEEEENSC_18binary_search_lessENSC_3ubfEEENS8_12zip_iteratorIN4cuda3std3__45tupleIJNS8_17counting_iteratorIjNS8_11use_defaultESS_SS_EESI_EEEEEEEEEvT0_T1__param_0];
	mov.u32 	%r20, %ctaid.x;
	mul.wide.u32 	%rd1, %r20, 512;
	sub.s64 	%rd2, %rd35, %rd1;
	setp.lt.s64 	%p1, %rd2, 512;
	@%p1 bra 	$L__BB2_8;
	cvta.to.global.u64 	%rd3, %rd33;
	mov.u32 	%r2, %tid.x;
	cvta.to.global.u64 	%rd4, %rd32;
	sub.s64 	%rd64, %rd34, %rd33;
	shr.s64 	%rd93, %rd64, 2;
	setp.lt.s64 	%p11, %rd93, 1;
	@%p11 bra 	$L__BB2_7;
	cvt.u64.u32 	%rd70, %r2;
	add.s64 	%rd71, %rd1, %rd70;
	cvt.u32.u64 	%r30, %rd71;
	add.s32 	%r3, %r9, %r30;
	shl.b64 	%rd72, %rd71, 2;
	add.s64 	%rd6, %rd4, %rd72;
	mov.b64 	%rd90, 0;
	mov.u64 	%rd91, %rd93;
$L__BB2_3:
	sub.s64 	%rd73, %rd91, %rd90;
	shr.u64 	%rd74, %rd73, 63;
	add.s64 	%rd75, %rd73, %rd74;
	shr.s64 	%rd76, %rd75, 1;
	add.s64 	%rd77, %rd76, %rd90;
	shl.b64 	%rd78, %rd77, 2;
	add.s64 	%rd79, %rd3, %rd78;
	ld.global.u32 	%r31, [%rd79];
	setp.lt.u32 	%p12, %r3, %r31;
	add.s64 	%rd80, %rd77, 1;
	selp.b64 	%rd91, %rd77, %rd91, %p12;
	selp.b64 	%rd90, %rd90, %rd80, %p12;
	setp.lt.s64 	%p13, %rd90, %rd91;
	@%p13 bra 	$L__BB2_3;
	st.global.u32 	[%rd6], %rd90;
	add.s32 	%r4, %r3, 256;
	mov.b64 	%rd92, 0;
$L__BB2_5:
	sub.s64 	%rd82, %rd93, %rd92;
	shr.u64 	%rd83, %rd82, 63;
	add.s64 	%rd84, %rd82, %rd83;
	shr.s64 	%rd85, %rd84, 1;
	add.s64 	%rd86, %rd85, %rd92;
	shl.b64 	%rd87, %rd86, 2;
	add.s64 	%rd88, %rd3, %rd87;
	ld.global.u32 	%r32, [%rd88];
	setp.lt.u32 	%p14, %r4, %r32;
	add.s64 	%rd89, %rd86, 1;
	selp.b64 	%rd93, %rd86, %rd93, %p14;
	selp.b64 	%rd92, %rd92, %rd89, %p14;
	setp.lt.s64 	%p15, %rd92, %rd93;
	@%p15 bra 	$L__BB2_5;
	st.global.u32 	[%rd6+1024], %rd92;
	bra.uni 	$L__BB2_21;
$L__BB2_7:
	cvt.u64.u32 	%rd65, %r2;
	add.s64 	%rd66, %rd1, %rd65;
	shl.b64 	%rd67, %rd66, 2;
	add.s64 	%rd68, %rd4, %rd67;
	mov.b32 	%r29, 0;
	st.global.u32 	[%rd68], %r29;
	st.global.u32 	[%rd68+1024], %r29;
	bra.uni 	$L__BB2_21;
$L__BB2_8:
	cvta.to.global.u64 	%rd15, %rd33;
	mov.u32 	%r5, %tid.x;
	cvt.s64.s32 	%rd16, %rd2;
	cvta.to.global.u64 	%rd17, %rd32;
	sub.s64 	%rd36, %rd34, %rd33;
	shr.s64 	%rd97, %rd36, 2;
	setp.lt.s64 	%p2, %rd97, 1;
	@%p2 bra 	$L__BB2_17;
	cvt.u64.u32 	%rd19, %r5;
	setp.le.s64 	%p5, %rd16, %rd19;
	@%p5 bra 	$L__BB2_13;
	add.s64 	%rd20, %rd1, %rd19;
	cvt.u32.u64 	%r24, %rd20;
	add.s32 	%r7, %r9, %r24;
	mov.b64 	%rd94, 0;
	mov.u64 	%rd95, %rd97;
$L__BB2_11:
	sub.s64 	%rd42, %rd95, %rd94;
	shr.u64 	%rd43, %rd42, 63;
	add.s64 	%rd44, %rd42, %rd43;
	shr.s64 	%rd45, %rd44, 1;
	add.s64 	%rd46, %rd45, %rd94;
	shl.b64 	%rd47, %rd46, 2;
	add.s64 	%rd48, %rd15, %rd47;
	ld.global.u32 	%r25, [%rd48];
	setp.lt.u32 	%p6, %r7, %r25;
	add.s64 	%rd49, %rd46, 1;
	selp.b64 	%rd95, %rd46, %rd95, %p6;
	selp.b64 	%rd94, %rd94, %rd49, %p6;
	setp.lt.s64 	%p7, %rd94, %rd95;
	@%p7 bra 	$L__BB2_11;
	shl.b64 	%rd50, %rd20, 2;
	add.s64 	%rd51, %rd17, %rd50;
	st.global.u32 	[%rd51], %rd94;
$L__BB2_13:
	add.s32 	%r26, %r5, 256;
	cvt.u64.u32 	%rd25, %r26;
	setp.le.s64 	%p8, %rd16, %rd25;
	@%p8 bra 	$L__BB2_21;
	add.s64 	%rd53, %rd1, %rd25;
	shl.b64 	%rd54, %rd53, 2;
	cvt.u32.u64 	%r27, %rd53;
	add.s32 	%r8, %r9, %r27;
	add.s64 	%rd55, %rd54, %rd17;
	add.s64 	%rd26, %rd55, -1024;
	mov.b64 	%rd96, 0;
$L__BB2_15:
	sub.s64 	%rd56, %rd97, %rd96;
	shr.u64 	%rd57, %rd56, 63;
	add.s64 	%rd58, %rd56, %rd57;
	shr.s64 	%rd59, %rd58, 1;
	add.s64 	%rd60, %rd59, %rd96;
	shl.b64 	%rd61, %rd60, 2;
	add.s64 	%rd62, %rd15, %rd61;
	ld.global.u32 	%r28, [%rd62];
	setp.lt.u32 	%p9, %r8, %r28;
	add.s64 	%rd63, %rd60, 1;
	selp.b64 	%rd97, %rd60, %rd97, %p9;
	selp.b64 	%rd96, %rd96, %rd63, %p9;
	setp.lt.s64 	%p10, %rd96, %rd97;
	@%p10 bra 	$L__BB2_15;
	st.global.u32 	[%rd26+1024], %rd96;
	bra.uni 	$L__BB2_21;
$L__BB2_17:
	cvt.u64.u32 	%rd37, %r5;
	setp.le.s64 	%p3, %rd16, %rd37;
	add.s64 	%rd38, %rd1, %rd37;
	shl.b64 	%rd39, %rd38, 2;
	add.s64 	%rd31, %rd17, %rd39;
	@%p3 bra 	$L__BB2_19;
	mov.b32 	%r21, 0;
	st.global.u32 	[%rd31], %r21;
$L__BB2_19:
	add.s32 	%r22, %r5, 256;
	cvt.u64.u32 	%rd40, %r22;
	setp.le.s64 	%p4, %rd16, %rd40;
	@%p4 bra 	$L__BB2_21;
	mov.b32 	%r23, 0;
	st.global.u32 	[%rd31+1024], %r23;
$L__BB2_21:
	ret;

}
	// .globl	_ZN3cub18CUB_300001_SM_10006detail8for_each13static_kernelINS2_12policy_hub_t12policy_500_tElNS2_12op_wrapper_tIlN6thrust24THRUST_300001_SM_1000_NS6system6detail7generic6detail21binary_search_functorINS8_6detail15normal_iteratorINS8_10device_ptrIfEEEENSC_18binary_search_lessENSC_3lbfEEENS8_12zip_iteratorIN4cuda3std3__45tupleIJNS8_17counting_iteratorIjNS8_11use_defaultESS_SS_EENSF_INSG_IjEEEEEEEEEEEEEvT0_T1_
.visible .entry _ZN3cub18CUB_300001_SM_10006detail8for_each13static_kernelINS2_12policy_hub_t12policy_500_tElNS2_12op_wrapper_tIlN6thrust24THRUST_300001_SM_1000_NS6system6detail7generic6detail21binary_search_functorINS8_6detail15normal_iteratorINS8_10device_ptrIfEEEENSC_18binary_search_lessENSC_3lbfEEENS8_12zip_iteratorIN4cuda3std3__45tupleIJNS8_17counting_iteratorIjNS8_11use_defaultESS_SS_EENSF_INSG_IjEEEEEEEEEEEEEvT0_T1_(
	.param .u64 _ZN3cub18CUB_300001_SM_10006detail8for_each13static_kernelINS2_12policy_hub_t12policy_500_tElNS2_12op_wrapper_tIlN6thrust24THRUST_300001_SM_1000_NS6system6detail7generic6detail21binary_search_functorINS8_6detail15normal_iteratorINS8_10device_ptrIfEEEENSC_18binary_search_lessENSC_3lbfEEENS8_12zip_iteratorIN4cuda3std3__45tupleIJNS8_17counting_iteratorIjNS8_11use_defaultESS_SS_EENSF_INSG_IjEEEEEEEEEEEEEvT0_T1__param_0,
	.param .align 8 .b8 _ZN3cub18CUB_300001_SM_10006detail8for_each13static_kernelINS2_12policy_hub_t12policy_500_tElNS2_12op_wrapper_tIlN6thrust24THRUST_300001_SM_1000_NS6system6detail7generic6detail21binary_search_functorINS8_6detail15normal_iteratorINS8_10device_ptrIfEEEENSC_18binary_search_lessENSC_3lbfEEENS8_12zip_iteratorIN4cuda3std3__45tupleIJNS8_17counting_iteratorIjNS8_11use_defaultESS_SS_EENSF_INSG_IjEEEEEEEEEEEEEvT0_T1__param_1[40]
)
.maxntid 256
{
	.reg .pred 	%p<16>;
	.reg .b16 	%rs<9>;
	.reg .b32 	%r<29>;
	.reg .b32 	%f<9>;
	.reg .b64 	%rd<98>;

	ld.param.u64 	%rd34, [_ZN3cub18CUB_300001_SM_10006detail8for_each13static_kernelINS2_12policy_hub_t12policy_500_tElNS2_12op_wrapper_tIlN6thrust24THRUST_300001_SM_1000_NS6system6detail7generic6detail21binary_search_functorINS8_6detail15normal_iteratorINS8_10device_ptrIfEEEENSC_18binary_search_lessENSC_3lbfEEENS8_12zip_iteratorIN4cuda3std3__45tupleIJNS8_17counting_iteratorIjNS8_11use_defaultESS_SS_EENSF_INSG_IjEEEEEEEEEEEEEvT0_T1__param_1+24];
	ld.param.u64 	%rd33, [_ZN3cub18CUB_300001_SM_10006detail8for_each13static_kernelINS2_12policy_hub_t12policy_500_tElNS2_12op_wrapper_tIlN6thrust24THRUST_300001_SM_1000_NS6system6detail7generic6detail21binary_search_functorINS8_6detail15normal_iteratorINS8_10device_ptrIfEEEENSC_18binary_search_lessENSC_3lbfEEENS8_12zip_iteratorIN4cuda3std3__45tupleIJNS8_17counting_iteratorIjNS8_11use_defaultESS_SS_EENSF_INSG_IjEEEEEEEEEEEEEvT0_T1__param_1+16];
	ld.param.u64 	%rd32, [_ZN3cub18CUB_300001_SM_10006detail8for_each13static_kernelINS2_12policy_hub_t12policy_500_tElNS2_12op_wrapper_tIlN6thrust24THRUST_300001_SM_1000_NS6system6detail7generic6detail21binary_search_functorINS8_6detail15normal_iteratorINS8_10device_ptrIfEEEENSC_18binary_search_lessENSC_3lbfEEENS8_12zip_iteratorIN4cuda3std3__45tupleIJNS8_17counting_iteratorIjNS8_11use_defaultESS_SS_EENSF_INSG_IjEEEEEEEEEEEEEvT0_T1__param_1+8];
	ld.param.u32 	%r6, [_ZN3cub18CUB_300001_SM_10006detail8for_each13static_kernelINS2_12policy_hub_t12policy_500_tElNS2_12op_wrapper_tIlN6thrust24THRUST_300001_SM_1000_NS6system6detail7generic6detail21binary_search_functorINS8_6detail15normal_iteratorINS8_10device_ptrIfEEEENSC_18binary_search_lessENSC_3lbfEEENS8_12zip_iteratorIN4cuda3std3__45tupleIJNS8_17counting_iteratorIjNS8_11use_defaultESS_SS_EENSF_INSG_IjEEEEEEEEEEEEEvT0_T1__param_1];
	ld.param.u64 	%rd35, [_ZN3cub18CUB_300001_SM_10006detail8for_each13static_kernelINS2_12policy_hub_t12policy_500_tElNS2_12op_wrapper_tIlN6thrust24THRUST_300001_SM_1000_NS6system6detail7generic6detail21binary_search_functorINS8_6detail15normal_iteratorINS8_10device_ptrIfEEEENSC_18binary_search_lessENSC_3lbfEEENS8_12zip_iteratorIN4cuda3std3__45tupleIJNS8_17counting_iteratorIjNS8_11use_defaultESS_SS_EENSF_INSG_IjEEEEEEEEEEEEEvT0_T1__param_0];
	mov.u32 	%r17, %ctaid.x;
	mul.wide.u32 	%rd1, %r17, 512;
	sub.s64 	%rd2, %rd35, %rd1;
	setp.lt.s64 	%p1, %rd2, 512;
	@%p1 bra 	$L__BB3_8;
	cvta.to.global.u64 	%rd3, %rd33;
	mov.u32 	%r2, %tid.x;
	cvta.to.global.u64 	%rd4, %rd32;
	sub.s64 	%rd64, %rd34, %rd33;
	shr.s64 	%rd93, %rd64, 2;
	setp.lt.s64 	%p11, %rd93, 1;
	@%p11 bra 	$L__BB3_7;
	cvt.u64.u32 	%rd70, %r2;
	add.s64 	%rd71, %rd1, %rd70;
	cvt.u32.u64 	%r27, %rd71;
	add.s32 	%r3, %r6, %r27;
	shl.b64 	%rd72, %rd71, 2;
	add.s64 	%rd6, %rd4, %rd72;
	cvt.rn.f32.u32 	%f1, %r3;
	mov.b64 	%rd90, 0;
	mov.u64 	%rd91, %rd93;
$L__BB3_3:
	sub.s64 	%rd73, %rd91, %rd90;
	shr.u64 	%rd74, %rd73, 63;
	add.s64 	%rd75, %rd73, %rd74;
	shr.s64 	%rd76, %rd75, 1;
	add.s64 	%rd77, %rd76, %rd90;
	shl.b64 	%rd78, %rd77, 2;
	add.s64 	%rd79, %rd3, %rd78;
	ld.global.f32 	%f7, [%rd79];
	setp.geu.f32 	%p12, %f7, %f1;
	add.s64 	%rd80, %rd77, 1;
	selp.b64 	%rd91, %rd77, %rd91, %p12;
	selp.b64 	%rd90, %rd90, %rd80, %p12;
	setp.lt.s64 	%p13, %rd90, %rd91;
	@%p13 bra 	$L__BB3_3;
	st.global.u32 	[%rd6], %rd90;
	add.s32 	%r28, %r3, 256;
	cvt.rn.f32.u32 	%f2, %r28;
	mov.b64 	%rd92, 0;
$L__BB3_5:
	sub.s64 	%rd82, %rd93, %rd92;
	shr.u64 	%rd83, %rd82, 63;
	add.s64 	%rd84, %rd82, %rd83;
	shr.s64 	%rd85, %rd84, 1;
	add.s64 	%rd86, %rd85, %rd92;
	shl.b64 	%rd87, %rd86, 2;
	add.s64 	%rd88, %rd3, %rd87;
	ld.global.f32 	%f8, [%rd88];
	setp.geu.f32 	%p14, %f8, %f2;
	add.s64 	%rd89, %rd86, 1;
	selp.b64 	%rd93, %rd86, %rd93, %p14;
	selp.b64 	%rd92, %rd92, %rd89, %p14;
	setp.lt.s64 	%p15, %rd92, %rd93;
	@%p15 bra 	$L__BB3_5;
	st.global.u32 	[%rd6+1024], %rd92;
	bra.uni 	$L__BB3_21;
$L__BB3_7:
	cvt.u64.u32 	%rd65, %r2;
	add.s64 	%rd66, %rd1, %rd65;
	shl.b64 	%rd67, %rd66, 2;
	add.s64 	%rd68, %rd4, %rd67;
	mov.b32 	%r26, 0;
	st.global.u32 	[%rd68], %r26;
	st.global.u32 	[%rd68+1024], %r26;
	bra.uni 	$L__BB3_21;
$L__BB3_8:
	cvta.to.global.u64 	%rd15, %rd33;
	mov.u32 	%r4, %tid.x;
	cvt.s64.s32 	%rd16, %rd2;
	cvta.to.global.u64 	%rd17, %rd32;
	sub.s64 	%rd36, %rd34, %rd33;
	shr.s64 	%rd97, %rd36, 2;
	setp.lt.s64 	%p2, %rd97, 1;
	@%p2 bra 	$L__BB3_17;
	cvt.u64.u32 	%rd19, %r4;
	setp.le.s64 	%p5, %rd16, %rd19;
	@%p5 bra 	$L__BB3_13;
	add.s64 	%rd20, %rd1, %rd19;
	cvt.u32.u64 	%r21, %rd20;
	add.s32 	%r22, %r6, %r21;
	cvt.rn.f32.u32 	%f3, %r22;
	mov.b64 	%rd94, 0;
	mov.u64 	%rd95, %rd97;
$L__BB3_11:
	sub.s64 	%rd42, %rd95, %rd94;
	shr.u64 	%rd43, %rd42, 63;
	add.s64 	%rd44, %rd42, %rd43;
	shr.s64 	%rd45, %rd44, 1;
	add.s64 	%rd46, %rd45, %rd94;
	shl.b64 	%rd47, %rd46, 2;
	add.s64 	%rd48, %rd15, %rd47;
	ld.global.f32 	%f5, [%rd48];
	setp.geu.f32 	%p6, %f5, %f3;
	add.s64 	%rd49, %rd46, 1;
	selp.b64 	%rd95, %rd46, %rd95, %p6;
	selp.b64 	%rd94, %rd94, %rd49, %p6;
	setp.lt.s64 	%p7, %rd94, %rd95;
	@%p7 bra 	$L__BB3_11;
	shl.b64 	%rd50, %rd20, 2;
	add.s64 	%rd51, %rd17, %rd50;
	st.global.u32 	[%rd51], %rd94;
$L__BB3_13:
	add.s32 	%r23, %r4, 256;
	cvt.u64.u32 	%rd25, %r23;
	setp.le.s64 	%p8, %rd16, %rd25;
	@%p8 bra 	$L__BB3_21;
	add.s64 	%rd53, %rd1, %rd25;
	shl.b64 	%rd54, %rd53, 2;
	cvt.u32.u64 	%r24, %rd53;
	add.s32 	%r25, %r6, %r24;
	add.s64 	%rd55, %rd54, %rd17;
	add.s64 	%rd26, %rd55, -1024;
	cvt.rn.f32.u32 	%f4, %r25;
	mov.b64 	%rd96, 0;
$L__BB3_15:
	sub.s64 	%rd56, %rd97, %rd96;
	shr.u64 	%rd57, %rd56, 63;
	add.s64 	%rd58, %rd56, %rd57;
	shr.s64 	%rd59, %rd58, 1;
	add.s64 	%rd60, %rd59, %rd96;
	shl.b64 	%rd61, %rd60, 2;
	add.s64 	%rd62, %rd15, %rd61;
	ld.global.f32 	%f6, [%rd62];
	setp.geu.f32 	%p9, %f6, %f4;
	add.s64 	%rd63, %rd60, 1;
	selp.b64 	%rd97, %rd60, %rd97, %p9;
	selp.b64 	%rd96, %rd96, %rd63, %p9;
	setp.lt.s64 	%p10, %rd96, %rd97;
	@%p10 bra 	$L__BB3_15;
	st.global.u32 	[%rd26+1024], %rd96;
	bra.uni 	$L__BB3_21;
$L__BB3_17:
	cvt.u64.u32 	%rd37, %r4;
	setp.le.s64 	%p3, %rd16, %rd37;
	add.s64 	%rd38, %rd1, %rd37;
	shl.b64 	%rd39, %rd38, 2;
	add.s64 	%rd31, %rd17, %rd39;
	@%p3 bra 	$L__BB3_19;
	mov.b32 	%r18, 0;
	st.global.u32 	[%rd31], %r18;
$L__BB3_19:
	add.s32 	%r19, %r4, 256;
	cvt.u64.u32 	%rd40, %r19;
	setp.le.s64 	%p4, %rd16, %rd40;
	@%p4 bra 	$L__BB3_21;
	mov.b32 	%r20, 0;
	st.global.u32 	[%rd31+1024], %r20;
$L__BB3_21:
	ret;

}
	// .globl	_ZN3cub18CUB_300001_SM_10006detail10radix_sort31DeviceRadixSortSingleTileKernelINS1_5radix10policy_hubIjjyE10Policy1000ELNS0_9SortOrderE0EjjyNS1_21identity_decomposer_tEEEvPKT1_PSA_PKT2_PSE_T3_iiT4_
.visible .entry _ZN3cub18CUB_300001_SM_10006detail10radix_sort31DeviceRadixSortSingleTileKernelINS1_5radix10policy_hubIjjyE10Policy1000ELNS0_9SortOrderE0EjjyNS1_21identity_decomposer_tEEEvPKT1_PSA_PKT2_PSE_T3_iiT4_(
	.param .u64 .ptr .align 1 _ZN3cub18CUB_300001_SM_10006detail10radix_sort31DeviceRadixSortSingleTileKernelINS1_5radix10policy_hubIjjyE10Policy1000ELNS0_9SortOrderE0EjjyNS1_21identity_decomposer_tEEEvPKT1_PSA_PKT2_PSE_T3_iiT4__param_0,
	.param .u64 .ptr .align 1 _ZN3cub18CUB_300001_SM_10006detail10radix_sort31DeviceRadixSortSingleTileKernelINS1_5radix10policy_hubIjjyE10Policy1000ELNS0_9SortOrderE0EjjyNS1_21identity_decomposer_tEEEvPKT1_PSA_PKT2_PSE_T3_iiT4__param_1,
	.param .u64 .ptr .align 1 _ZN3cub18CUB_300001_SM_10006detail10radix_sort31DeviceRadixSortSingleTileKernelINS1_5radix10policy_hubIjjyE10Policy1000ELNS0_9SortOrderE0EjjyNS1_21identity_decomposer_tEEEvPKT1_PSA_PKT2_PSE_T3_iiT4__param_2,
	.param .u64 .ptr .align 1 _ZN3cub18CUB_300001_SM_10006detail10radix_sort31DeviceRadixSortSingleTileKernelINS1_5radix10policy_hubIjjyE10Policy1000ELNS0_9SortOrderE0EjjyNS1_21identity_decomposer_tEEEvPKT1_PSA_PKT2_PSE_T3_iiT4__param_3,
	.param .u64 _ZN3cub18CUB_300001_SM_10006detail10radix_sort31DeviceRadixSortSingleTileKernelINS1_5radix10policy_hubIjjyE10Policy1000ELNS0_9SortOrderE0EjjyNS1_21identity_decomposer_tEEEvPKT1_PSA_PKT2_PSE_T3_iiT4__param_4,
	.param .u32 _ZN3cub18CUB_300001_SM_10006detail10radix_sort31DeviceRadixSortSingleTileKernelINS1_5radix10policy_hubIjjyE10Policy1000ELNS0_9SortOrderE0EjjyNS1_21identity_decomposer_tEEEvPKT1_PSA_PKT2_PSE_T3_iiT4__param_5,
	.param .u32 _ZN3cub18CUB_300001_SM_10006detail10radix_sort31DeviceRadixSortSingleTileKernelINS1_5radix10policy_hubIjjyE10Policy1000ELNS0_9SortOrderE0EjjyNS1_21identity_decomposer_tEEEvPKT1_PSA_PKT2_PSE_T3_iiT4__param_6,
	.param .align 1 .b8 _ZN3cub18CUB_300001_SM_10006detail10radix_sort31DeviceRadixSortSingleTileKernelINS1_5radix10policy_hubIjjyE10Policy1000ELNS0_9SortOrderE0EjjyNS1_21identity_decomposer_tEEEvPKT1_PSA_PKT2_PSE_T3_iiT4__param_7[1]
)
.maxntid 256
.minnctapersm 1
{
	.reg .pred 	%p<73>;
	.reg .b16 	%rs<39>;
	.reg .b32 	%r<862>;
	.reg .b64 	%rd<37>;
	// demoted variable
	.shared .align 16 .b8 _ZZN3cub18CUB_300001_SM_10006detail10radix_sort31DeviceRadixSortSingleTileKernelINS1_5radix10policy_hubIjjyE10Policy1000ELNS0_9SortOrderE0EjjyNS1_21identity_decomposer_tEEEvPKT1_PSA_PKT2_PSE_T3_iiT4_E12temp_storage[33856];
	ld.param.u64 	%rd10, [_ZN3cub18CUB_300001_SM_10006detail10radix_sort31DeviceRadixSortSingleTileKernelINS1_5radix10policy_hubIjjyE10Policy1000ELNS0_9SortOrderE0EjjyNS1_21identity_decomposer_tEEEvPKT1_PSA_PKT2_PSE_T3_iiT4__param_0];
	ld.param.u64 	%rd6, [_ZN3cub18CUB_300001_SM_10006detail10radix_sort31DeviceRadixSortSingleTileKernelINS1_5radix10policy_hubIjjyE10Policy1000ELNS0_9SortOrderE0EjjyNS1_21identity_decomposer_tEEEvPKT1_PSA_PKT2_PSE_T3_iiT4__param_1];
	ld.param.u64 	%rd7, [_ZN3cub18CUB_300001_SM_10006detail10radix_sort31DeviceRadixSortSingleTileKernelINS1_5radix10policy_hubIjjyE10Policy1000ELNS0_9SortOrderE0EjjyNS1_21identity_decomposer_tEEEvPKT1_PSA_PKT2_PSE_T3_iiT4__param_2];
	ld.param.u64 	%rd8, [_ZN3cub18CUB_300001_SM_10006detail10radix_sort31DeviceRadixSortSingleTileKernelINS1_5radix10policy_hubIjjyE10Policy1000ELNS0_9SortOrderE0EjjyNS1_21identity_decomposer_tEEEvPKT1_PSA_PKT2_PSE_T3_iiT4__param_3];
	ld.param.u64 	%rd9, [_ZN3cub18CUB_300001_SM_10006detail10radix_sort31DeviceRadixSortSingleTileKernelINS1_5radix10policy_hubIjjyE10Policy1000ELNS0_9SortOrderE0EjjyNS1_21identity_decomposer_tEEEvPKT1_PSA_PKT2_PSE_T3_iiT4__param_4];
	ld.param.u32 	%r303, [_ZN3cub18CUB_300001_SM_10006detail10radix_sort31DeviceRadixSortSingleTileKernelINS1_5radix10policy_hubIjjyE10Policy1000ELNS0_9SortOrderE0EjjyNS1_21identity_decomposer_tEEEvPKT1_PSA_PKT2_PSE_T3_iiT4__param_5];
	ld.param.u32 	%r304, [_ZN3cub18CUB_300001_SM_10006detail10radix_sort31DeviceRadixSortSingleTileKernelINS1_5radix10policy_hubIjjyE10Policy1000ELNS0_9SortOrderE0EjjyNS1_21identity_decomposer_tEEEvPKT1_PSA_PKT2_PSE_T3_iiT4__param_6];
	cvta.to.global.u64 	%rd11, %rd10;
	cvt.u32.u64 	%r1, %rd9;
	mov.u32 	%r2, %tid.x;
	mul.lo.s32 	%r3, %r2, 19;
	setp.ge.s32 	%p1, %r3, %r1;
	mul.wide.u32 	%rd12, %r3, 4;
	add.s64 	%rd1, %rd11, %rd12;
	mov.b32 	%r840, -1;
	@%p1 bra 	$L__BB4_2;
	ld.global.u32 	%r840, [%rd1];
$L__BB4_2:
	add.s32 	%r6, %r3, 1;
	setp.ge.s32 	%p2, %r6, %r1;
	mov.b32 	%r839, -1;
	@%p2 bra 	$L__BB4_4;
	ld.global.u32 	%r839, [%rd1+4];
$L__BB4_4:
	add.s32 	%r9, %r3, 2;
	setp.ge.s32 	%p3, %r9, %r1;
	mov.b32 	%r838, -1;
	@%p3 bra 	$L__BB4_6;
	ld.global.u32 	%r838, [%rd1+8];
$L__BB4_6:
	add.s32 	%r12, %r3, 3;
	setp.ge.s32 	%p4, %r12, %r1;
	mov.b32 	%r837, -1;
	@%p4 bra 	$L__BB4_8;
	ld.global.u32 	%r837, [%rd1+12];
$L__BB4_8:
	add.s32 	%r15, %r3, 4;
	setp.ge.s32 	%p5, %r15, %r1;
	mov.b32 	%r836, -1;
	@%p5 bra 	$L__BB4_10;
	ld.global.u32 	%r836, [%rd1+16];
$L__BB4_10:
	add.s32 	%r18, %r3, 5;
	setp.ge.s32 	%p6, %r18, %r1;
	mov.b32 	%r835, -1;
	@%p6 bra 	$L__BB4_12;
	ld.global.u32 	%r835, [%rd1+20];
$L__BB4_12:
	add.s32 	%r21, %r3, 6;
	setp.ge.s32 	%p7, %r21, %r1;
	mov.b32 	%r834, -1;
	@%p7 bra 	$L__BB4_14;
	ld.global.u32 	%r834, [%rd1+24];
$L__BB4_14:
	add.s32 	%r24, %r3, 7;
	setp.ge.s32 	%p8, %r24, %r1;
	mov.b32 	%r833, -1;
	@%p8 bra 	$L__BB4_16;
	ld.global.u32 	%r833, [%rd1+28];
$L__BB4_16:
	add.s32 	%r27, %r3, 8;
	setp.ge.s32 	%p9, %r27, %r1;
	mov.b32 	%r832, -1;
	@%p9 bra 	$L__BB4_18;
	ld.global.u32 	%r832, [%rd1+32];
$L__BB4_18:
	add.s32 	%r30, %r3, 9;
	setp.ge.s32 	%p10, %r30, %r1;
	mov.b32 	%r831, -1;
	@%p10 bra 	$L__BB4_20;
	ld.global.u32 	%r831, [%rd1+36];
$L__BB4_20:
	add.s32 	%r33, %r3, 10;
	setp.ge.s32 	%p11, %r33, %r1;
	mov.b32 	%r830, -1;
	@%p11 bra 	$L__BB4_22;
	ld.global.u32 	%r830, [%rd1+40];
$L__BB4_22:
	add.s32 	%r36, %r3, 11;
	setp.ge.s32 	%p12, %r36, %r1;
	mov.b32 	%r829, -1;
	@%p12 bra 	$L__BB4_24;
	ld.global.u32 	%r829, [%rd1+44];
$L__BB4_24:
	add.s32 	%r39, %r3, 12;
	setp.ge.s32 	%p13, %r39, %r1;
	mov.b32 	%r828, -1;
	@%p13 bra 	$L__BB4_26;
	ld.global.u32 	%r828, [%rd1+48];
$L__BB4_26:
	add.s32 	%r42, %r3, 13;
	setp.ge.s32 	%p14, %r42, %r1;
	mov.b32 	%r827, -1;
	@%p14 bra 	$L__BB4_28;
	ld.global.u32 	%r827, [%rd1+52];
$L__BB4_28:
	add.s32 	%r45, %r3, 14;
	setp.ge.s32 	%p15, %r45, %r1;
	mov.b32 	%r826, -1;
	@%p15 bra 	$L__BB4_30;
	ld.global.u32 	%r826, [%rd1+56];
$L__BB4_30:
	add.s32 	%r48, %r3, 15;
	setp.ge.s32 	%p16, %r48, %r1;
	mov.b32 	%r825, -1;
	@%p16 bra 	$L__BB4_32;
	ld.global.u32 	%r825, [%rd1+60];
$L__BB4_32:
	add.s32 	%r51, %r3, 16;
	setp.ge.s32 	%p17, %r51, %r1;
	mov.b32 	%r824, -1;
	@%p17 bra 	$L__BB4_34;
	ld.global.u32 	%r824, [%rd1+64];
$L__BB4_34:
	add.s32 	%r54, %r3, 17;
	setp.ge.s32 	%p18, %r54, %r1;
	mov.b32 	%r823, -1;
	@%p18 bra 	$L__BB4_36;
	ld.global.u32 	%r823, [%rd1+68];
$L__BB4_36:
	add.s32 	%r57, %r3, 18;
	setp.ge.s32 	%p19, %r57, %r1;
	mov.b32 	%r822, -1;
	@%p19 bra 	$L__BB4_38;
	ld.global.u32 	%r822, [%rd1+72];
$L__BB4_38:
	bar.sync 	0;
	mov.b64 	{%r325, %r326}, %rd9;
	shfl.sync.idx.b32	%r60|%p20, %r325, 0, 31, -1;
	shfl.sync.idx.b32	%r327|%p21, %r326, 0, 31, -1;
	mov.b64 	%rd2, {%r60, %r327};
	setp.ge.s32 	%p22, %r3, %r60;
	cvta.to.global.u64 	%rd13, %rd7;
	add.s64 	%rd3, %rd13, %rd12;
	@%p22 bra 	$L__BB4_40;
	ld.global.u32 	%r859, [%rd3];
$L__BB4_40:
	setp.ge.s32 	%p23, %r6, %r60;
	@%p23 bra 	$L__BB4_42;
	ld.global.u32 	%r858, [%rd3+4];
$L__BB4_42:
	setp.ge.s32 	%p24, %r9, %r60;
	@%p24 bra 	$L__BB4_44;
	ld.global.u32 	%r857, [%rd3+8];
$L__BB4_44:
	setp.ge.s32 	%p25, %r12, %r60;
	@%p25 bra 	$L__BB4_46;
	ld.global.u32 	%r856, [%rd3+12];
$L__BB4_46:
	setp.ge.s32 	%p26, %r15, %r60;
	@%p26 bra 	$L__BB4_48;
	ld.global.u32 	%r855, [%rd3+16];
$L__BB4_48:
	setp.ge.s32 	%p27, %r18, %r60;
	@%p27 bra 	$L__BB4_50;
	ld.global.u32 	%r854, [%rd3+20];
$L__BB4_50:
	setp.ge.s32 	%p28, %r21, %r60;
	@%p28 bra 	$L__BB4_52;
	ld.global.u32 	%r853, [%rd3+24];
$L__BB4_52:
	setp.ge.s32 	%p29, %r24, %r60;
	@%p29 bra 	$L__BB4_54;
	ld.global.u32 	%r852, [%rd3+28];
$L__BB4_54:
	setp.ge.s32 	%p30, %r27, %r60;
	@%p30 bra 	$L__BB4_56;
	ld.global.u32 	%r851, [%rd3+32];
$L__BB4_56:
	setp.ge.s32 	%p31, %r30, %r60;
	@%p31 bra 	$L__BB4_58;
	ld.global.u32 	%r850, [%rd3+36];
$L__BB4_58:
	setp.ge.s32 	%p32, %r33, %r60;
	@%p32 bra 	$L__BB4_60;
	ld.global.u32 	%r849, [%rd3+40];
$L__BB4_60:
	setp.ge.s32 	%p33, %r36, %r60;
	@%p33 bra 	$L__BB4_62;
	ld.global.u32 	%r848, [%rd3+44];
$L__BB4_62:
	setp.ge.s32 	%p34, %r39, %r60;
	@%p34 bra 	$L__BB4_64;
	ld.global.u32 	%r847, [%rd3+48];
$L__BB4_64:
	setp.ge.s32 	%p35, %r42, %r60;
	@%p35 bra 	$L__BB4_66;
	ld.global.u32 	%r846, [%rd3+52];
$L__BB4_66:
	setp.ge.s32 	%p36, %r45, %r60;
	@%p36 bra 	$L__BB4_68;
	ld.global.u32 	%r845, [%rd3+56];
$L__BB4_68:
	setp.ge.s32 	%p37, %r48, %r60;
	@%p37 bra 	$L__BB4_70;
	ld.global.u32 	%r844, [%rd3+60];
$L__BB4_70:
	setp.ge.s32 	%p38, %r51, %r60;
	@%p38 bra 	$L__BB4_72;
	ld.global.u32 	%r843, [%rd3+64];
$L__BB4_72:
	setp.ge.s32 	%p39, %r54, %r60;
	@%p39 bra 	$L__BB4_74;
	ld.global.u32 	%r842, [%rd3+68];
$L__BB4_74:
	setp.ge.s32 	%p40, %r57, %r60;
	@%p40 bra 	$L__BB4_76;
	ld.global.u32 	%r841, [%rd3+72];
$L__BB4_76:
	bar.sync 	0;
	shr.u32 	%r99, %r2, 5;
	shl.b32 	%r347, %r2, 2;
	mov.u32 	%r348, _ZZN3cub18CUB_300001_SM_10006detail10radix_sort31DeviceRadixSortSingleTileKernelINS1_5radix10policy_hubIjjyE10Policy1000ELNS0_9SortOrderE0EjjyNS1_21identity_decomposer_tEEEvPKT1_PSA_PKT2_PSE_T3_iiT4_E12temp_storage;
	add.s32 	%r100, %r348, %r347;
	shl.b32 	%r349, %r2, 7;
	add.s32 	%r101, %r100, %r349;
	shl.b32 	%r350, %r99, 2;
	add.s32 	%r351, %r348, %r350;
	add.s32 	%r102, %r351, 33792;
	mad.lo.s32 	%r103, %r2, -56, %r101;
	add.s32 	%r821, %r303, 6;
	sub.s32 	%r820, %r304, %r303;
$L__BB4_77:
	add.s32 	%r411, %r821, -6;
	min.s32 	%r354, %r820, 6;
	mov.b32 	%r440, 0;
	st.shared.u32 	[%r100], %r440;
	st.shared.u32 	[%r100+1024], %r440;
	st.shared.u32 	[%r100+2048], %r440;
	st.shared.u32 	[%r100+3072], %r440;
	st.shared.u32 	[%r100+4096], %r440;
	st.shared.u32 	[%r100+5120], %r440;
	st.shared.u32 	[%r100+6144], %r440;
	st.shared.u32 	[%r100+7168], %r440;
	st.shared.u32 	[%r100+8192], %r440;
	st.shared.u32 	[%r100+9216], %r440;
	st.shared.u32 	[%r100+10240], %r440;
	st.shared.u32 	[%r100+11264], %r440;
	st.shared.u32 	[%r100+12288], %r440;
	st.shared.u32 	[%r100+13312], %r440;
	st.shared.u32 	[%r100+14336], %r440;
	st.shared.u32 	[%r100+15360], %r440;
	st.shared.u32 	[%r100+16384], %r440;
	st.shared.u32 	[%r100+17408], %r440;
	st.shared.u32 	[%r100+18432], %r440;
	st.shared.u32 	[%r100+19456], %r440;
	st.shared.u32 	[%r100+20480], %r440;
	st.shared.u32 	[%r100+21504], %r440;
	st.shared.u32 	[%r100+22528], %r440;
	st.shared.u32 	[%r100+23552], %r440;
	st.shared.u32 	[%r100+24576], %r440;
	st.shared.u32 	[%r100+25600], %r440;
	st.shared.u32 	[%r100+26624], %r440;
	st.shared.u32 	[%r100+27648], %r440;
	st.shared.u32 	[%r100+28672], %r440;
	st.shared.u32 	[%r100+29696], %r440;
	st.shared.u32 	[%r100+30720], %r440;
	st.shared.u32 	[%r100+31744], %r440;
	st.shared.u32 	[%r100+32768], %r440;
	// begin inline asm
	bmsk.clamp.b32 %r352, %r440, %r354;
	// end inline asm
	// begin inline asm
	shr.b32 %r355, %r840, %r411;
	// end inline asm
	and.b32  	%r443, %r352, %r355;
	shl.b32 	%r444, %r443, 10;
	and.b32  	%r445, %r444, 31744;
	add.s32 	%r446, %r100, %r445;
	shr.u32 	%r447, %r443, 4;
	and.b32  	%r448, %r447, 268435454;
	add.s32 	%r147, %r446, %r448;
	ld.shared.u16 	%rs1, [%r147];
	add.s16 	%rs20, %rs1, 1;
	st.shared.u16 	[%r147], %rs20;
	// begin inline asm
	shr.b32 %r358, %r839, %r411;
	// end inline asm
	and.b32  	%r449, %r352, %r358;
	shl.b32 	%r450, %r449, 10;
	and.b32  	%r451, %r450, 31744;
	add.s32 	%r452, %r100, %r451;
	shr.u32 	%r453, %r449, 4;
	and.b32  	%r454, %r453, 268435454;
	add.s32 	%r148, %r452, %r454;
	ld.shared.u16 	%rs2, [%r148];
	add.s16 	%rs21, %rs2, 1;
	st.shared.u16 	[%r148], %rs21;
	// begin inline asm
	shr.b32 %r361, %r838, %r411;
	// end inline asm
	and.b32  	%r455, %r352, %r361;
	shl.b32 	%r456, %r455, 10;
	and.b32  	%r457, %r456, 31744;
	add.s32 	%r458, %r100, %r457;
	shr.u32 	%r459, %r455, 4;
	and.b32  	%r460, %r459, 268435454;
	add.s32 	%r149, %r458, %r460;
	ld.shared.u16 	%rs3, [%r149];
	add.s16 	%rs22, %rs3, 1;
	st.shared.u16 	[%r149], %rs22;
	// begin inline asm
	shr.b32 %r364, %r837, %r411;
	// end inline asm
	and.b32  	%r461, %r352, %r364;
	shl.b32 	%r462, %r461, 10;
	and.b32  	%r463, %r462, 31744;
	add.s32 	%r464, %r100, %r463;
	shr.u32 	%r465, %r461, 4;
	and.b32  	%r466, %r465, 268435454;
	add.s32 	%r150, %r464, %r466;
	ld.shared.u16 	%rs4, [%r150];
	add.s16 	%rs23, %rs4, 1;
	st.shared.u16 	[%r150], %rs23;
	// begin inline asm
	shr.b32 %r367, %r836, %r411;
	// end inline asm
	and.b32  	%r467, %r352, %r367;
	shl.b32 	%r468, %r467, 10;
	and.b32  	%r469, %r468, 31744;
	add.s32 	%r470, %r100, %r469;
	shr.u32 	%r471, %r467, 4;
	and.b32  	%r472, %r471, 268435454;
	add.s32 	%r151, %r470, %r472;
	ld.shared.u16 	%rs5, [%r151];
	add.s16 	%rs24, %rs5, 1;
	st.shared.u16 	[%r151], %rs24;
	// begin inline asm
	shr.b32 %r370, %r835, %r411;
	// end inline asm
	and.b32  	%r473, %r352, %r370;
	shl.b32 	%r474, %r473, 10;
	and.b32  	%r475, %r474, 31744;
	add.s32 	%r476, %r100, %r475;
	shr.u32 	%r477, %r473, 4;
	and.b32  	%r478, %r477, 268435454;
	add.s32 	%r152, %r476, %r478;
	ld.shared.u16 	%rs6, [%r152];
	add.s16 	%rs25, %rs6, 1;
	st.shared.u16 	[%r152], %rs25;
	// begin inline asm
	shr.b32 %r373, %r834, %r411;
	// end inline asm
	and.b32  	%r479, %r352, %r373;
	shl.b32 	%r480, %r479, 10;
	and.b32  	%r481, %r480, 31744;
	add.s32 	%r482, %r100, %r481;
	shr.u32 	%r483, %r479, 4;
	and.b32  	%r484, %r483, 268435454;
	add.s32 	%r153, %r482, %r484;
	ld.shared.u16 	%rs7, [%r153];
	add.s16 	%rs26, %rs7, 1;
	st.shared.u16 	[%r153], %rs26;
	// begin inline asm
	shr.b32 %r376, %r833, %r411;
	// end inline asm
	and.b32  	%r485, %r352, %r376;
	shl.b32 	%r486, %r485, 10;
	and.b32  	%r487, %r486, 31744;
	add.s32 	%r488, %r100, %r487;
	shr.u32 	%r489, %r485, 4;
	and.b32  	%r490, %r489, 268435454;
	add.s32 	%r154, %r488, %r490;
	ld.shared.u16 	%rs8, [%r154];
	add.s16 	%rs27, %rs8, 1;
	st.shared.u16 	[%r154], %rs27;
	// begin inline asm
	shr.b32 %r379, %r832, %r411;
	// end inline asm
	and.b32  	%r491, %r352, %r379;
	shl.b32 	%r492, %r491, 10;
	and.b32  	%r493, %r492, 31744;
	add.s32 	%r494, %r100, %r493;
	shr.u32 	%r495, %r491, 4;
	and.b32  	%r496, %r495, 268435454;
	add.s32 	%r155, %r494, %r496;
	ld.shared.u16 	%rs9, [%r155];
	add.s16 	%rs28, %rs9, 1;
	st.shared.u16 	[%r155], %rs28;
	// begin inline asm
	shr.b32 %r382, %r831, %r411;
	// end inline asm
	and.b32  	%r497, %r352, %r382;
	shl.b32 	%r498, %r497, 10;
	and.b32  	%r499, %r498, 31744;
	add.s32 	%r500, %r100, %r499;
	shr.u32 	%r501, %r497, 4;
	and.b32  	%r502, %r501, 268435454;
	add.s32 	%r156, %r500, %r502;
	ld.shared.u16 	%rs10, [%r156];
	add.s16 	%rs29, %rs10, 1;
	st.shared.u16 	[%r156], %rs29;
	// begin inline asm
	shr.b32 %r385, %r830, %r411;
	// end inline asm
	and.b32  	%r503, %r352, %r385;
	shl.b32 	%r504, %r503, 10;
	and.b32  	%r505, %r504, 31744;
	add.s32 	%r506, %r100, %r505;
	shr.u32 	%r507, %r503, 4;
	and.b32  	%r508, %r507, 268435454;
	add.s32 	%r157, %r506, %r508;
	ld.shared.u16 	%rs11, [%r157];
	add.s16 	%rs30, %rs11, 1;
	st.shared.u16 	[%r157], %rs30;
	// begin inline asm
	shr.b32 %r388, %r829, %r411;
	// end inline asm
	and.b32  	%r509, %r352, %r388;
	shl.b32 	%r510, %r509, 10;
	and.b32  	%r511, %r510, 31744;
	add.s32 	%r512, %r100, %r511;
	shr.u32 	%r513, %r509, 4;
	and.b32  	%r514, %r513, 268435454;
	add.s32 	%r158, %r512, %r514;
	ld.shared.u16 	%rs12, [%r158];
	add.s16 	%rs31, %rs12, 1;
	st.shared.u16 	[%r158], %rs31;
	// begin inline asm
	shr.b32 %r391, %r828, %r411;
	// end inline asm
	and.b32  	%r515, %r352, %r391;
	shl.b32 	%r516, %r515, 10;
	and.b32  	%r517, %r516, 31744;
	add.s32 	%r518, %r100, %r517;
	shr.u32 	%r519, %r515, 4;
	and.b32  	%r520, %r519, 268435454;
	add.s32 	%r159, %r518, %r520;
	ld.shared.u16 	%rs13, [%r159];
	add.s16 	%rs32, %rs13, 1;
	st.shared.u16 	[%r159], %rs32;
	// begin inline asm
	shr.b32 %r394, %r827, %r411;
	// end inline asm
	and.b32  	%r521, %r352, %r394;
	shl.b32 	%r522, %r521, 10;
	and.b32  	%r523, %r522, 31744;
	add.s32 	%r524, %r100, %r523;
	shr.u32 	%r525, %r521, 4;
	and.b32  	%r526, %r525, 268435454;
	add.s32 	%r160, %r524, %r526;
	ld.shared.u16 	%rs14, [%r160];
	add.s16 	%rs33, %rs14, 1;
	st.shared.u16 	[%r160], %rs33;
	// begin inline asm
	shr.b32 %r397, %r826, %r411;
	// end inline asm
	and.b32  	%r527, %r352, %r397;
	shl.b32 	%r528, %r527, 10;
	and.b32  	%r529, %r528, 31744;
	add.s32 	%r530, %r100, %r529;
	shr.u32 	%r531, %r527, 4;
	and.b32  	%r532, %r531, 268435454;
	add.s32 	%r161, %r530, %r532;
	ld.shared.u16 	%rs15, [%r161];
	add.s16 	%rs34, %rs15, 1;
	st.shared.u16 	[%r161], %rs34;
	// begin inline asm
	shr.b32 %r400, %r825, %r411;
	// end inline asm
	and.b32  	%r533, %r352, %r400;
	shl.b32 	%r534, %r533, 10;
	and.b32  	%r535, %r534, 31744;
	add.s32 	%r536, %r100, %r535;
	shr.u32 	%r537, %r533, 4;
	and.b32  	%r538, %r537, 268435454;
	add.s32 	%r162, %r536, %r538;
	ld.shared.u16 	%rs16, [%r162];
	add.s16 	%rs35, %rs16, 1;
	st.shared.u16 	[%r162], %rs35;
	// begin inline asm
	shr.b32 %r403, %r824, %r411;
	// end inline asm
	and.b32  	%r539, %r352, %r403;
	shl.b32 	%r540, %r539, 10;
	and.b32  	%r541, %r540, 31744;
	add.s32 	%r542, %r100, %r541;
	shr.u32 	%r543, %r539, 4;
	and.b32  	%r544, %r543, 268435454;
	add.s32 	%r163, %r542, %r544;
	ld.shared.u16 	%rs17, [%r163];
	add.s16 	%rs36, %rs17, 1;
	st.shared.u16 	[%r163], %rs36;
	// begin inline asm
	shr.b32 %r406, %r823, %r411;
	// end inline asm
	and.b32  	%r545, %r352, %r406;
	shl.b32 	%r546, %r545, 10;
	and.b32  	%r547, %r546, 31744;
	add.s32 	%r548, %r100, %r547;
	shr.u32 	%r549, %r545, 4;
	and.b32  	%r550, %r549, 268435454;
	add.s32 	%r164, %r548, %r550;
	ld.shared.u16 	%rs18, [%r164];
	add.s16 	%rs37, %rs18, 1;
	st.shared.u16 	[%r164], %rs37;
	// begin inline asm
	shr.b32 %r409, %r822, %r411;
	// end inline asm
	and.b32  	%r551, %r352, %r409;
	shl.b32 	%r552, %r551, 10;
	and.b32  	%r553, %r552, 31744;
	add.s32 	%r554, %r100, %r553;
	shr.u32 	%r555, %r551, 4;
	and.b32  	%r556, %r555, 268435454;
	add.s32 	%r165, %r554, %r556;
	ld.shared.u16 	%rs19, [%r165];
	add.s16 	%rs38, %rs19, 1;
	st.shared.u16 	[%r165], %rs38;
	bar.sync 	0;
	ld.shared.u32 	%r166, [%r101];
	ld.shared.u32 	%r557, [%r101+4];
	ld.shared.u32 	%r558, [%r101+8];
	ld.shared.u32 	%r559, [%r101+12];
	ld.shared.u32 	%r560, [%r101+16];
	ld.shared.u32 	%r561, [%r101+20];
	ld.shared.u32 	%r562, [%r101+24];
	ld.shared.u32 	%r563, [%r101+28];
	ld.shared.u32 	%r564, [%r101+32];
	ld.shared.u32 	%r565, [%r101+36];
	ld.shared.u32 	%r566, [%r101+40];
	ld.shared.u32 	%r567, [%r101+44];
	ld.shared.u32 	%r568, [%r101+48];
	ld.shared.u32 	%r569, [%r101+52];
	ld.shared.u32 	%r570, [%r101+56];
	ld.shared.u32 	%r571, [%r101+60];
	ld.shared.u32 	%r572, [%r101+64];
	ld.shared.u32 	%r573, [%r101+68];
	ld.shared.u32 	%r574, [%r101+72];
	ld.shared.u32 	%r575, [%r101+76];
	ld.shared.u32 	%r576, [%r101+80];
	ld.shared.u32 	%r577, [%r101+84];
	ld.shared.u32 	%r578, [%r101+88];
	ld.shared.u32 	%r579, [%r101+92];
	ld.shared.u32 	%r580, [%r101+96];
	ld.shared.u32 	%r581, [%r101+100];
	ld.shared.u32 	%r582, [%r101+104];
	ld.shared.u32 	%r583, [%r101+108];
	ld.shared.u32 	%r584, [%r101+112];
	ld.shared.u32 	%r585, [%r101+116];
	ld.shared.u32 	%r586, [%r101+120];
	ld.shared.u32 	%r587, [%r101+124];
	ld.shared.u32 	%r588, [%r101+128];
	add.s32 	%r167, %r557, %r166;
	add.s32 	%r168, %r558, %r167;
	add.s32 	%r169, %r559, %r168;
	add.s32 	%r170, %r560, %r169;
	add.s32 	%r171, %r561, %r170;
	add.s32 	%r172, %r562, %r171;
	add.s32 	%r173, %r563, %r172;
	add.s32 	%r174, %r564, %r173;
	add.s32 	%r175, %r565, %r174;
	add.s32 	%r176, %r566, %r175;
	add.s32 	%r177, %r567, %r176;
	add.s32 	%r178, %r568, %r177;
	add.s32 	%r179, %r569, %r178;
	add.s32 	%r180, %r570, %r179;
	add.s32 	%r181, %r571, %r180;
	add.s32 	%r182, %r572, %r181;
	add.s32 	%r183, %r573, %r182;
	add.s32 	%r184, %r574, %r183;
	add.s32 	%r185, %r575, %r184;
	add.s32 	%r186, %r576, %r185;
	add.s32 	%r187, %r577, %r186;
	add.s32 	%r188, %r578, %r187;
	add.s32 	%r189, %r579, %r188;
	add.s32 	%r190, %r580, %r189;
	add.s32 	%r191, %r581, %r190;
	add.s32 	%r192, %r582, %r191;
	add.s32 	%r193, %r583, %r192;
	add.s32 	%r194, %r584, %r193;
	add.s32 	%r195, %r585, %r194;
	add.s32 	%r196, %r586, %r195;
	add.s32 	%r197, %r587, %r196;
	add.s32 	%r417, %r588, %r197;
	// begin inline asm
	mov.u32 %r412, %laneid;
	// end inline asm
	mov.b32 	%r415, 1;
	mov.b32 	%r442, -1;
	// begin inline asm
	{  .reg .u32 r0;  .reg .pred p;  shfl.sync.up.b32 r0|p, %r417, %r415, %r440, %r442;  @p add.u32 r0, r0, %r417;  mov.u32 %r413, r0;}
	// end inline asm
	mov.b32 	%r421, 2;
	// begin inline asm
	{  .reg .u32 r0;  .reg .pred p;  shfl.sync.up.b32 r0|p, %r413, %r421, %r440, %r442;  @p add.u32 r0, r0, %r413;  mov.u32 %r419, r0;}
	// end inline asm
	mov.b32 	%r427, 4;
	// begin inline asm
	{  .reg .u32 r0;  .reg .pred p;  shfl.sync.up.b32 r0|p, %r419, %r427, %r440, %r442;  @p add.u32 r0, r0, %r419;  mov.u32 %r425, r0;}
	// end inline asm
	mov.b32 	%r433, 8;
	// begin inline asm
	{  .reg .u32 r0;  .reg .pred p;  shfl.sync.up.b32 r0|p, %r425, %r433, %r440, %r442;  @p add.u32 r0, r0, %r425;  mov.u32 %r431, r0;}
	// end inline asm
	mov.b32 	%r439, 16;
	// begin inline asm
	{  .reg .u32 r0;  .reg .pred p;  shfl.sync.up.b32 r0|p, %r431, %r439, %r440, %r442;  @p add.u32 r0, r0, %r431;  mov.u32 %r437, r0;}
	// end inline asm
	setp.ne.s32 	%p41, %r412, 31;
	@%p41 bra 	$L__BB4_79;
	st.shared.u32 	[%r102], %r437;
$L__BB4_79:
	sub.s32 	%r589, %r437, %r417;
	setp.gt.u32 	%p42, %r2, 31;
	setp.eq.s32 	%p43, %r99, 7;
	setp.eq.s32 	%p44, %r99, 6;
	setp.eq.s32 	%p45, %r99, 5;
	setp.eq.s32 	%p46, %r99, 4;
	setp.eq.s32 	%p47, %r99, 3;
	setp.eq.s32 	%p48, %r99, 2;
	setp.eq.s32 	%p49, %r99, 1;
	bar.sync 	0;
	ld.shared.v4.u32 	{%r590, %r591, %r592, %r593}, [_ZZN3cub18CUB_300001_SM_10006detail10radix_sort31DeviceRadixSortSingleTileKernelINS1_5radix10policy_hubIjjyE10Policy1000ELNS0_9SortOrderE0EjjyNS1_21identity_decomposer_tEEEvPKT1_PSA_PKT2_PSE_T3_iiT4_E12temp_storage+33792];
	selp.b32 	%r594, %r590, %r860, %p49;
	add.s32 	%r595, %r591, %r590;
	selp.b32 	%r596, %r595, %r594, %p48;
	add.s32 	%r597, %r595, %r592;
	selp.b32 	%r598, %r597, %r596, %p47;
	add.s32 	%r599, %r597, %r593;
	selp.b32 	%r600, %r599, %r598, %p46;
	ld.shared.v4.u32 	{%r601, %r602, %r603, %r604}, [_ZZN3cub18CUB_300001_SM_10006detail10radix_sort31DeviceRadixSortSingleTileKernelINS1_5radix10policy_hubIjjyE10Policy1000ELNS0_9SortOrderE0EjjyNS1_21identity_decomposer_tEEEvPKT1_PSA_PKT2_PSE_T3_iiT4_E12temp_storage+33808];
	add.s32 	%r605, %r599, %r601;
	selp.b32 	%r606, %r605, %r600, %p45;
	add.s32 	%r607, %r605, %r602;
	selp.b32 	%r608, %r607, %r606, %p44;
	add.s32 	%r609, %r607, %r603;
	selp.b32 	%r860, %r609, %r608, %p43;
	add.s32 	%r202, %r609, %r604;
	setp.ne.s32 	%p50, %r412, 0;
	selp.b32 	%r610, %r589, 0, %p50;
	add.s32 	%r611, %r860, %r610;
	or.pred  	%p51, %p42, %p50;
	selp.b32 	%r861, %r611, %r589, %p42;
	@%p51 bra 	$L__BB4_81;
	shl.b32 	%r861, %r202, 16;
	st.shared.u32 	[_ZZN3cub18CUB_300001_SM_10006detail10radix_sort31DeviceRadixSortSingleTileKernelINS1_5radix10policy_hubIjjyE10Policy1000ELNS0_9SortOrderE0EjjyNS1_21identity_decomposer_tEEEvPKT1_PSA_PKT2_PSE_T3_iiT4_E12temp_storage+33832], %r861;
$L__BB4_81:
	setp.eq.s32 	%p52, %r2, 0;
	bar.sync 	0;
	ld.shared.u32 	%r612, [_ZZN3cub18CUB_300001_SM_10006detail10radix_sort31DeviceRadixSortSingleTileKernelINS1_5radix10policy_hubIjjyE10Policy1000ELNS0_9SortOrderE0EjjyNS1_21identity_decomposer_tEEEvPKT1_PSA_PKT2_PSE_T3_iiT4_E12temp_storage+33832];
	selp.b32 	%r613, 0, %r612, %p52;
	add.s32 	%r614, %r861, %r613;
	add.s32 	%r615, %r166, %r614;
	add.s32 	%r616, %r167, %r614;
	add.s32 	%r617, %r168, %r614;
	add.s32 	%r618, %r169, %r614;
	add.s32 	%r619, %r170, %r614;
	add.s32 	%r620, %r171, %r614;
	add.s32 	%r621, %r172, %r614;
	add.s32 	%r622, %r173, %r614;
	add.s32 	%r623, %r174, %r614;
	add.s32 	%r624, %r175, %r614;
	add.s32 	%r625, %r176, %r614;
	add.s32 	%r626, %r177, %r614;
	add.s32 	%r627, %r178, %r614;
	add.s32 	%r628, %r179, %r614;
	add.s32 	%r629, %r180, %r614;
	add.s32 	%r630, %r181, %r614;
	add.s32 	%r631, %r182, %r614;
	add.s32 	%r632, %r183, %r614;
	add.s32 	%r633, %r184, %r614;
	add.s32 	%r634, %r185, %r614;
	add.s32 	%r635, %r186, %r614;
	add.s32 	%r636, %r187, %r614;
	add.s32 	%r637, %r188, %r614;
	add.s32 	%r638, %r189, %r614;
	add.s32 	%r639, %r190, %r614;
	add.s32 	%r640, %r191, %r614;
	add.s32 	%r641, %r192, %r614;
	add.s32 	%r642, %r193, %r614;
	add.s32 	%r643, %r194, %r614;
	add.s32 	%r644, %r195, %r614;
	add.s32 	%r645, %r196, %r614;
	add.s32 	%r646, %r197, %r614;
	st.shared.u32 	[%r101], %r614;
	st.shared.u32 	[%r101+4], %r615;
	st.shared.u32 	[%r101+8], %r616;
	st.shared.u32 	[%r101+12], %r617;
	st.shared.u32 	[%r101+16], %r618;
	st.shared.u32 	[%r101+20], %r619;
	st.shared.u32 	[%r101+24], %r620;
	st.shared.u32 	[%r101+28], %r621;
	st.shared.u32 	[%r101+32], %r622;
	st.shared.u32 	[%r101+36], %r623;
	st.shared.u32 	[%r101+40], %r624;
	st.shared.u32 	[%r101+44], %r625;
	st.shared.u32 	[%r101+48], %r626;
	st.shared.u32 	[%r101+52], %r627;
	st.shared.u32 	[%r101+56], %r628;
	st.shared.u32 	[%r101+60], %r629;
	st.shared.u32 	[%r101+64], %r630;
	st.shared.u32 	[%r101+68], %r631;
	st.shared.u32 	[%r101+72], %r632;
	st.shared.u32 	[%r101+76], %r633;
	st.shared.u32 	[%r101+80], %r634;
	st.shared.u32 	[%r101+84], %r635;
	st.shared.u32 	[%r101+88], %r636;
	st.shared.u32 	[%r101+92], %r637;
	st.shared.u32 	[%r101+96], %r638;
	st.shared.u32 	[%r101+100], %r639;
	st.shared.u32 	[%r101+104], %r640;
	st.shared.u32 	[%r101+108], %r641;
	st.shared.u32 	[%r101+112], %r642;
	st.shared.u32 	[%r101+116], %r643;
	st.shared.u32 	[%r101+120], %r644;
	st.shared.u32 	[%r101+124], %r645;
	st.shared.u32 	[%r101+128], %r646;
	bar.sync 	0;
	cvt.u32.u16 	%r647, %rs1;
	ld.shared.u16 	%r648, [%r147];
	add.s32 	%r206, %r648, %r647;
	cvt.u32.u16 	%r649, %rs2;
	ld.shared.u16 	%r650, [%r148];
	add.s32 	%r207, %r650, %r649;
	cvt.u32.u16 	%r651, %rs3;
	ld.shared.u16 	%r652, [%r149];
	add.s32 	%r208, %r652, %r651;
	cvt.u32.u16 	%r653, %rs4;
	ld.shared.u16 	%r654, [%r150];
	add.s32 	%r209, %r654, %r653;
	cvt.u32.u16 	%r655, %rs5;
	ld.shared.u16 	%r656, [%r151];
	add.s32 	%r210, %r656, %r655;
	cvt.u32.u16 	%r657, %rs6;
	ld.shared.u16 	%r658, [%r152];
	add.s32 	%r211, %r658, %r657;
	cvt.u32.u16 	%r659, %rs7;
	ld.shared.u16 	%r660, [%r153];
	add.s32 	%r212, %r660, %r659;
	cvt.u32.u16 	%r661, %rs8;
	ld.shared.u16 	%r662, [%r154];
	add.s32 	%r213, %r662, %r661;
	cvt.u32.u16 	%r663, %rs9;
	ld.shared.u16 	%r664, [%r155];
	add.s32 	%r214, %r664, %r663;
	cvt.u32.u16 	%r665, %rs10;
	ld.shared.u16 	%r666, [%r156];
	add.s32 	%r215, %r666, %r665;
	cvt.u32.u16 	%r667, %rs11;
	ld.shared.u16 	%r668, [%r157];
	add.s32 	%r216, %r668, %r667;
	cvt.u32.u16 	%r669, %rs12;
	ld.shared.u16 	%r670, [%r158];
	add.s32 	%r217, %r670, %r669;
	cvt.u32.u16 	%r671, %rs13;
	ld.shared.u16 	%r672, [%r159];
	add.s32 	%r218, %r672, %r671;
	cvt.u32.u16 	%r673, %rs14;
	ld.shared.u16 	%r674, [%r160];
	add.s32 	%r219, %r674, %r673;
	cvt.u32.u16 	%r675, %rs15;
	ld.shared.u16 	%r676, [%r161];
	add.s32 	%r220, %r676, %r675;
	cvt.u32.u16 	%r677, %rs16;
	ld.shared.u16 	%r678, [%r162];
	add.s32 	%r221, %r678, %r677;
	cvt.u32.u16 	%r679, %rs17;
	ld.shared.u16 	%r680, [%r163];
	add.s32 	%r222, %r680, %r679;
	cvt.u32.u16 	%r681, %rs18;
	ld.shared.u16 	%r682, [%r164];
	add.s32 	%r223, %r682, %r681;
	cvt.u32.u16 	%r683, %rs19;
	ld.shared.u16 	%r684, [%r165];
	add.s32 	%r224, %r684, %r683;
	bar.sync 	0;
	setp.lt.s32 	%p53, %r821, %r304;
	@%p53 bra 	$L__BB4_121;
	cvt.u64.u32 	%rd15, %r2;
	shl.b32 	%r685, %r206, 2;
	mov.u32 	%r686, _ZZN3cub18CUB_300001_SM_10006detail10radix_sort31DeviceRadixSortSingleTileKernelINS1_5radix10policy_hubIjjyE10Policy1000ELNS0_9SortOrderE0EjjyNS1_21identity_decomposer_tEEEvPKT1_PSA_PKT2_PSE_T3_iiT4_E12temp_storage;
	add.s32 	%r687, %r686, %r685;
	st.shared.u32 	[%r687], %r840;
	shl.b32 	%r688, %r207, 2;
	add.s32 	%r689, %r686, %r688;
	st.shared.u32 	[%r689], %r839;
	shl.b32 	%r690, %r208, 2;
	add.s32 	%r691, %r686, %r690;
	st.shared.u32 	[%r691], %r838;
	shl.b32 	%r692, %r209, 2;
	add.s32 	%r693, %r686, %r692;
	st.shared.u32 	[%r693], %r837;
	shl.b32 	%r694, %r210, 2;
	add.s32 	%r695, %r686, %r694;
	st.shared.u32 	[%r695], %r836;
	shl.b32 	%r696, %r211, 2;
	add.s32 	%r697, %r686, %r696;
	st.shared.u32 	[%r697], %r835;
	shl.b32 	%r698, %r212, 2;
	add.s32 	%r699, %r686, %r698;
	st.shared.u32 	[%r699], %r834;
	shl.b32 	%r700, %r213, 2;
	add.s32 	%r701, %r686, %r700;
	st.shared.u32 	[%r701], %r833;
	shl.b32 	%r702, %r214, 2;
	add.s32 	%r703, %r686, %r702;
	st.shared.u32 	[%r703], %r832;
	shl.b32 	%r704, %r215, 2;
	add.s32 	%r705, %r686, %r704;
	st.shared.u32 	[%r705], %r831;
	shl.b32 	%r706, %r216, 2;
	add.s32 	%r707, %r686, %r706;
	st.shared.u32 	[%r707], %r830;
	shl.b32 	%r708, %r217, 2;
	add.s32 	%r709, %r686, %r708;
	st.shared.u32 	[%r709], %r829;
	shl.b32 	%r710, %r218, 2;
	add.s32 	%r711, %r686, %r710;
	st.shared.u32 	[%r711], %r828;
	shl.b32 	%r712, %r219, 2;
	add.s32 	%r713, %r686, %r712;
	st.shared.u32 	[%r713], %r827;
	shl.b32 	%r714, %r220, 2;
	add.s32 	%r715, %r686, %r714;
	st.shared.u32 	[%r715], %r826;
	shl.b32 	%r716, %r221, 2;
	add.s32 	%r717, %r686, %r716;
	st.shared.u32 	[%r717], %r825;
	shl.b32 	%r718, %r222, 2;
	add.s32 	%r719, %r686, %r718;
	st.shared.u32 	[%r719], %r824;
	shl.b32 	%r720, %r223, 2;
	add.s32 	%r721, %r686, %r720;
	st.shared.u32 	[%r721], %r823;
	shl.b32 	%r722, %r224, 2;
	add.s32 	%r723, %r686, %r722;
	st.shared.u32 	[%r723], %r822;
	bar.sync 	0;
	mad.lo.s32 	%r225, %r2, -72, %r103;
	ld.shared.u32 	%r226, [%r225];
	ld.shared.u32 	%r227, [%r225+1024];
	ld.shared.u32 	%r228, [%r225+2048];
	ld.shared.u32 	%r229, [%r225+3072];
	ld.shared.u32 	%r230, [%r225+4096];
	ld.shared.u32 	%r231, [%r225+5120];
	ld.shared.u32 	%r232, [%r225+6144];
	ld.shared.u32 	%r233, [%r225+7168];
	ld.shared.u32 	%r234, [%r225+8192];
	ld.shared.u32 	%r235, [%r225+9216];
	ld.shared.u32 	%r236, [%r225+10240];
	ld.shared.u32 	%r237, [%r225+11264];
	ld.shared.u32 	%r238, [%r225+12288];
	ld.shared.u32 	%r239, [%r225+13312];
	ld.shared.u32 	%r240, [%r225+14336];
	ld.shared.u32 	%r241, [%r225+15360];
	ld.shared.u32 	%r242, [%r225+16384];
	ld.shared.u32 	%r243, [%r225+17408];
	ld.shared.u32 	%r244, [%r225+18432];
	bar.sync 	0;
	st.shared.u32 	[%r687], %r859;
	st.shared.u32 	[%r689], %r858;
	st.shared.u32 	[%r691], %r857;
	st.shared.u32 	[%r693], %r856;
	st.shared.u32 	[%r695], %r855;
	st.shared.u32 	[%r697], %r854;
	st.shared.u32 	[%r699], %r853;
	st.shared.u32 	[%r701], %r852;
	st.shared.u32 	[%r703], %r851;
	st.shared.u32 	[%r705], %r850;
	st.shared.u32 	[%r707], %r849;
	st.shared.u32 	[%r709], %r848;
	st.shared.u32 	[%r711], %r847;
	st.shared.u32 	[%r713], %r846;
	st.shared.u32 	[%r715], %r845;
	st.shared.u32 	[%r717], %r844;
	st.shared.u32 	[%r719], %r843;
	st.shared.u32 	[%r721], %r842;
	st.shared.u32 	[%r723], %r841;
	bar.sync 	0;
	ld.shared.u32 	%r245, [%r225+1024];
	ld.shared.u32 	%r246, [%r225+2048];
	ld.shared.u32 	%r247, [%r225+3072];
	ld.shared.u32 	%r248, [%r225+4096];
	ld.shared.u32 	%r249, [%r225+5120];
	ld.shared.u32 	%r250, [%r225+6144];
	ld.shared.u32 	%r251, [%r225+7168];
	ld.shared.u32 	%r252, [%r225+8192];
	ld.shared.u32 	%r253, [%r225+9216];
	ld.shared.u32 	%r254, [%r225+10240];
	ld.shared.u32 	%r255, [%r225+11264];
	ld.shared.u32 	%r256, [%r225+12288];
	ld.shared.u32 	%r257, [%r225+13312];
	ld.shared.u32 	%r258, [%r225+14336];
	ld.shared.u32 	%r259, [%r225+15360];
	ld.shared.u32 	%r260, [%r225+16384];
	ld.shared.u32 	%r261, [%r225+17408];
	ld.shared.u32 	%r262, [%r225+18432];
	setp.gt.u64 	%p54, %rd2, %rd15;
	cvta.to.global.u64 	%rd16, %rd6;
	mul.wide.u32 	%rd17, %r2, 4;
	add.s64 	%rd4, %rd16, %rd17;
	cvta.to.global.u64 	%rd18, %rd8;
	add.s64 	%rd5, %rd18, %rd17;
	@%p54 bra 	$L__BB4_83;
	bra.uni 	$L__BB4_84;
$L__BB4_83:
	ld.shared.u32 	%r724, [%r225];
	st.global.u32 	[%rd4], %r226;
	st.global.u32 	[%rd5], %r724;
$L__BB4_84:
	add.s32 	%r725, %r2, 256;
	cvt.u64.u32 	%rd19, %r725;
	setp.le.u64 	%p55, %rd2, %rd19;
	@%p55 bra 	$L__BB4_86;
	st.global.u32 	[%rd4+1024], %r227;
	st.global.u32 	[%rd5+1024], %r245;
$L__BB4_86:
	add.s32 	%r726, %r2, 512;
	cvt.u64.u32 	%rd20, %r726;
	setp.le.u64 	%p56, %rd2, %rd20;
	@%p56 bra 	$L__BB4_88;
	st.global.u32 	[%rd4+2048], %r228;
	st.global.u32 	[%rd5+2048], %r246;
$L__BB4_88:
	add.s32 	%r727, %r2, 768;
	cvt.u64.u32 	%rd21, %r727;
	setp.le.u64 	%p57, %rd2, %rd21;
	@%p57 bra 	$L__BB4_90;
	st.global.u32 	[%rd4+3072], %r229;
	st.global.u32 	[%rd5+3072], %r247;
$L__BB4_90:
	or.b32  	%r728, %r2, 1024;
	cvt.u64.u32 	%rd22, %r728;
	setp.le.u64 	%p58, %rd2, %rd22;
	@%p58 bra 	$L__BB4_92;
	st.global.u32 	[%rd4+4096], %r230;
	st.global.u32 	[%rd5+4096], %r248;
$L__BB4_92:
	add.s32 	%r729, %r2, 1280;
	cvt.u64.u32 	%rd23, %r729;
	setp.le.u64 	%p59, %rd2, %rd23;
	@%p59 bra 	$L__BB4_94;
	st.global.u32 	[%rd4+5120], %r231;
	st.global.u32 	[%rd5+5120], %r249;
$L__BB4_94:
	add.s32 	%r730, %r2, 1536;
	cvt.u64.u32 	%rd24, %r730;
	setp.le.u64 	%p60, %rd2, %rd24;
	@%p60 bra 	$L__BB4_96;
	st.global.u32 	[%rd4+6144], %r232;
	st.global.u32 	[%rd5+6144], %r250;
$L__BB4_96:
	add.s32 	%r731, %r2, 1792;
	cvt.u64.u32 	%rd25, %r731;
	setp.le.u64 	%p61, %rd2, %rd25;
	@%p61 bra 	$L__BB4_98;
	st.global.u32 	[%rd4+7168], %r233;
	st.global.u32 	[%rd5+7168], %r251;
$L__BB4_98:
	or.b32  	%r732, %r2, 2048;
	cvt.u64.u32 	%rd26, %r732;
	setp.le.u64 	%p62, %rd2, %rd26;
	@%p62 bra 	$L__BB4_100;
	st.global.u32 	[%rd4+8192], %r234;
	st.global.u32 	[%rd5+8192], %r252;
$L__BB4_100:
	add.s32 	%r733, %r2, 2304;
	cvt.u64.u32 	%rd27, %r733;
	setp.le.u64 	%p63, %rd2, %rd27;
	@%p63 bra 	$L__BB4_102;
	st.global.u32 	[%rd4+9216], %r235;
	st.global.u32 	[%rd5+9216], %r253;
$L__BB4_102:
	add.s32 	%r734, %r2, 2560;
	cvt.u64.u32 	%rd28, %r734;
	setp.le.u64 	%p64, %rd2, %rd28;
	@%p64 bra 	$L__BB4_104;
	st.global.u32 	[%rd4+10240], %r236;
	st.global.u32 	[%rd5+10240], %r254;
$L__BB4_104:
	add.s32 	%r735, %r2, 2816;
	cvt.u64.u32 	%rd29, %r735;
	setp.le.u64 	%p65, %rd2, %rd29;
	@%p65 bra 	$L__BB4_106;
	st.global.u32 	[%rd4+11264], %r237;
	st.global.u32 	[%rd5+11264], %r255;
$L__BB4_106:
	or.b32  	%r736, %r2, 3072;
	cvt.u64.u32 	%rd30, %r736;
	setp.le.u64 	%p66, %rd2, %rd30;
	@%p66 bra 	$L__BB4_108;
	st.global.u32 	[%rd4+12288], %r238;
	st.global.u32 	[%rd5+12288], %r256;
$L__BB4_108:
	add.s32 	%r737, %r2, 3328;
	cvt.u64.u32 	%rd31, %r737;
	setp.le.u64 	%p67, %rd2, %rd31;
	@%p67 bra 	$L__BB4_110;
	st.global.u32 	[%rd4+13312], %r239;
	st.global.u32 	[%rd5+13312], %r257;
$L__BB4_110:
	add.s32 	%r738, %r2, 3584;
	cvt.u64.u32 	%rd32, %r738;
	setp.le.u64 	%p68, %rd2, %rd32;
	@%p68 bra 	$L__BB4_112;
	st.global.u32 	[%rd4+14336], %r240;
	st.global.u32 	[%rd5+14336], %r258;
$L__BB4_112:
	add.s32 	%r739, %r2, 3840;
	cvt.u64.u32 	%rd33, %r739;
	setp.le.u64 	%p69, %rd2, %rd33;
	@%p69 bra 	$L__BB4_114;
	st.global.u32 	[%rd4+15360], %r241;
	st.global.u32 	[%rd5+15360], %r259;
$L__BB4_114:
	or.b32  	%r740, %r2, 4096;
	cvt.u64.u32 	%rd34, %r740;
	setp.le.u64 	%p70, %rd2, %rd34;
	@%p70 bra 	$L__BB4_116;
	st.global.u32 	[%rd4+16384], %r242;
	st.global.u32 	[%rd5+16384], %r260;
$L__BB4_116:
	add.s32 	%r741, %r2, 4352;
	cvt.u64.u32 	%rd35, %r741;
	setp.le.u64 	%p71, %rd2, %rd35;
	@%p71 bra 	$L__BB4_118;
	st.global.u32 	[%rd4+17408], %r243;
	st.global.u32 	[%rd5+17408], %r261;
$L__BB4_118:
	add.s32 	%r742, %r2, 4608;
	cvt.u64.u32 	%rd36, %r742;
	setp.le.u64 	%p72, %rd2, %rd36;
	@%p72 bra 	$L__BB4_120;
	st.global.u32 	[%rd4+18432], %r244;
	st.global.u32 	[%rd5+18432], %r262;
$L__BB4_120:
	ret;
$L__BB4_121:
	shl.b32 	%r743, %r206, 2;
	mov.u32 	%r744, _ZZN3cub18CUB_300001_SM_10006detail10radix_sort31DeviceRadixSortSingleTileKernelINS1_5radix10policy_hubIjjyE10Policy1000ELNS0_9SortOrderE0EjjyNS1_21identity_decomposer_tEEEvPKT1_PSA_PKT2_PSE_T3_iiT4_E12temp_storage;
	add.s32 	%r745, %r744, %r743;
	st.shared.u32 	[%r745], %r840;
	shl.b32 	%r746, %r207, 2;
	add.s32 	%r747, %r744, %r746;
	st.shared.u32 	[%r747], %r839;
	shl.b32 	%r748, %r208, 2;
	add.s32 	%r749, %r744, %r748;
	st.shared.u32 	[%r749], %r838;
	shl.b32 	%r750, %r209, 2;
	add.s32 	%r751, %r744, %r750;
	st.shared.u32 	[%r751], %r837;
	shl.b32 	%r752, %r210, 2;
	add.s32 	%r753, %r744, %r752;
	st.shared.u32 	[%r753], %r836;
	shl.b32 	%r754, %r211, 2;
	add.s32 	%r755, %r744, %r754;
	st.shared.u32 	[%r755], %r835;
	shl.b32 	%r756, %r212, 2;
	add.s32 	%r757, %r744, %r756;
	st.shared.u32 	[%r757], %r834;
	shl.b32 	%r758, %r213, 2;
	add.s32 	%r759, %r744, %r758;
	st.shared.u32 	[%r759], %r833;
	shl.b32 	%r760, %r214, 2;
	add.s32 	%r761, %r744, %r760;
	st.shared.u32 	[%r761], %r832;
	shl.b32 	%r762, %r215, 2;
	add.s32 	%r763, %r744, %r762;
	st.shared.u32 	[%r763], %r831;
	shl.b32 	%r764, %r216, 2;
	add.s32 	%r765, %r744, %r764;
	st.shared.u32 	[%r765], %r830;
	shl.b32 	%r766, %r217, 2;
	add.s32 	%r767, %r744, %r766;
	st.shared.u32 	[%r767], %r829;
	shl.b32 	%r768, %r218, 2;
	add.s32 	%r769, %r744, %r768;
	st.shared.u32 	[%r769], %r828;
	shl.b32 	%r770, %r219, 2;
	add.s32 	%r771, %r744, %r770;
	st.shared.u32 	[%r771], %r827;
	shl.b32 	%r772, %r220, 2;
	add.s32 	%r773, %r744, %r772;
	st.shared.u32 	[%r773], %r826;
	shl.b32 	%r774, %r221, 2;
	add.s32 	%r775, %r744, %r774;
	st.shared.u32 	[%r775], %r825;
	shl.b32 	%r776, %r222, 2;
	add.s32 	%r777, %r744, %r776;
	st.shared.u32 	[%r777], %r824;
	shl.b32 	%r778, %r223, 2;
	add.s32 	%r779, %r744, %r778;
	st.shared.u32 	[%r779], %r823;
	shl.b32 	%r780, %r224, 2;
	add.s32 	%r781, %r744, %r780;
	st.shared.u32 	[%r781], %r822;
	bar.sync 	0;
	ld.shared.u32 	%r840, [%r103];
	ld.shared.u32 	%r839, [%r103+4];
	ld.shared.u32 	%r838, [%r103+8];
	ld.shared.u32 	%r837, [%r103+12];
	ld.shared.u32 	%r836, [%r103+16];
	ld.shared.u32 	%r835, [%r103+20];
	ld.shared.u32 	%r834, [%r103+24];
	ld.shared.u32 	%r833, [%r103+28];
	ld.shared.u32 	%r832, [%r103+32];
	ld.shared.u32 	%r831, [%r103+36];
	ld.shared.u32 	%r830, [%r103+40];
	ld.shared.u32 	%r829, [%r103+44];
	ld.shared.u32 	%r828, [%r103+48];
	ld.shared.u32 	%r827, [%r103+52];
	ld.shared.u32 	%r826, [%r103+56];
	ld.shared.u32 	%r825, [%r103+60];
	ld.shared.u32 	%r824, [%r103+64];
	ld.shared.u32 	%r823, [%r103+68];
	ld.shared.u32 	%r822, [%r103+72];
	bar.sync 	0;
	st.shared.u32 	[%r745], %r859;
	st.shared.u32 	[%r747], %r858;
	st.shared.u32 	[%r749], %r857;
	st.shared.u32 	[%r751], %r856;
	st.shared.u32 	[%r753], %r855;
	st.shared.u32 	[%r755], %r854;
	st.shared.u32 	[%r757], %r853;
	st.shared.u32 	[%r759], %r852;
	st.shared.u32 	[%r761], %r851;
	st.shared.u32 	[%r763], %r850;
	st.shared.u32 	[%r765], %r849;
	st.shared.u32 	[%r767], %r848;
	st.shared.u32 	[%r769], %r847;
	st.shared.u32 	[%r771], %r846;
	st.shared.u32 	[%r773], %r845;
	st.shared.u32 	[%r775], %r844;
	st.shared.u32 	[%r777], %r843;
	st.shared.u32 	[%r779], %r842;
	st.shared.u32 	[%r781], %r841;
	bar.sync 	0;
	ld.shared.u32 	%r859, [%r103];
	ld.shared.u32 	%r858, [%r103+4];
	ld.shared.u32 	%r857, [%r103+8];
	ld.shared.u32 	%r856, [%r103+12];
	ld.shared.u32 	%r855, [%r103+16];
	ld.shared.u32 	%r854, [%r103+20];
	ld.shared.u32 	%r853, [%r103+24];
	ld.shared.u32 	%r852, [%r103+28];
	ld.shared.u32 	%r851, [%r103+32];
	ld.shared.u32 	%r850, [%r103+36];
	ld.shared.u32 	%r849, [%r103+40];
	ld.shared.u32 	%r848, [%r103+44];
	ld.shared.u32 	%r847, [%r103+48];
	ld.shared.u32 	%r846, [%r103+52];
	ld.shared.u32 	%r845, [%r103+56];
	ld.shared.u32 	%r844, [%r103+60];
	ld.shared.u32 	%r843, [%r103+64];
	ld.shared.u32 	%r842, [%r103+68];
	ld.shared.u32 	%r841, [%r103+72];
	bar.sync 	0;
	add.s32 	%r821, %r821, 6;
	add.s32 	%r820, %r820, -6;
	bra.uni 	$L__BB4_77;

}
	// .globl	_ZN3cub18CUB_300001_SM_10006detail10radix_sort30DeviceRadixSortHistogramKernelINS1_5radix10policy_hubIjjyE10Policy1000ELNS0_9SortOrderE0EjyNS1_21identity_decomposer_tEEEvPT2_PKT1_SA_iiT3_
.visible .entry _ZN3cub18CUB_300001_SM_10006detail10radix_sort30DeviceRadixSortHistogramKernelINS1_5radix10policy_hubIjjyE10Policy1000ELNS0_9SortOrderE0EjyNS1_21identity_decomposer_tEEEvPT2_PKT1_SA_iiT3_(
	.param .u64 .ptr .align 1 _ZN3cub18CUB_300001_SM_10006detail10radix_sort30DeviceRadixSortHistogramKernelINS1_5radix10policy_hubIjjyE10Policy1000ELNS0_9SortOrderE0EjyNS1_21identity_decomposer_tEEEvPT2_PKT1_SA_iiT3__param_0,
	.param .u64 .ptr .align 1 _ZN3cub18CUB_300001_SM_10006detail10radix_sort30DeviceRadixSortHistogramKernelINS1_5radix10policy_hubIjjyE10Policy1000ELNS0_9SortOrderE0EjyNS1_21identity_decomposer_tEEEvPT2_PKT1_SA_iiT3__param_1,
	.param .u64 _ZN3cub18CUB_300001_SM_10006detail10radix_sort30DeviceRadixSortHistogramKernelINS1_5radix10policy_hubIjjyE10Policy1000ELNS0_9SortOrderE0EjyNS1_21identity_decomposer_tEEEvPT2_PKT1_SA_iiT3__param_2,
	.param .u32 _ZN3cub18CUB_300001_SM_10006detail10radix_sort30DeviceRadixSortHistogramKernelINS1_5radix10policy_hubIjjyE10Policy1000ELNS0_9SortOrderE0EjyNS1_21identity_decomposer_tEEEvPT2_PKT1_SA_iiT3__param_3,
	.param .u32 _ZN3cub18CUB_300001_SM_10006detail10radix_sort30DeviceRadixSortHistogramKernelINS1_5radix10policy_hubIjjyE10Policy1000ELNS0_9SortOrderE0EjyNS1_21identity_decomposer_tEEEvPT2_PKT1_SA_iiT3__param_4,
	.param .align 1 .b8 _ZN3cub18CUB_300001_SM_10006detail10radix_sort30DeviceRadixSortHistogramKernelINS1_5radix10policy_hubIjjyE10Policy1000ELNS0_9SortOrderE0EjyNS1_21identity_decomposer_tEEEvPT2_PKT1_SA_iiT3__param_5[1]
)
.maxntid 128
{
	.reg .pred 	%p<91>;
	.reg .b32 	%r<470>;
	.reg .b64 	%rd<137>;
	// demoted variable
	.shared .align 4 .b8 _ZZN3cub18CUB_300001_SM_10006detail10radix_sort30DeviceRadixSortHistogramKernelINS1_5radix10policy_hubIjjyE10Policy1000ELNS0_9SortOrderE0EjyNS1_21identity_decomposer_tEEEvPT2_PKT1_SA_iiT3_E12temp_storage[4096];
	ld.param.u64 	%rd18, [_ZN3cub18CUB_300001_SM_10006detail10radix_sort30DeviceRadixSortHistogramKernelINS1_5radix10policy_hubIjjyE10Policy1000ELNS0_9SortOrderE0EjyNS1_21identity_decomposer_tEEEvPT2_PKT1_SA_iiT3__param_0];
	ld.param.u64 	%rd19, [_ZN3cub18CUB_300001_SM_10006detail10radix_sort30DeviceRadixSortHistogramKernelINS1_5radix10policy_hubIjjyE10Policy1000ELNS0_9SortOrderE0EjyNS1_21identity_decomposer_tEEEvPT2_PKT1_SA_iiT3__param_1];
	ld.param.u64 	%rd17, [_ZN3cub18CUB_300001_SM_10006detail10radix_sort30DeviceRadixSortHistogramKernelINS1_5radix10policy_hubIjjyE10Policy1000ELNS0_9SortOrderE0EjyNS1_21identity_decomposer_tEEEvPT2_PKT1_SA_iiT3__param_2];
	ld.param.u32 	%r158, [_ZN3cub18CUB_300001_SM_10006detail10radix_sort30DeviceRadixSortHistogramKernelINS1_5radix10policy_hubIjjyE10Policy1000ELNS0_9SortOrderE0EjyNS1_21identity_decomposer_tEEEvPT2_PKT1_SA_iiT3__param_3];
	ld.param.u32 	%r159, [_ZN3cub18CUB_300001_SM_10006detail10radix_sort30DeviceRadixSortHistogramKernelINS1_5radix10policy_hubIjjyE10Policy1000ELNS0_9SortOrderE0EjyNS1_21identity_decomposer_tEEEvPT2_PKT1_SA_iiT3__param_4];
	cvta.to.global.u64 	%rd1, %rd19;
	cvta.to.global.u64 	%rd2, %rd18;
	setp.eq.s64 	%p2, %rd17, 0;
	@%p2 bra 	$L__BB5_153;
	sub.s32 	%r160, %r159, %r158;
	add.s32 	%r161, %r160, 7;
	shr.s32 	%r162, %r161, 31;
	shr.u32 	%r163, %r162, 29;
	add.s32 	%r164, %r161, %r163;
	shr.s32 	%r165, %r164, 3;
	mov.u32 	%r166, %tid.x;
	setp.gt.u32 	%p3, %r166, 255;
	setp.lt.s32 	%p4, %r161, 8;
	mov.u32 	%r167, %ctaid.x;
	shl.b32 	%r168, %r167, 11;
	cvt.u64.u32 	%rd3, %r168;
	mov.u32 	%r169, %nctaid.x;
	shl.b32 	%r170, %r169, 11;
	cvt.u64.u32 	%rd4, %r170;
	add.s32 	%r1, %r165, -1;
	and.b32  	%r2, %r165, 15;
	and.b32  	%r3, %r165, 7;
	add.s32 	%r4, %r3, -1;
	and.b32  	%r5, %r165, 3;
	or.pred  	%p1, %p3, %p4;
	shl.b32 	%r171, %r166, 2;
	mov.u32 	%r172, _ZZN3cub18CUB_300001_SM_10006detail10radix_sort30DeviceRadixSortHistogramKernelINS1_5radix10policy_hubIjjyE10Policy1000ELNS0_9SortOrderE0EjyNS1_21identity_decomposer_tEEEvPT2_PKT1_SA_iiT3_E12temp_storage;
	add.s32 	%r6, %r172, %r171;
	and.b32  	%r7, %r165, 268435440;
	cvt.u64.u32 	%rd5, %r166;
	add.s32 	%r8, %r166, 128;
	add.s32 	%r9, %r166, 256;
	add.s32 	%r10, %r166, 384;
	add.s32 	%r11, %r166, 512;
	add.s32 	%r12, %r166, 640;
	add.s32 	%r13, %r166, 768;
	add.s32 	%r14, %r166, 1280;
	add.s32 	%r15, %r166, 1920;
	and.b32  	%r16, %r165, 268435448;
	and.b32  	%r17, %r165, 1;
	neg.s32 	%r18, %r7;
	add.s32 	%r19, %r6, 8192;
	add.s64 	%rd21, %rd17, -1;
	shr.u64 	%rd22, %rd21, 30;
	add.s64 	%rd23, %rd22, 1;
	min.u64 	%rd6, %rd23, %rd17;
	mov.b64 	%rd135, 0;
$L__BB5_2:
	@%p1 bra 	$L__BB5_30;
	setp.lt.u32 	%p5, %r1, 15;
	mov.b32 	%r423, 0;
	@%p5 bra 	$L__BB5_6;
	mov.u32 	%r420, %r19;
	mov.u32 	%r421, %r18;
$L__BB5_5:
	.pragma "nounroll";
	mov.b32 	%r174, 0;
	st.shared.u32 	[%r420+-8192], %r174;
	st.shared.u32 	[%r420+-7168], %r174;
	st.shared.u32 	[%r420+-6144], %r174;
	st.shared.u32 	[%r420+-5120], %r174;
	st.shared.u32 	[%r420+-4096], %r174;
	st.shared.u32 	[%r420+-3072], %r174;
	st.shared.u32 	[%r420+-2048], %r174;
	st.shared.u32 	[%r420+-1024], %r174;
	st.shared.u32 	[%r420], %r174;
	st.shared.u32 	[%r420+1024], %r174;
	st.shared.u32 	[%r420+2048], %r174;
	st.shared.u32 	[%r420+3072], %r174;
	st.shared.u32 	[%r420+4096], %r174;
	st.shared.u32 	[%r420+5120], %r174;
	st.shared.u32 	[%r420+6144], %r174;
	st.shared.u32 	[%r420+7168], %r174;
	add.s32 	%r421, %r421, 16;
	add.s32 	%r420, %r420, 16384;
	setp.ne.s32 	%p6, %r421, 0;
	mov.u32 	%r423, %r7;
	@%p6 bra 	$L__BB5_5;
$L__BB5_6:
	add.s32 	%r25, %r2, -1;
	setp.eq.s32 	%p7, %r2, 0;
	@%p7 bra 	$L__BB5_16;
	setp.lt.u32 	%p8, %r25, 7;
	@%p8 bra 	$L__BB5_9;
	shl.b32 	%r175, %r423, 10;
	add.s32 	%r176, %r6, %r175;
	mov.b32 	%r177, 0;
	st.shared.u32 	[%r176], %r177;
	st.shared.u32 	[%r176+1024], %r177;
	st.shared.u32 	[%r176+2048], %r177;
	st.shared.u32 	[%r176+3072], %r177;
	st.shared.u32 	[%r176+4096], %r177;
	st.shared.u32 	[%r176+5120], %r177;
	st.shared.u32 	[%r176+6144], %r177;
	st.shared.u32 	[%r176+7168], %r177;
	add.s32 	%r423, %r423, 8;
$L__BB5_9:
	setp.eq.s32 	%p9, %r3, 0;
	@%p9 bra 	$L__BB5_16;
	setp.lt.u32 	%p10, %r4, 3;
	@%p10 bra 	$L__BB5_12;
	shl.b32 	%r178, %r423, 10;
	add.s32 	%r179, %r6, %r178;
	mov.b32 	%r180, 0;
	st.shared.u32 	[%r179], %r180;
	st.shared.u32 	[%r179+1024], %r180;
	st.shared.u32 	[%r179+2048], %r180;
	st.shared.u32 	[%r179+3072], %r180;
	add.s32 	%r423, %r423, 4;
$L__BB5_12:
	setp.eq.s32 	%p11, %r5, 0;
	@%p11 bra 	$L__BB5_16;
	setp.eq.s32 	%p12, %r5, 1;
	shl.b32 	%r181, %r423, 10;
	add.s32 	%r30, %r6, %r181;
	mov.b32 	%r182, 0;
	st.shared.u32 	[%r30], %r182;
	@%p12 bra 	$L__BB5_16;
	setp.eq.s32 	%p13, %r5, 2;
	mov.b32 	%r183, 0;
	st.shared.u32 	[%r30+1024], %r183;
	@%p13 bra 	$L__BB5_16;
	mov.b32 	%r184, 0;
	st.shared.u32 	[%r30+2048], %r184;
$L__BB5_16:
	cvt.u32.u64 	%r185, %rd5;
	setp.gt.u32 	%p14, %r185, 127;
	@%p14 bra 	$L__BB5_30;
	setp.lt.u32 	%p15, %r1, 15;
	mov.b32 	%r427, 0;
	@%p15 bra 	$L__BB5_20;
	mov.b32 	%r425, 0;
$L__BB5_19:
	.pragma "nounroll";
	shl.b32 	%r188, %r425, 10;
	add.s32 	%r189, %r6, %r188;
	mov.b32 	%r190, 0;
	st.shared.u32 	[%r189+512], %r190;
	st.shared.u32 	[%r189+1536], %r190;
	st.shared.u32 	[%r189+2560], %r190;
	st.shared.u32 	[%r189+3584], %r190;
	st.shared.u32 	[%r189+4608], %r190;
	st.shared.u32 	[%r189+5632], %r190;
	st.shared.u32 	[%r189+6656], %r190;
	st.shared.u32 	[%r189+7680], %r190;
	st.shared.u32 	[%r189+8704], %r190;
	st.shared.u32 	[%r189+9728], %r190;
	st.shared.u32 	[%r189+10752], %r190;
	st.shared.u32 	[%r189+11776], %r190;
	st.shared.u32 	[%r189+12800], %r190;
	st.shared.u32 	[%r189+13824], %r190;
	st.shared.u32 	[%r189+14848], %r190;
	st.shared.u32 	[%r189+15872], %r190;
	add.s32 	%r425, %r425, 16;
	setp.ne.s32 	%p16, %r425, %r7;
	mov.u32 	%r427, %r7;
	@%p16 bra 	$L__BB5_19;
$L__BB5_20:
	setp.eq.s32 	%p17, %r2, 0;
	@%p17 bra 	$L__BB5_30;
	setp.lt.u32 	%p18, %r25, 7;
	@%p18 bra 	$L__BB5_23;
	shl.b32 	%r191, %r427, 10;
	add.s32 	%r192, %r6, %r191;
	mov.b32 	%r193, 0;
	st.shared.u32 	[%r192+512], %r193;
	st.shared.u32 	[%r192+1536], %r193;
	st.shared.u32 	[%r192+2560], %r193;
	st.shared.u32 	[%r192+3584], %r193;
	st.shared.u32 	[%r192+4608], %r193;
	st.shared.u32 	[%r192+5632], %r193;
	st.shared.u32 	[%r192+6656], %r193;
	st.shared.u32 	[%r192+7680], %r193;
	add.s32 	%r427, %r427, 8;
$L__BB5_23:
	setp.eq.s32 	%p19, %r3, 0;
	@%p19 bra 	$L__BB5_30;
	setp.lt.u32 	%p20, %r4, 3;
	@%p20 bra 	$L__BB5_26;
	shl.b32 	%r194, %r427, 10;
	add.s32 	%r195, %r6, %r194;
	mov.b32 	%r196, 0;
	st.shared.u32 	[%r195+512], %r196;
	st.shared.u32 	[%r195+1536], %r196;
	st.shared.u32 	[%r195+2560], %r196;
	st.shared.u32 	[%r195+3584], %r196;
	add.s32 	%r427, %r427, 4;
$L__BB5_26:
	setp.eq.s32 	%p21, %r5, 0;
	@%p21 bra 	$L__BB5_30;
	setp.eq.s32 	%p22, %r5, 1;
	shl.b32 	%r197, %r427, 10;
	add.s32 	%r38, %r6, %r197;
	mov.b32 	%r198, 0;
	st.shared.u32 	[%r38+512], %r198;
	@%p22 bra 	$L__BB5_30;
	setp.eq.s32 	%p23, %r5, 2;
	mov.b32 	%r199, 0;
	st.shared.u32 	[%r38+1536], %r199;
	@%p23 bra 	$L__BB5_30;
	mov.b32 	%r200, 0;
	st.shared.u32 	[%r38+2560], %r200;
$L__BB5_30:
	bar.sync 	0;
	bar.sync 	0;
	shl.b64 	%rd8, %rd135, 30;
	sub.s64 	%rd24, %rd17, %rd8;
	min.u64 	%rd9, %rd24, 1073741824;
	setp.le.u64 	%p24, %rd9, %rd3;
	@%p24 bra 	$L__BB5_70;
	mov.u64 	%rd136, %rd3;
$L__BB5_32:
	add.s64 	%rd11, %rd136, %rd8;
	sub.s64 	%rd12, %rd17, %rd11;
	setp.lt.u64 	%p25, %rd12, 2048;
	@%p25 bra 	$L__BB5_34;
	add.s64 	%rd27, %rd11, %rd5;
	shl.b64 	%rd28, %rd27, 2;
	add.s64 	%rd29, %rd1, %rd28;
	ld.global.u32 	%r459, [%rd29];
	ld.global.u32 	%r458, [%rd29+512];
	ld.global.u32 	%r457, [%rd29+1024];
	ld.global.u32 	%r456, [%rd29+1536];
	ld.global.u32 	%r455, [%rd29+2048];
	ld.global.u32 	%r454, [%rd29+2560];
	ld.global.u32 	%r453, [%rd29+3072];
	ld.global.u32 	%r452, [%rd29+3584];
	ld.global.u32 	%r451, [%rd29+4096];
	ld.global.u32 	%r450, [%rd29+4608];
	ld.global.u32 	%r449, [%rd29+5120];
	ld.global.u32 	%r448, [%rd29+5632];
	ld.global.u32 	%r447, [%rd29+6144];
	ld.global.u32 	%r446, [%rd29+6656];
	ld.global.u32 	%r445, [%rd29+7168];
	ld.global.u32 	%r444, [%rd29+7680];
	bra.uni 	$L__BB5_66;
$L__BB5_34:
	cvt.u32.u64 	%r202, %rd5;
	cvt.u32.u64 	%r55, %rd12;
	setp.ge.s32 	%p26, %r202, %r55;
	add.s64 	%rd25, %rd11, %rd5;
	shl.b64 	%rd26, %rd25, 2;
	add.s64 	%rd13, %rd1, %rd26;
	mov.b32 	%r459, -1;
	@%p26 bra 	$L__BB5_36;
	ld.global.u32 	%r459, [%rd13];
$L__BB5_36:
	setp.ge.s32 	%p27, %r8, %r55;
	mov.b32 	%r458, -1;
	@%p27 bra 	$L__BB5_38;
	ld.global.u32 	%r458, [%rd13+512];
$L__BB5_38:
	setp.ge.s32 	%p28, %r9, %r55;
	mov.b32 	%r457, -1;
	@%p28 bra 	$L__BB5_40;
	ld.global.u32 	%r457, [%rd13+1024];
$L__BB5_40:
	setp.ge.s32 	%p29, %r10, %r55;
	mov.b32 	%r456, -1;
	@%p29 bra 	$L__BB5_42;
	ld.global.u32 	%r456, [%rd13+1536];
$L__BB5_42:
	setp.ge.s32 	%p30, %r11, %r55;
	mov.b32 	%r455, -1;
	@%p30 bra 	$L__BB5_44;
	ld.global.u32 	%r455, [%rd13+2048];
$L__BB5_44:
	setp.ge.s32 	%p31, %r12, %r55;
	mov.b32 	%r454, -1;
	@%p31 bra 	$L__BB5_46;
	ld.global.u32 	%r454, [%rd13+2560];
$L__BB5_46:
	setp.ge.s32 	%p32, %r13, %r55;
	mov.b32 	%r453, -1;
	@%p32 bra 	$L__BB5_48;
	ld.global.u32 	%r453, [%rd13+3072];
$L__BB5_48:
	mov.u32 	%r210, %tid.x;
	add.s32 	%r211, %r210, 896;
	setp.ge.s32 	%p33, %r211, %r55;
	mov.b32 	%r452, -1;
	@%p33 bra 	$L__BB5_50;
	ld.global.u32 	%r452, [%rd13+3584];
$L__BB5_50:
	or.b32  	%r214, %r210, 1024;
	setp.ge.s32 	%p34, %r214, %r55;
	mov.b32 	%r451, -1;
	@%p34 bra 	$L__BB5_52;
	ld.global.u32 	%r451, [%rd13+4096];
$L__BB5_52:
	add.s32 	%r217, %r210, 1152;
	setp.ge.s32 	%p35, %r217, %r55;
	mov.b32 	%r450, -1;
	@%p35 bra 	$L__BB5_54;
	ld.global.u32 	%r450, [%rd13+4608];
$L__BB5_54:
	setp.ge.s32 	%p36, %r14, %r55;
	mov.b32 	%r449, -1;
	@%p36 bra 	$L__BB5_56;
	ld.global.u32 	%r449, [%rd13+5120];
$L__BB5_56:
	add.s32 	%r221, %r210, 1408;
	setp.ge.s32 	%p37, %r221, %r55;
	mov.b32 	%r448, -1;
	@%p37 bra 	$L__BB5_58;
	ld.global.u32 	%r448, [%rd13+5632];
$L__BB5_58:
	add.s32 	%r224, %r210, 1536;
	setp.ge.s32 	%p38, %r224, %r55;
	mov.b32 	%r447, -1;
	@%p38 bra 	$L__BB5_60;
	ld.global.u32 	%r447, [%rd13+6144];
$L__BB5_60:
	add.s32 	%r227, %r210, 1664;
	setp.ge.s32 	%p39, %r227, %r55;
	mov.b32 	%r446, -1;
	@%p39 bra 	$L__BB5_62;
	ld.global.u32 	%r446, [%rd13+6656];
$L__BB5_62:
	add.s32 	%r230, %r210, 1792;
	setp.ge.s32 	%p40, %r230, %r55;
	mov.b32 	%r445, -1;
	@%p40 bra 	$L__BB5_64;
	ld.global.u32 	%r445, [%rd13+7168];
$L__BB5_64:
	setp.ge.s32 	%p41, %r15, %r55;
	mov.b32 	%r444, -1;
	@%p41 bra 	$L__BB5_66;
	ld.global.u32 	%r444, [%rd13+7680];
$L__BB5_66:
	setp.le.s32 	%p42, %r159, %r158;
	@%p42 bra 	$L__BB5_69;
	mov.b32 	%r460, 0;
	mov.u32 	%r461, %r158;
$L__BB5_68:
	sub.s32 	%r233, %r159, %r461;
	shl.b32 	%r234, %r460, 10;
	mov.u32 	%r235, _ZZN3cub18CUB_300001_SM_10006detail10radix_sort30DeviceRadixSortHistogramKernelINS1_5radix10policy_hubIjjyE10Policy1000ELNS0_9SortOrderE0EjyNS1_21identity_decomposer_tEEEvPT2_PKT1_SA_iiT3_E12temp_storage;
	add.s32 	%r236, %r235, %r234;
	min.s32 	%r237, %r233, 8;
	mov.b32 	%r238, -1;
	shl.b32 	%r239, %r238, %r237;
	not.b32 	%r240, %r239;
	shr.u32 	%r241, %r459, %r461;
	and.b32  	%r242, %r241, %r240;
	shl.b32 	%r243, %r242, 2;
	add.s32 	%r244, %r236, %r243;
	atom.shared.add.u32 	%r245, [%r244], 1;
	shr.u32 	%r246, %r458, %r461;
	and.b32  	%r247, %r246, %r240;
	shl.b32 	%r248, %r247, 2;
	add.s32 	%r249, %r236, %r248;
	atom.shared.add.u32 	%r250, [%r249], 1;
	shr.u32 	%r251, %r457, %r461;
	and.b32  	%r252, %r251, %r240;
	shl.b32 	%r253, %r252, 2;
	add.s32 	%r254, %r236, %r253;
	atom.shared.add.u32 	%r255, [%r254], 1;
	shr.u32 	%r256, %r456, %r461;
	and.b32  	%r257, %r256, %r240;
	shl.b32 	%r258, %r257, 2;
	add.s32 	%r259, %r236, %r258;
	atom.shared.add.u32 	%r260, [%r259], 1;
	shr.u32 	%r261, %r455, %r461;
	and.b32  	%r262, %r261, %r240;
	shl.b32 	%r263, %r262, 2;
	add.s32 	%r264, %r236, %r263;
	atom.shared.add.u32 	%r265, [%r264], 1;
	shr.u32 	%r266, %r454, %r461;
	and.b32  	%r267, %r266, %r240;
	shl.b32 	%r268, %r267, 2;
	add.s32 	%r269, %r236, %r268;
	atom.shared.add.u32 	%r270, [%r269], 1;
	shr.u32 	%r271, %r453, %r461;
	and.b32  	%r272, %r271, %r240;
	shl.b32 	%r273, %r272, 2;
	add.s32 	%r274, %r236, %r273;
	atom.shared.add.u32 	%r275, [%r274], 1;
	shr.u32 	%r276, %r452, %r461;
	and.b32  	%r277, %r276, %r240;
	shl.b32 	%r278, %r277, 2;
	add.s32 	%r279, %r236, %r278;
	atom.shared.add.u32 	%r280, [%r279], 1;
	shr.u32 	%r281, %r451, %r461;
	and.b32  	%r282, %r281, %r240;
	shl.b32 	%r283, %r282, 2;
	add.s32 	%r284, %r236, %r283;
	atom.shared.add.u32 	%r285, [%r284], 1;
	shr.u32 	%r286, %r450, %r461;
	and.b32  	%r287, %r286, %r240;
	shl.b32 	%r288, %r287, 2;
	add.s32 	%r289, %r236, %r288;
	atom.shared.add.u32 	%r290, [%r289], 1;
	shr.u32 	%r291, %r449, %r461;
	and.b32  	%r292, %r291, %r240;
	shl.b32 	%r293, %r292, 2;
	add.s32 	%r294, %r236, %r293;
	atom.shared.add.u32 	%r295, [%r294], 1;
	shr.u32 	%r296, %r448, %r461;
	and.b32  	%r297, %r296, %r240;
	shl.b32 	%r298, %r297, 2;
	add.s32 	%r299, %r236, %r298;
	atom.shared.add.u32 	%r300, [%r299], 1;
	shr.u32 	%r301, %r447, %r461;
	and.b32  	%r302, %r301, %r240;
	shl.b32 	%r303, %r302, 2;
	add.s32 	%r304, %r236, %r303;
	atom.shared.add.u32 	%r305, [%r304], 1;
	shr.u32 	%r306, %r446, %r461;
	and.b32  	%r307, %r306, %r240;
	shl.b32 	%r308, %r307, 2;
	add.s32 	%r309, %r236, %r308;
	atom.shared.add.u32 	%r310, [%r309], 1;
	shr.u32 	%r311, %r445, %r461;
	and.b32  	%r312, %r311, %r240;
	shl.b32 	%r313, %r312, 2;
	add.s32 	%r314, %r236, %r313;
	atom.shared.add.u32 	%r315, [%r314], 1;
	shr.u32 	%r316, %r444, %r461;
	and.b32  	%r317, %r316, %r240;
	shl.b32 	%r318, %r317, 2;
	add.s32 	%r319, %r236, %r318;
	atom.shared.add.u32 	%r320, [%r319], 1;
	add.s32 	%r461, %r461, 8;
	add.s32 	%r460, %r460, 1;
	setp.lt.s32 	%p43, %r461, %r159;
	@%p43 bra 	$L__BB5_68;
$L__BB5_69:
	add.s64 	%rd136, %rd136, %rd4;
	setp.lt.u64 	%p44, %rd136, %rd9;
	@%p44 bra 	$L__BB5_32;
$L__BB5_70:
	bar.sync 	0;
	@%p1 bra 	$L__BB5_152;
	setp.lt.u32 	%p45, %r1, 7;
	mov.b32 	%r464, 0;
	@%p45 bra 	$L__BB5_90;
	mov.b32 	%r462, 0;
$L__BB5_73:
	.pragma "nounroll";
	shl.b32 	%r323, %r462, 10;
	add.s32 	%r108, %r6, %r323;
	ld.shared.u32 	%r109, [%r108];
	setp.eq.s32 	%p46, %r109, 0;
	@%p46 bra 	$L__BB5_75;
	cvt.u32.u64 	%r324, %rd5;
	shl.b32 	%r325, %r462, 8;
	add.s32 	%r326, %r325, %r324;
	mul.wide.u32 	%rd30, %r326, 8;
	add.s64 	%rd31, %rd2, %rd30;
	cvt.u64.u32 	%rd32, %r109;
	atom.global.add.u64 	%rd33, [%rd31], %rd32;
$L__BB5_75:
	ld.shared.u32 	%r110, [%r108+1024];
	setp.eq.s32 	%p47, %r110, 0;
	@%p47 bra 	$L__BB5_77;
	cvt.u32.u64 	%r327, %rd5;
	shl.b32 	%r328, %r462, 8;
	add.s32 	%r329, %r328, %r327;
	add.s32 	%r330, %r329, 256;
	mul.wide.u32 	%rd34, %r330, 8;
	add.s64 	%rd35, %rd2, %rd34;
	cvt.u64.u32 	%rd36, %r110;
	atom.global.add.u64 	%rd37, [%rd35], %rd36;
$L__BB5_77:
	ld.shared.u32 	%r111, [%r108+2048];
	setp.eq.s32 	%p48, %r111, 0;
	@%p48 bra 	$L__BB5_79;
	cvt.u32.u64 	%r331, %rd5;
	shl.b32 	%r332, %r462, 8;
	add.s32 	%r333, %r332, %r331;
	add.s32 	%r334, %r333, 512;
	mul.wide.u32 	%rd38, %r334, 8;
	add.s64 	%rd39, %rd2, %rd38;
	cvt.u64.u32 	%rd40, %r111;
	atom.global.add.u64 	%rd41, [%rd39], %rd40;
$L__BB5_79:
	ld.shared.u32 	%r112, [%r108+3072];
	setp.eq.s32 	%p49, %r112, 0;
	@%p49 bra 	$L__BB5_81;
	cvt.u32.u64 	%r335, %rd5;
	shl.b32 	%r336, %r462, 8;
	add.s32 	%r337, %r336, %r335;
	add.s32 	%r338, %r337, 768;
	mul.wide.u32 	%rd42, %r338, 8;
	add.s64 	%rd43, %rd2, %rd42;
	cvt.u64.u32 	%rd44, %r112;
	atom.global.add.u64 	%rd45, [%rd43], %rd44;
$L__BB5_81:
	ld.shared.u32 	%r113, [%r108+4096];
	setp.eq.s32 	%p50, %r113, 0;
	@%p50 bra 	$L__BB5_83;
	cvt.u32.u64 	%r339, %rd5;
	shl.b32 	%r340, %r462, 8;
	add.s32 	%r341, %r340, %r339;
	add.s32 	%r342, %r341, 1024;
	mul.wide.u32 	%rd46, %r342, 8;
	add.s64 	%rd47, %rd2, %rd46;
	cvt.u64.u32 	%rd48, %r113;
	atom.global.add.u64 	%rd49, [%rd47], %rd48;
$L__BB5_83:
	ld.shared.u32 	%r114, [%r108+5120];
	setp.eq.s32 	%p51, %r114, 0;
	@%p51 bra 	$L__BB5_85;
	cvt.u32.u64 	%r343, %rd5;
	shl.b32 	%r344, %r462, 8;
	add.s32 	%r345, %r344, %r343;
	add.s32 	%r346, %r345, 1280;
	mul.wide.u32 	%rd50, %r346, 8;
	add.s64 	%rd51, %rd2, %rd50;
	cvt.u64.u32 	%rd52, %r114;
	atom.global.add.u64 	%rd53, [%rd51], %rd52;
$L__BB5_85:
	ld.shared.u32 	%r115, [%r108+6144];
	setp.eq.s32 	%p52, %r115, 0;
	@%p52 bra 	$L__BB5_87;
	cvt.u32.u64 	%r347, %rd5;
	shl.b32 	%r348, %r462, 8;
	add.s32 	%r349, %r348, %r347;
	add.s32 	%r350, %r349, 1536;
	mul.wide.u32 	%rd54, %r350, 8;
	add.s64 	%rd55, %rd2, %rd54;
	cvt.u64.u32 	%rd56, %r115;
	atom.global.add.u64 	%rd57, [%rd55], %rd56;
$L__BB5_87:
	ld.shared.u32 	%r116, [%r108+7168];
	setp.eq.s32 	%p53, %r116, 0;
	@%p53 bra 	$L__BB5_89;
	cvt.u32.u64 	%r351, %rd5;
	shl.b32 	%r352, %r462, 8;
	add.s32 	%r353, %r352, %r351;
	add.s32 	%r354, %r353, 1792;
	mul.wide.u32 	%rd58, %r354, 8;
	add.s64 	%rd59, %rd2, %rd58;
	cvt.u64.u32 	%rd60, %r116;
	atom.global.add.u64 	%rd61, [%rd59], %rd60;
$L__BB5_89:
	add.s32 	%r462, %r462, 8;
	setp.ne.s32 	%p54, %r462, %r16;
	mov.u32 	%r464, %r16;
	@%p54 bra 	$L__BB5_73;
$L__BB5_90:
	add.s32 	%r119, %r5, -1;
	setp.eq.s32 	%p55, %r3, 0;
	@%p55 bra 	$L__BB5_111;
	setp.lt.u32 	%p56, %r4, 3;
	@%p56 bra 	$L__BB5_101;
	shl.b32 	%r355, %r464, 10;
	add.s32 	%r120, %r6, %r355;
	ld.shared.u32 	%r121, [%r120];
	setp.eq.s32 	%p57, %r121, 0;
	@%p57 bra 	$L__BB5_94;
	cvt.u32.u64 	%r356, %rd5;
	shl.b32 	%r357, %r464, 8;
	add.s32 	%r358, %r357, %r356;
	mul.wide.u32 	%rd62, %r358, 8;
	add.s64 	%rd63, %rd2, %rd62;
	cvt.u64.u32 	%rd64, %r121;
	atom.global.add.u64 	%rd65, [%rd63], %rd64;
$L__BB5_94:
	ld.shared.u32 	%r122, [%r120+1024];
	setp.eq.s32 	%p58, %r122, 0;
	@%p58 bra 	$L__BB5_96;
	cvt.u32.u64 	%r359, %rd5;
	shl.b32 	%r360, %r464, 8;
	add.s32 	%r361, %r360, %r359;
	add.s32 	%r362, %r361, 256;
	mul.wide.u32 	%rd66, %r362, 8;
	add.s64 	%rd67, %rd2, %rd66;
	cvt.u64.u32 	%rd68, %r122;
	atom.global.add.u64 	%rd69, [%rd67], %rd68;
$L__BB5_96:
	ld.shared.u32 	%r123, [%r120+2048];
	setp.eq.s32 	%p59, %r123, 0;
	@%p59 bra 	$L__BB5_98;
	cvt.u32.u64 	%r363, %rd5;
	shl.b32 	%r364, %r464, 8;
	add.s32 	%r365, %r364, %r363;
	add.s32 	%r366, %r365, 512;
	mul.wide.u32 	%rd70, %r366, 8;
	add.s64 	%rd71, %rd2, %rd70;
	cvt.u64.u32 	%rd72, %r123;
	atom.global.add.u64 	%rd73, [%rd71], %rd72;
$L__BB5_98:
	ld.shared.u32 	%r124, [%r120+3072];
	setp.eq.s32 	%p60, %r124, 0;
	@%p60 bra 	$L__BB5_100;
	cvt.u32.u64 	%r367, %rd5;
	shl.b32 	%r368, %r464, 8;
	add.s32 	%r369, %r368, %r367;
	add.s32 	%r370, %r369, 768;
	mul.wide.u32 	%rd74, %r370, 8;
	add.s64 	%rd75, %rd2, %rd74;
	cvt.u64.u32 	%rd76, %r124;
	atom.global.add.u64 	%rd77, [%rd75], %rd76;
$L__BB5_100:
	add.s32 	%r464, %r464, 4;
$L__BB5_101:
	setp.eq.s32 	%p61, %r5, 0;
	@%p61 bra 	$L__BB5_111;
	setp.eq.s32 	%p62, %r119, 0;
	@%p62 bra 	$L__BB5_108;
	shl.b32 	%r371, %r464, 10;
	add.s32 	%r127, %r6, %r371;
	ld.shared.u32 	%r128, [%r127];
	setp.eq.s32 	%p63, %r128, 0;
	@%p63 bra 	$L__BB5_105;
	cvt.u32.u64 	%r372, %rd5;
	shl.b32 	%r373, %r464, 8;
	add.s32 	%r374, %r373, %r372;
	mul.wide.u32 	%rd78, %r374, 8;
	add.s64 	%rd79, %rd2, %rd78;
	cvt.u64.u32 	%rd80, %r128;
	atom.global.add.u64 	%rd81, [%rd79], %rd80;
$L__BB5_105:
	ld.shared.u32 	%r129, [%r127+1024];
	setp.eq.s32 	%p64, %r129, 0;
	@%p64 bra 	$L__BB5_107;
	cvt.u32.u64 	%r375, %rd5;
	shl.b32 	%r376, %r464, 8;
	add.s32 	%r377, %r376, %r375;
	add.s32 	%r378, %r377, 256;
	mul.wide.u32 	%rd82, %r378, 8;
	add.s64 	%rd83, %rd2, %rd82;
	cvt.u64.u32 	%rd84, %r129;
	atom.global.add.u64 	%rd85, [%rd83], %rd84;
$L__BB5_107:
	add.s32 	%r464, %r464, 2;
$L__BB5_108:
	setp.eq.s32 	%p65, %r17, 0;
	@%p65 bra 	$L__BB5_111;
	shl.b32 	%r379, %r464, 10;
	add.s32 	%r380, %r6, %r379;
	ld.shared.u32 	%r132, [%r380];
	setp.eq.s32 	%p66, %r132, 0;
	@%p66 bra 	$L__BB5_111;
	cvt.u32.u64 	%r381, %rd5;
	shl.b32 	%r382, %r464, 8;
	add.s32 	%r383, %r382, %r381;
	mul.wide.u32 	%rd86, %r383, 8;
	add.s64 	%rd87, %rd2, %rd86;
	cvt.u64.u32 	%rd88, %r132;
	atom.global.add.u64 	%rd89, [%rd87], %rd88;
$L__BB5_111:
	cvt.u32.u64 	%r384, %rd5;
	setp.gt.u32 	%p67, %r384, 127;
	@%p67 bra 	$L__BB5_152;
	setp.lt.u32 	%p68, %r1, 7;
	mov.b32 	%r468, 0;
	@%p68 bra 	$L__BB5_131;
	mov.b32 	%r466, 0;
$L__BB5_114:
	.pragma "nounroll";
	shl.b32 	%r388, %r466, 10;
	add.s32 	%r134, %r6, %r388;
	ld.shared.u32 	%r135, [%r134+512];
	setp.eq.s32 	%p69, %r135, 0;
	shl.b32 	%r389, %r466, 8;
	add.s32 	%r390, %r389, %r384;
	mul.wide.u32 	%rd90, %r390, 8;
	add.s64 	%rd15, %rd2, %rd90;
	@%p69 bra 	$L__BB5_116;
	cvt.u64.u32 	%rd91, %r135;
	atom.global.add.u64 	%rd92, [%rd15+1024], %rd91;
$L__BB5_116:
	ld.shared.u32 	%r136, [%r134+1536];
	setp.eq.s32 	%p70, %r136, 0;
	@%p70 bra 	$L__BB5_118;
	cvt.u64.u32 	%rd93, %r136;
	atom.global.add.u64 	%rd94, [%rd15+3072], %rd93;
$L__BB5_118:
	ld.shared.u32 	%r137, [%r134+2560];
	setp.eq.s32 	%p71, %r137, 0;
	@%p71 bra 	$L__BB5_120;
	cvt.u64.u32 	%rd95, %r137;
	atom.global.add.u64 	%rd96, [%rd15+5120], %rd95;
$L__BB5_120:
	ld.shared.u32 	%r138, [%r134+3584];
	setp.eq.s32 	%p72, %r138, 0;
	@%p72 bra 	$L__BB5_122;
	cvt.u64.u32 	%rd97, %r138;
	atom.global.add.u64 	%rd98, [%rd15+7168], %rd97;
$L__BB5_122:
	ld.shared.u32 	%r139, [%r134+4608];
	setp.eq.s32 	%p73, %r139, 0;
	@%p73 bra 	$L__BB5_124;
	cvt.u64.u32 	%rd99, %r139;
	atom.global.add.u64 	%rd100, [%rd15+9216], %rd99;
$L__BB5_124:
	ld.shared.u32 	%r140, [%r134+5632];
	setp.eq.s32 	%p74, %r140, 0;
	@%p74 bra 	$L__BB5_126;
	cvt.u64.u32 	%rd101, %r140;
	atom.global.add.u64 	%rd102, [%rd15+11264], %rd101;
$L__BB5_126:
	ld.shared.u32 	%r141, [%r134+6656];
	setp.eq.s32 	%p75, %r141, 0;
	@%p75 bra 	$L__BB5_128;
	cvt.u64.u32 	%rd103, %r141;
	atom.global.add.u64 	%rd104, [%rd15+13312], %rd103;
$L__BB5_128:
	ld.shared.u32 	%r142, [%r134+7680];
	setp.eq.s32 	%p76, %r142, 0;
	@%p76 bra 	$L__BB5_130;
	cvt.u64.u32 	%rd105, %r142;
	atom.global.add.u64 	%rd106, [%rd15+15360], %rd105;
$L__BB5_130:
	add.s32 	%r466, %r466, 8;
	setp.ne.s32 	%p77, %r466, %r16;
	mov.u32 	%r468, %r16;
	@%p77 bra 	$L__BB5_114;
$L__BB5_131:
	setp.eq.s32 	%p78, %r3, 0;
	@%p78 bra 	$L__BB5_152;
	setp.lt.u32 	%p79, %r4, 3;
	@%p79 bra 	$L__BB5_142;
	shl.b32 	%r391, %r468, 10;
	add.s32 	%r145, %r6, %r391;
	ld.shared.u32 	%r146, [%r145+512];
	setp.eq.s32 	%p80, %r146, 0;
	@%p80 bra 	$L__BB5_135;
	shl.b32 	%r393, %r468, 8;
	add.s32 	%r394, %r393, %r384;
	mul.wide.u32 	%rd107, %r394, 8;
	add.s64 	%rd108, %rd2, %rd107;
	cvt.u64.u32 	%rd109, %r146;
	atom.global.add.u64 	%rd110, [%rd108+1024], %rd109;
$L__BB5_135:
	ld.shared.u32 	%r147, [%r145+1536];
	setp.eq.s32 	%p81, %r147, 0;
	@%p81 bra 	$L__BB5_137;
	shl.b32 	%r396, %r468, 8;
	add.s32 	%r397, %r396, %r384;
	add.s32 	%r398, %r397, 256;
	mul.wide.u32 	%rd111, %r398, 8;
	add.s64 	%rd112, %rd2, %rd111;
	cvt.u64.u32 	%rd113, %r147;
	atom.global.add.u64 	%rd114, [%rd112+1024], %rd113;
$L__BB5_137:
	ld.shared.u32 	%r148, [%r145+2560];
	setp.eq.s32 	%p82, %r148, 0;
	@%p82 bra 	$L__BB5_139;
	shl.b32 	%r400, %r468, 8;
	add.s32 	%r401, %r400, %r384;
	add.s32 	%r402, %r401, 512;
	mul.wide.u32 	%rd115, %r402, 8;
	add.s64 	%rd116, %rd2, %rd115;
	cvt.u64.u32 	%rd117, %r148;
	atom.global.add.u64 	%rd118, [%rd116+1024], %rd117;
$L__BB5_139:
	ld.shared.u32 	%r149, [%r145+3584];
	setp.eq.s32 	%p83, %r149, 0;
	@%p83 bra 	$L__BB5_141;
	shl.b32 	%r404, %r468, 8;
	add.s32 	%r405, %r404, %r384;
	add.s32 	%r406, %r405, 768;
	mul.wide.u32 	%rd119, %r406, 8;
	add.s64 	%rd120, %rd2, %rd119;
	cvt.u64.u32 	%rd121, %r149;
	atom.global.add.u64 	%rd122, [%rd120+1024], %rd121;
$L__BB5_141:
	add.s32 	%r468, %r468, 4;
$L__BB5_142:
	setp.eq.s32 	%p84, %r5, 0;
	@%p84 bra 	$L__BB5_152;
	setp.eq.s32 	%p85, %r119, 0;
	@%p85 bra 	$L__BB5_149;
	shl.b32 	%r407, %r468, 10;
	add.s32 	%r152, %r6, %r407;
	ld.shared.u32 	%r153, [%r152+512];
	setp.eq.s32 	%p86, %r153, 0;
	@%p86 bra 	$L__BB5_146;
	shl.b32 	%r409, %r468, 8;
	add.s32 	%r410, %r409, %r384;
	mul.wide.u32 	%rd123, %r410, 8;
	add.s64 	%rd124, %rd2, %rd123;
	cvt.u64.u32 	%rd125, %r153;
	atom.global.add.u64 	%rd126, [%rd124+1024], %rd125;
$L__BB5_146:
	ld.shared.u32 	%r154, [%r152+1536];
	setp.eq.s32 	%p87, %r154, 0;
	@%p87 bra 	$L__BB5_148;
	shl.b32 	%r412, %r468, 8;
	add.s32 	%r413, %r412, %r384;
	add.s32 	%r414, %r413, 256;
	mul.wide.u32 	%rd127, %r414, 8;
	add.s64 	%rd128, %rd2, %rd127;
	cvt.u64.u32 	%rd129, %r154;
	atom.global.add.u64 	%rd130, [%rd128+1024], %rd129;
$L__BB5_148:
	add.s32 	%r468, %r468, 2;
$L__BB5_149:
	setp.eq.s32 	%p88, %r17, 0;
	@%p88 bra 	$L__BB5_152;
	shl.b32 	%r415, %r468, 10;
	add.s32 	%r416, %r6, %r415;
	ld.shared.u32 	%r157, [%r416+512];
	setp.eq.s32 	%p89, %r157, 0;
	@%p89 bra 	$L__BB5_152;
	shl.b32 	%r418, %r468, 8;
	add.s32 	%r419, %r418, %r384;
	mul.wide.u32 	%rd131, %r419, 8;
	add.s64 	%rd132, %rd2, %rd131;
	cvt.u64.u32 	%rd133, %r157;
	atom.global.add.u64 	%rd134, [%rd132+1024], %rd133;
$L__BB5_152:
	bar.sync 	0;
	add.s64 	%rd135, %rd135, 1;
	setp.ne.s64 	%p90, %rd135, %rd6;
	@%p90 bra 	$L__BB5_2;
$L__BB5_153:
	ret;

}
	// .globl	_ZN3cub18CUB_300001_SM_10006detail10radix_sort33DeviceRadixSortExclusiveSumKernelINS1_5radix10policy_hubIjjyE10Policy1000EyEEvPT0_
.visible .entry _ZN3cub18CUB_300001_SM_10006detail10radix_sort33DeviceRadixSortExclusiveSumKernelINS1_5radix10policy_hubIjjyE10Policy1000EyEEvPT0_(
	.param .u64 .ptr .align 1 _ZN3cub18CUB_300001_SM_10006detail10radix_sort33DeviceRadixSortExclusiveSumKernelINS1_5radix10policy_hubIjjyE10Policy1000EyEEvPT0__param_0
)
{
	.reg .pred 	%p<4>;
	.reg .b32 	%r<28>;
	.reg .b64 	%rd<54>;
	// demoted variable
	.shared .align 16 .b8 _ZZN3cub18CUB_300001_SM_10006detail10radix_sort33DeviceRadixSortExclusiveSumKernelINS1_5radix10policy_hubIjjyE10Policy1000EyEEvPT0_E12temp_storage[2336];
	ld.param.u64 	%rd5, [_ZN3cub18CUB_300001_SM_10006detail10radix_sort33DeviceRadixSortExclusiveSumKernelINS1_5radix10policy_hubIjjyE10Policy1000EyEEvPT0__param_0];
	cvta.to.global.u64 	%rd6, %rd5;
	mov.u32 	%r3, %ctaid.x;
	shl.b32 	%r4, %r3, 8;
	mov.u32 	%r1, %tid.x;
	setp.gt.u32 	%p1, %r1, 255;
	add.s32 	%r5, %r4, %r1;
	mul.wide.s32 	%rd7, %r5, 8;
	add.s64 	%rd1, %rd6, %rd7;
	@%p1 bra 	$L__BB6_2;
	ld.global.u64 	%rd53, [%rd1];
$L__BB6_2:
	shr.u32 	%r6, %r1, 3;
	add.s32 	%r7, %r6, %r1;
	shl.b32 	%r8, %r7, 3;
	mov.u32 	%r9, _ZZN3cub18CUB_300001_SM_10006detail10radix_sort33DeviceRadixSortExclusiveSumKernelINS1_5radix10policy_hubIjjyE10Policy1000EyEEvPT0_E12temp_storage;
	add.s32 	%r10, %r9, %r8;
	add.s32 	%r2, %r10, 16;
	st.shared.u64 	[%r10+16], %rd53;
	bar.sync 	0;
	setp.gt.u32 	%p2, %r1, 31;
	@%p2 bra 	$L__BB6_4;
	mad.lo.s32 	%r27, %r1, 72, %r9;
	ld.shared.u64 	%rd23, [%r27+16];
	ld.shared.u64 	%rd24, [%r27+24];
	ld.shared.u64 	%rd25, [%r27+32];
	ld.shared.u64 	%rd26, [%r27+40];
	ld.shared.u64 	%rd27, [%r27+48];
	ld.shared.u64 	%rd28, [%r27+56];
	ld.shared.u64 	%rd29, [%r27+64];
	ld.shared.u64 	%rd30, [%r27+72];
	add.s64 	%rd31, %rd24, %rd23;
	add.s64 	%rd32, %rd31, %rd25;
	add.s64 	%rd33, %rd32, %rd26;
	add.s64 	%rd34, %rd33, %rd27;
	add.s64 	%rd35, %rd34, %rd28;
	add.s64 	%rd36, %rd35, %rd29;
	add.s64 	%rd10, %rd36, %rd30;
	mov.b32 	%r11, 1;
	mov.b32 	%r24, 0;
	mov.b32 	%r25, -1;
	// begin inline asm
	{  .reg .u64 r0;  .reg .u32 lo;  .reg .u32 hi;  .reg .pred p;  mov.b64 {lo, hi}, %rd10;  shfl.sync.up.b32 lo|p, lo, %r11, %r24, %r25;  shfl.sync.up.b32 hi|p, hi, %r11, %r24, %r25;  mov.b64 r0, {lo, hi};  @p add.u64 r0, r0, %rd10;  mov.u64 %rd8, r0;}
	// end inline asm
	mov.b32 	%r14, 2;
	// begin inline asm
	{  .reg .u64 r0;  .reg .u32 lo;  .reg .u32 hi;  .reg .pred p;  mov.b64 {lo, hi}, %rd8;  shfl.sync.up.b32 lo|p, lo, %r14, %r24, %r25;  shfl.sync.up.b32 hi|p, hi, %r14, %r24, %r25;  mov.b64 r0, {lo, hi};  @p add.u64 r0, r0, %rd8;  mov.u64 %rd11, r0;}
	// end inline asm
	mov.b32 	%r17, 4;
	// begin inline asm
	{  .reg .u64 r0;  .reg .u32 lo;  .reg .u32 hi;  .reg .pred p;  mov.b64 {lo, hi}, %rd11;  shfl.sync.up.b32 lo|p, lo, %r17, %r24, %r25;  shfl.sync.up.b32 hi|p, hi, %r17, %r24, %r25;  mov.b64 r0, {lo, hi};  @p add.u64 r0, r0, %rd11;  mov.u64 %rd14, r0;}
	// end inline asm
	mov.b32 	%r20, 8;
	// begin inline asm
	{  .reg .u64 r0;  .reg .u32 lo;  .reg .u32 hi;  .reg .pred p;  mov.b64 {lo, hi}, %rd14;  shfl.sync.up.b32 lo|p, lo, %r20, %r24, %r25;  shfl.sync.up.b32 hi|p, hi, %r20, %r24, %r25;  mov.b64 r0, {lo, hi};  @p add.u64 r0, r0, %rd14;  mov.u64 %rd17, r0;}
	// end inline asm
	mov.b32 	%r23, 16;
	// begin inline asm
	{  .reg .u64 r0;  .reg .u32 lo;  .reg .u32 hi;  .reg .pred p;  mov.b64 {lo, hi}, %rd17;  shfl.sync.up.b32 lo|p, lo, %r23, %r24, %r25;  shfl.sync.up.b32 hi|p, hi, %r23, %r24, %r25;  mov.b64 r0, {lo, hi};  @p add.u64 r0, r0, %rd17;  mov.u64 %rd20, r0;}
	// end inline asm
	sub.s64 	%rd37, %rd20, %rd10;
	ld.shared.u64 	%rd38, [%r27+16];
	ld.shared.u64 	%rd39, [%r27+24];
	ld.shared.u64 	%rd40, [%r27+32];
	ld.shared.u64 	%rd41, [%r27+40];
	ld.shared.u64 	%rd42, [%r27+48];
	ld.shared.u64 	%rd43, [%r27+56];
	ld.shared.u64 	%rd44, [%r27+64];
	add.s64 	%rd45, %rd38, %rd37;
	add.s64 	%rd46, %rd39, %rd45;
	add.s64 	%rd47, %rd40, %rd46;
	add.s64 	%rd48, %rd41, %rd47;
	add.s64 	%rd49, %rd42, %rd48;
	add.s64 	%rd50, %rd43, %rd49;
	add.s64 	%rd51, %rd44, %rd50;
	st.shared.u64 	[%r27+16], %rd37;
	st.shared.u64 	[%r27+24], %rd45;
	st.shared.u64 	[%r27+32], %rd46;
	st.shared.u64 	[%r27+40], %rd47;
	st.shared.u64 	[%r27+48], %rd48;
	st.shared.u64 	[%r27+56], %rd49;
	st.shared.u64 	[%r27+64], %rd50;
	st.shared.u64 	[%r27+72], %rd51;
$L__BB6_4:
	setp.gt.u32 	%p3, %r1, 255;
	bar.sync 	0;
	@%p3 bra 	$L__BB6_6;
	ld.shared.u64 	%rd52, [%r2];
	st.global.u64 	[%rd1], %rd52;
$L__BB6_6:
	ret;

}
	// .globl	_ZN3cub18CUB_300001_SM_10006detail10radix_sort29DeviceRadixSortOnesweepKernelINS1_5radix10policy_hubIjjyE10Policy1000ELNS0_9SortOrderE0EjjyiiNS1_21identity_decomposer_tEEEvPT5_SB_PT3_PKSC_PT1_PKSG_PT2_PKSK_T4_iiT6_
.visible .entry _ZN3cub18CUB_300001_SM_10006detail10radix_sort29DeviceRadixSortOnesweepKernelINS1_5radix10policy_hubIjjyE10Policy1000ELNS0_9SortOrderE0EjjyiiNS1_21identity_decomposer_tEEEvPT5_SB_PT3_PKSC_PT1_PKSG_PT2_PKSK_T4_iiT6_(
	.param .u64 .ptr .align 1 _ZN3cub18CUB_300001_SM_10006detail10radix_sort29DeviceRadixSortOnesweepKernelINS1_5radix10policy_hubIjjyE10Policy1000ELNS0_9SortOrderE0EjjyiiNS1_21identity_decomposer_tEEEvPT5_SB_PT3_PKSC_PT1_PKSG_PT2_PKSK_T4_iiT6__param_0,
	.param .u64 .ptr .align 1 _ZN3cub18CUB_300001_SM_10006detail10radix_sort29DeviceRadixSortOnesweepKernelINS1_5radix10policy_hubIjjyE10Policy1000ELNS0_9SortOrderE0EjjyiiNS1_21identity_decomposer_tEEEvPT5_SB_PT3_PKSC_PT1_PKSG_PT2_PKSK_T4_iiT6__param_1,
	.param .u64 .ptr .align 1 _ZN3cub18CUB_300001_SM_10006detail10radix_sort29DeviceRadixSortOnesweepKernelINS1_5radix10policy_hubIjjyE10Policy1000ELNS0_9SortOrderE0EjjyiiNS1_21identity_decomposer_tEEEvPT5_SB_PT3_PKSC_PT1_PKSG_PT2_PKSK_T4_iiT6__param_2,
	.param .u64 .ptr .align 1 _ZN3cub18CUB_300001_SM_10006detail10radix_sort29DeviceRadixSortOnesweepKernelINS1_5radix10policy_hubIjjyE10Policy1000ELNS0_9SortOrderE0EjjyiiNS1_21identity_decomposer_tEEEvPT5_SB_PT3_PKSC_PT1_PKSG_PT2_PKSK_T4_iiT6__param_3,
	.param .u64 .ptr .align 1 _ZN3cub18CUB_300001_SM_10006detail10radix_sort29DeviceRadixSortOnesweepKernelINS1_5radix10policy_hubIjjyE10Policy1000ELNS0_9SortOrderE0EjjyiiNS1_21identity_decomposer_tEEEvPT5_SB_PT3_PKSC_PT1_PKSG_PT2_PKSK_T4_iiT6__param_4,
	.param .u64 .ptr .align 1 _ZN3cub18CUB_300001_SM_10006detail10radix_sort29DeviceRadixSortOnesweepKernelINS1_5radix10policy_hubIjjyE10Policy1000ELNS0_9SortOrderE0EjjyiiNS1_21identity_decomposer_tEEEvPT5_SB_PT3_PKSC_PT1_PKSG_PT2_PKSK_T4_iiT6__param_5,
	.param .u64 .ptr .align 1 _ZN3cub18CUB_300001_SM_10006detail10radix_sort29DeviceRadixSortOnesweepKernelINS1_5radix10policy_hubIjjyE10Policy1000ELNS0_9SortOrderE0EjjyiiNS1_21identity_decomposer_tEEEvPT5_SB_PT3_PKSC_PT1_PKSG_PT2_PKSK_T4_iiT6__param_6,
	.param .u64 .ptr .align 1 _ZN3cub18CUB_300001_SM_10006detail10radix_sort29DeviceRadixSortOnesweepKernelINS1_5radix10policy_hubIjjyE10Policy1000ELNS0_9SortOrderE0EjjyiiNS1_21identity_decomposer_tEEEvPT5_SB_PT3_PKSC_PT1_PKSG_PT2_PKSK_T4_iiT6__param_7,
	.param .u32 _ZN3cub18CUB_300001_SM_10006detail10radix_sort29DeviceRadixSortOnesweepKernelINS1_5radix10policy_hubIjjyE10Policy1000ELNS0_9SortOrderE0EjjyiiNS1_21identity_decomposer_tEEEvPT5_SB_PT3_PKSC_PT1_PKSG_PT2_PKSK_T4_iiT6__param_8,
	.param .u32 _ZN3cub18CUB_300001_SM_10006detail10radix_sort29DeviceRadixSortOnesweepKernelINS1_5radix10policy_hubIjjyE10Policy1000ELNS0_9SortOrderE0EjjyiiNS1_21identity_decomposer_tEEEvPT5_SB_PT3_PKSC_PT1_PKSG_PT2_PKSK_T4_iiT6__param_9,
	.param .u32 _ZN3cub18CUB_300001_SM_10006detail10radix_sort29DeviceRadixSortOnesweepKernelINS1_5radix10policy_hubIjjyE10Policy1000ELNS0_9SortOrderE0EjjyiiNS1_21identity_decomposer_tEEEvPT5_SB_PT3_PKSC_PT1_PKSG_PT2_PKSK_T4_iiT6__param_10,
	.param .align 1 .b8 _ZN3cub18CUB_300001_SM_10006detail10radix_sort29DeviceRadixSortOnesweepKernelINS1_5radix10policy_hubIjjyE10Policy1000ELNS0_9SortOrderE0EjjyiiNS1_21identity_decomposer_tEEEvPT5_SB_PT3_PKSC_PT1_PKSG_PT2_PKSK_T4_iiT6__param_11[1]
)
.maxntid 384
{
	.reg .pred 	%p<205>;
	.reg .b32 	%r<2012>;
	.reg .b64 	%rd<372>;
	// demoted variable
	.shared .align 16 .b8 _ZZN3cub18CUB_300001_SM_10006detail10radix_sort29DeviceRadixSortOnesweepKernelINS1_5radix10policy_hubIjjyE10Policy1000ELNS0_9SortOrderE0EjjyiiNS1_21identity_decomposer_tEEEvPT5_SB_PT3_PKSC_PT1_PKSG_PT2_PKSK_T4_iiT6_E1s[28160];
	ld.param.u64 	%rd42, [_ZN3cub18CUB_300001_SM_10006detail10radix_sort29DeviceRadixSortOnesweepKernelINS1_5radix10policy_hubIjjyE10Policy1000ELNS0_9SortOrderE0EjjyiiNS1_21identity_decomposer_tEEEvPT5_SB_PT3_PKSC_PT1_PKSG_PT2_PKSK_T4_iiT6__param_1];
	ld.param.u64 	%rd46, [_ZN3cub18CUB_300001_SM_10006detail10radix_sort29DeviceRadixSortOnesweepKernelINS1_5radix10policy_hubIjjyE10Policy1000ELNS0_9SortOrderE0EjjyiiNS1_21identity_decomposer_tEEEvPT5_SB_PT3_PKSC_PT1_PKSG_PT2_PKSK_T4_iiT6__param_4];
	ld.param.u64 	%rd47, [_ZN3cub18CUB_300001_SM_10006detail10radix_sort29DeviceRadixSortOnesweepKernelINS1_5radix10policy_hubIjjyE10Policy1000ELNS0_9SortOrderE0EjjyiiNS1_21identity_decomposer_tEEEvPT5_SB_PT3_PKSC_PT1_PKSG_PT2_PKSK_T4_iiT6__param_5];
	ld.param.u64 	%rd48, [_ZN3cub18CUB_300001_SM_10006detail10radix_sort29DeviceRadixSortOnesweepKernelINS1_5radix10policy_hubIjjyE10Policy1000ELNS0_9SortOrderE0EjjyiiNS1_21identity_decomposer_tEEEvPT5_SB_PT3_PKSC_PT1_PKSG_PT2_PKSK_T4_iiT6__param_6];
	ld.param.u32 	%r399, [_ZN3cub18CUB_300001_SM_10006detail10radix_sort29DeviceRadixSortOnesweepKernelINS1_5radix10policy_hubIjjyE10Policy1000ELNS0_9SortOrderE0EjjyiiNS1_21identity_decomposer_tEEEvPT5_SB_PT3_PKSC_PT1_PKSG_PT2_PKSK_T4_iiT6__param_8];
	ld.param.u32 	%r400, [_ZN3cub18CUB_300001_SM_10006detail10radix_sort29DeviceRadixSortOnesweepKernelINS1_5radix10policy_hubIjjyE10Policy1000ELNS0_9SortOrderE0EjjyiiNS1_21identity_decomposer_tEEEvPT5_SB_PT3_PKSC_PT1_PKSG_PT2_PKSK_T4_iiT6__param_9];
	ld.param.u32 	%r401, [_ZN3cub18CUB_300001_SM_10006detail10radix_sort29DeviceRadixSortOnesweepKernelINS1_5radix10policy_hubIjjyE10Policy1000ELNS0_9SortOrderE0EjjyiiNS1_21identity_decomposer_tEEEvPT5_SB_PT3_PKSC_PT1_PKSG_PT2_PKSK_T4_iiT6__param_10];
	cvta.to.global.u64 	%rd1, %rd48;
	cvta.to.global.u64 	%rd2, %rd46;
	cvta.to.global.u64 	%rd3, %rd47;
	mov.u32 	%r1, %tid.x;
	shr.u32 	%r2, %r1, 5;
	// begin inline asm
	mov.u32 %r402, %laneid;
	// end inline asm
	setp.ne.s32 	%p1, %r1, 0;
	@%p1 bra 	$L__BB7_2;
	cvta.to.global.u64 	%rd49, %rd42;
	atom.global.add.u32 	%r403, [%rd49], 1;
	st.shared.u32 	[_ZZN3cub18CUB_300001_SM_10006detail10radix_sort29DeviceRadixSortOnesweepKernelINS1_5radix10policy_hubIjjyE10Policy1000ELNS0_9SortOrderE0EjjyiiNS1_21identity_decomposer_tEEEvPT5_SB_PT3_PKSC_PT1_PKSG_PT2_PKSK_T4_iiT6_E1s+26112], %r403;
$L__BB7_2:
	bar.sync 	0;
	ld.shared.u32 	%r4, [_ZZN3cub18CUB_300001_SM_10006detail10radix_sort29DeviceRadixSortOnesweepKernelINS1_5radix10policy_hubIjjyE10Policy1000ELNS0_9SortOrderE0EjjyiiNS1_21identity_decomposer_tEEEvPT5_SB_PT3_PKSC_PT1_PKSG_PT2_PKSK_T4_iiT6_E1s+26112];
	mul.lo.s32 	%r404, %r4, 6528;
	add.s32 	%r5, %r404, 6528;
	setp.gt.s32 	%p2, %r5, %r399;
	cvt.s64.s32 	%rd4, %r404;
	@%p2 bra 	$L__BB7_4;
	and.b32  	%r405, %r1, 31;
	and.b32  	%r406, %r1, 992;
	mul.lo.s32 	%r407, %r406, 17;
	or.b32  	%r408, %r407, %r405;
	cvt.u64.u32 	%rd50, %r408;
	add.s64 	%rd51, %rd50, %rd4;
	shl.b64 	%rd52, %rd51, 2;
	add.s64 	%rd53, %rd3, %rd52;
	ld.global.u32 	%r1911, [%rd53];
	ld.global.u32 	%r1910, [%rd53+128];
	ld.global.u32 	%r1909, [%rd53+256];
	ld.global.u32 	%r1908, [%rd53+384];
	ld.global.u32 	%r1907, [%rd53+512];
	ld.global.u32 	%r1906, [%rd53+640];
	ld.global.u32 	%r1905, [%rd53+768];
	ld.global.u32 	%r1904, [%rd53+896];
	ld.global.u32 	%r1903, [%rd53+1024];
	ld.global.u32 	%r1902, [%rd53+1152];
	ld.global.u32 	%r1901, [%rd53+1280];
	ld.global.u32 	%r1900, [%rd53+1408];
	ld.global.u32 	%r1899, [%rd53+1536];
	ld.global.u32 	%r1898, [%rd53+1664];
	ld.global.u32 	%r1897, [%rd53+1792];
	ld.global.u32 	%r1896, [%rd53+1920];
	ld.global.u32 	%r1895, [%rd53+2048];
	bra.uni 	$L__BB7_38;
$L__BB7_4:
	cvt.u32.u64 	%r410, %rd4;
	sub.s32 	%r23, %r399, %r410;
	and.b32  	%r411, %r1, 31;
	and.b32  	%r412, %r1, 992;
	mul.lo.s32 	%r413, %r412, 17;
	or.b32  	%r24, %r413, %r411;
	setp.ge.s32 	%p3, %r24, %r23;
	cvt.u64.u32 	%rd54, %r24;
	add.s64 	%rd55, %rd54, %rd4;
	shl.b64 	%rd56, %rd55, 2;
	add.s64 	%rd5, %rd3, %rd56;
	mov.b32 	%r1911, -1;
	@%p3 bra 	$L__BB7_6;
	ld.global.u32 	%r1911, [%rd5];
$L__BB7_6:
	add.s32 	%r415, %r24, 32;
	setp.ge.s32 	%p4, %r415, %r23;
	mov.b32 	%r1910, -1;
	@%p4 bra 	$L__BB7_8;
	ld.global.u32 	%r1910, [%rd5+128];
$L__BB7_8:
	add.s32 	%r417, %r24, 64;
	setp.ge.s32 	%p5, %r417, %r23;
	mov.b32 	%r1909, -1;
	@%p5 bra 	$L__BB7_10;
	ld.global.u32 	%r1909, [%rd5+256];
$L__BB7_10:
	add.s32 	%r419, %r24, 96;
	setp.ge.s32 	%p6, %r419, %r23;
	mov.b32 	%r1908, -1;
	@%p6 bra 	$L__BB7_12;
	ld.global.u32 	%r1908, [%rd5+384];
$L__BB7_12:
	add.s32 	%r421, %r24, 128;
	setp.ge.s32 	%p7, %r421, %r23;
	mov.b32 	%r1907, -1;
	@%p7 bra 	$L__BB7_14;
	ld.global.u32 	%r1907, [%rd5+512];
$L__BB7_14:
	add.s32 	%r423, %r24, 160;
	setp.ge.s32 	%p8, %r423, %r23;
	mov.b32 	%r1906, -1;
	@%p8 bra 	$L__BB7_16;
	ld.global.u32 	%r1906, [%rd5+640];
$L__BB7_16:
	add.s32 	%r425, %r24, 192;
	setp.ge.s32 	%p9, %r425, %r23;
	mov.b32 	%r1905, -1;
	@%p9 bra 	$L__BB7_18;
	ld.global.u32 	%r1905, [%rd5+768];
$L__BB7_18:
	add.s32 	%r427, %r24, 224;
	setp.ge.s32 	%p10, %r427, %r23;
	mov.b32 	%r1904, -1;
	@%p10 bra 	$L__BB7_20;
	ld.global.u32 	%r1904, [%rd5+896];
$L__BB7_20:
	add.s32 	%r429, %r24, 256;
	setp.ge.s32 	%p11, %r429, %r23;
	mov.b32 	%r1903, -1;
	@%p11 bra 	$L__BB7_22;
	ld.global.u32 	%r1903, [%rd5+1024];
$L__BB7_22:
	add.s32 	%r431, %r24, 288;
	setp.ge.s32 	%p12, %r431, %r23;
	mov.b32 	%r1902, -1;
	@%p12 bra 	$L__BB7_24;
	ld.global.u32 	%r1902, [%rd5+1152];
$L__BB7_24:
	add.s32 	%r433, %r24, 320;
	setp.ge.s32 	%p13, %r433, %r23;
	mov.b32 	%r1901, -1;
	@%p13 bra 	$L__BB7_26;
	ld.global.u32 	%r1901, [%rd5+1280];
$L__BB7_26:
	add.s32 	%r435, %r24, 352;
	setp.ge.s32 	%p14, %r435, %r23;
	mov.b32 	%r1900, -1;
	@%p14 bra 	$L__BB7_28;
	ld.global.u32 	%r1900, [%rd5+1408];
$L__BB7_28:
	add.s32 	%r437, %r24, 384;
	setp.ge.s32 	%p15, %r437, %r23;
	mov.b32 	%r1899, -1;
	@%p15 bra 	$L__BB7_30;
	ld.global.u32 	%r1899, [%rd5+1536];
$L__BB7_30:
	add.s32 	%r439, %r24, 416;
	setp.ge.s32 	%p16, %r439, %r23;
	mov.b32 	%r1898, -1;
	@%p16 bra 	$L__BB7_32;
	ld.global.u32 	%r1898, [%rd5+1664];
$L__BB7_32:
	add.s32 	%r441, %r24, 448;
	setp.ge.s32 	%p17, %r441, %r23;
	mov.b32 	%r1897, -1;
	@%p17 bra 	$L__BB7_34;
	ld.global.u32 	%r1897, [%rd5+1792];
$L__BB7_34:
	add.s32 	%r443, %r24, 480;
	setp.ge.s32 	%p18, %r443, %r23;
	mov.b32 	%r1896, -1;
	@%p18 bra 	$L__BB7_36;
	ld.global.u32 	%r1896, [%rd5+1920];
$L__BB7_36:
	add.s32 	%r445, %r24, 512;
	setp.ge.s32 	%p19, %r445, %r23;
	mov.b32 	%r1895, -1;
	@%p19 bra 	$L__BB7_38;
	ld.global.u32 	%r1895, [%rd5+2048];
$L__BB7_38:
	mov.b32 	%r446, -1;
	shl.b32 	%r447, %r446, %r401;
	not.b32 	%r75, %r447;
	shl.b32 	%r448, %r2, 10;
	mov.u32 	%r449, _ZZN3cub18CUB_300001_SM_10006detail10radix_sort29DeviceRadixSortOnesweepKernelINS1_5radix10policy_hubIjjyE10Policy1000ELNS0_9SortOrderE0EjjyiiNS1_21identity_decomposer_tEEEvPT5_SB_PT3_PKSC_PT1_PKSG_PT2_PKSK_T4_iiT6_E1s;
	add.s32 	%r76, %r449, %r448;
	setp.gt.s32 	%p20, %r402, 255;
	@%p20 bra 	$L__BB7_51;
	max.s32 	%r450, %r402, 224;
	sub.s32 	%r451, %r450, %r402;
	add.s32 	%r452, %r451, 31;
	shr.u32 	%r453, %r452, 5;
	add.s32 	%r77, %r453, 1;
	and.b32  	%r78, %r77, 15;
	setp.lt.u32 	%p21, %r452, 480;
	mov.u32 	%r1915, %r402;
	@%p21 bra 	$L__BB7_42;
	and.b32  	%r454, %r77, 268435440;
	neg.s32 	%r1913, %r454;
	shl.b32 	%r456, %r402, 2;
	add.s32 	%r457, %r448, %r456;
	add.s32 	%r459, %r457, %r449;
	add.s32 	%r1912, %r459, 1024;
	mov.u32 	%r1915, %r402;
$L__BB7_41:
	.pragma "nounroll";
	mov.b32 	%r460, 0;
	st.shared.u32 	[%r1912+-1024], %r460;
	st.shared.u32 	[%r1912+-896], %r460;
	st.shared.u32 	[%r1912+-768], %r460;
	st.shared.u32 	[%r1912+-640], %r460;
	st.shared.u32 	[%r1912+-512], %r460;
	st.shared.u32 	[%r1912+-384], %r460;
	st.shared.u32 	[%r1912+-256], %r460;
	st.shared.u32 	[%r1912+-128], %r460;
	st.shared.u32 	[%r1912], %r460;
	st.shared.u32 	[%r1912+128], %r460;
	st.shared.u32 	[%r1912+256], %r460;
	st.shared.u32 	[%r1912+384], %r460;
	st.shared.u32 	[%r1912+512], %r460;
	st.shared.u32 	[%r1912+640], %r460;
	st.shared.u32 	[%r1912+768], %r460;
	st.shared.u32 	[%r1912+896], %r460;
	add.s32 	%r1915, %r1915, 512;
	add.s32 	%r1913, %r1913, 16;
	add.s32 	%r1912, %r1912, 2048;
	setp.ne.s32 	%p22, %r1913, 0;
	@%p22 bra 	$L__BB7_41;
$L__BB7_42:
	setp.eq.s32 	%p23, %r78, 0;
	@%p23 bra 	$L__BB7_51;
	and.b32  	%r88, %r77, 7;
	setp.lt.u32 	%p24, %r78, 8;
	@%p24 bra 	$L__BB7_45;
	shl.b32 	%r461, %r1915, 2;
	add.s32 	%r462, %r76, %r461;
	mov.b32 	%r463, 0;
	st.shared.u32 	[%r462], %r463;
	st.shared.u32 	[%r462+128], %r463;
	st.shared.u32 	[%r462+256], %r463;
	st.shared.u32 	[%r462+384], %r463;
	st.shared.u32 	[%r462+512], %r463;
	st.shared.u32 	[%r462+640], %r463;
	st.shared.u32 	[%r462+768], %r463;
	st.shared.u32 	[%r462+896], %r463;
	add.s32 	%r1915, %r1915, 256;
$L__BB7_45:
	setp.eq.s32 	%p25, %r88, 0;
	@%p25 bra 	$L__BB7_51;
	and.b32  	%r91, %r77, 3;
	setp.lt.u32 	%p26, %r88, 4;
	@%p26 bra 	$L__BB7_48;
	shl.b32 	%r464, %r1915, 2;
	add.s32 	%r465, %r76, %r464;
	mov.b32 	%r466, 0;
	st.shared.u32 	[%r465], %r466;
	st.shared.u32 	[%r465+128], %r466;
	st.shared.u32 	[%r465+256], %r466;
	st.shared.u32 	[%r465+384], %r466;
	add.s32 	%r1915, %r1915, 128;
$L__BB7_48:
	setp.eq.s32 	%p27, %r91, 0;
	@%p27 bra 	$L__BB7_51;
	shl.b32 	%r468, %r1915, 2;
	add.s32 	%r469, %r448, %r468;
	add.s32 	%r1919, %r449, %r469;
	neg.s32 	%r1918, %r91;
$L__BB7_50:
	.pragma "nounroll";
	mov.b32 	%r471, 0;
	st.shared.u32 	[%r1919], %r471;
	add.s32 	%r1919, %r1919, 128;
	add.s32 	%r1918, %r1918, 1;
	setp.ne.s32 	%p28, %r1918, 0;
	@%p28 bra 	$L__BB7_50;
$L__BB7_51:
	bar.warp.sync 	-1;
	shr.u32 	%r473, %r1911, %r400;
	and.b32  	%r100, %r473, %r75;
	shl.b32 	%r474, %r1, 5;
	and.b32  	%r475, %r474, 31744;
	mov.u32 	%r476, _ZZN3cub18CUB_300001_SM_10006detail10radix_sort29DeviceRadixSortOnesweepKernelINS1_5radix10policy_hubIjjyE10Policy1000ELNS0_9SortOrderE0EjjyiiNS1_21identity_decomposer_tEEEvPT5_SB_PT3_PKSC_PT1_PKSG_PT2_PKSK_T4_iiT6_E1s;
	add.s32 	%r477, %r476, %r475;
	shl.b32 	%r478, %r100, 2;
	add.s32 	%r101, %r477, %r478;
	atom.shared.add.u32 	%r479, [%r101], 1;
	shr.u32 	%r480, %r1910, %r400;
	and.b32  	%r481, %r480, %r75;
	shl.b32 	%r482, %r481, 2;
	add.s32 	%r102, %r477, %r482;
	atom.shared.add.u32 	%r483, [%r102], 1;
	shr.u32 	%r484, %r1909, %r400;
	and.b32  	%r485, %r484, %r75;
	shl.b32 	%r486, %r485, 2;
	add.s32 	%r103, %r477, %r486;
	atom.shared.add.u32 	%r487, [%r103], 1;
	shr.u32 	%r488, %r1908, %r400;
	and.b32  	%r489, %r488, %r75;
	shl.b32 	%r490, %r489, 2;
	add.s32 	%r104, %r477, %r490;
	atom.shared.add.u32 	%r491, [%r104], 1;
	shr.u32 	%r492, %r1907, %r400;
	and.b32  	%r493, %r492, %r75;
	shl.b32 	%r494, %r493, 2;
	add.s32 	%r105, %r477, %r494;
	atom.shared.add.u32 	%r495, [%r105], 1;
	shr.u32 	%r496, %r1906, %r400;
	and.b32  	%r497, %r496, %r75;
	shl.b32 	%r498, %r497, 2;
	add.s32 	%r106, %r477, %r498;
	atom.shared.add.u32 	%r499, [%r106], 1;
	shr.u32 	%r500, %r1905, %r400;
	and.b32  	%r501, %r500, %r75;
	shl.b32 	%r502, %r501, 2;
	add.s32 	%r107, %r477, %r502;
	atom.shared.add.u32 	%r503, [%r107], 1;
	shr.u32 	%r504, %r1904, %r400;
	and.b32  	%r505, %r504, %r75;
	shl.b32 	%r506, %r505, 2;
	add.s32 	%r108, %r477, %r506;
	atom.shared.add.u32 	%r507, [%r108], 1;
	shr.u32 	%r508, %r1903, %r400;
	and.b32  	%r509, %r508, %r75;
	shl.b32 	%r510, %r509, 2;
	add.s32 	%r109, %r477, %r510;
	atom.shared.add.u32 	%r511, [%r109], 1;
	shr.u32 	%r512, %r1902, %r400;
	and.b32  	%r513, %r512, %r75;
	shl.b32 	%r514, %r513, 2;
	add.s32 	%r110, %r477, %r514;
	atom.shared.add.u32 	%r515, [%r110], 1;
	shr.u32 	%r516, %r1901, %r400;
	and.b32  	%r517, %r516, %r75;
	shl.b32 	%r518, %r517, 2;
	add.s32 	%r111, %r477, %r518;
	atom.shared.add.u32 	%r519, [%r111], 1;
	shr.u32 	%r520, %r1900, %r400;
	and.b32  	%r521, %r520, %r75;
	shl.b32 	%r522, %r521, 2;
	add.s32 	%r112, %r477, %r522;
	atom.shared.add.u32 	%r523, [%r112], 1;
	shr.u32 	%r524, %r1899, %r400;
	and.b32  	%r525, %r524, %r75;
	shl.b32 	%r526, %r525, 2;
	add.s32 	%r527, %r477, %r526;
	atom.shared.add.u32 	%r528, [%r527], 1;
	shr.u32 	%r529, %r1898, %r400;
	and.b32  	%r530, %r529, %r75;
	shl.b32 	%r531, %r530, 2;
	add.s32 	%r113, %r477, %r531;
	atom.shared.add.u32 	%r532, [%r113], 1;
	shr.u32 	%r533, %r1897, %r400;
	and.b32  	%r534, %r533, %r75;
	shl.b32 	%r535, %r534, 2;
	add.s32 	%r114, %r477, %r535;
	atom.shared.add.u32 	%r536, [%r114], 1;
	shr.u32 	%r537, %r1896, %r400;
	and.b32  	%r538, %r537, %r75;
	shl.b32 	%r539, %r538, 2;
	add.s32 	%r115, %r477, %r539;
	atom.shared.add.u32 	%r540, [%r115], 1;
	shr.u32 	%r541, %r1895, %r400;
	and.b32  	%r542, %r541, %r75;
	shl.b32 	%r543, %r542, 2;
	add.s32 	%r116, %r477, %r543;
	atom.shared.add.u32 	%r544, [%r116], 1;
	bar.sync 	0;
	setp.gt.u32 	%p29, %r1, 255;
	shl.b32 	%r545, %r1, 2;
	add.s32 	%r117, %r476, %r545;
	mov.b32 	%r1920, 0;
	@%p29 bra 	$L__BB7_53;
	ld.shared.u32 	%r546, [%r117];
	mov.b32 	%r547, 0;
	st.shared.u32 	[%r117], %r547;
	ld.shared.u32 	%r548, [%r117+1024];
	st.shared.u32 	[%r117+1024], %r546;
	add.s32 	%r549, %r548, %r546;
	ld.shared.u32 	%r550, [%r117+2048];
	st.shared.u32 	[%r117+2048], %r549;
	add.s32 	%r551, %r550, %r549;
	ld.shared.u32 	%r552, [%r117+3072];
	st.shared.u32 	[%r117+3072], %r551;
	add.s32 	%r553, %r552, %r551;
	ld.shared.u32 	%r554, [%r117+4096];
	st.shared.u32 	[%r117+4096], %r553;
	add.s32 	%r555, %r554, %r553;
	ld.shared.u32 	%r556, [%r117+5120];
	st.shared.u32 	[%r117+5120], %r555;
	add.s32 	%r557, %r556, %r555;
	ld.shared.u32 	%r558, [%r117+6144];
	st.shared.u32 	[%r117+6144], %r557;
	add.s32 	%r559, %r558, %r557;
	ld.shared.u32 	%r560, [%r117+7168];
	st.shared.u32 	[%r117+7168], %r559;
	add.s32 	%r561, %r560, %r559;
	ld.shared.u32 	%r562, [%r117+8192];
	st.shared.u32 	[%r117+8192], %r561;
	add.s32 	%r563, %r562, %r561;
	ld.shared.u32 	%r564, [%r117+9216];
	st.shared.u32 	[%r117+9216], %r563;
	add.s32 	%r565, %r564, %r563;
	ld.shared.u32 	%r566, [%r117+10240];
	st.shared.u32 	[%r117+10240], %r565;
	add.s32 	%r567, %r566, %r565;
	ld.shared.u32 	%r568, [%r117+11264];
	st.shared.u32 	[%r117+11264], %r567;
	add.s32 	%r1920, %r568, %r567;
$L__BB7_53:
	ld.param.u64 	%rd360, [_ZN3cub18CUB_300001_SM_10006detail10radix_sort29DeviceRadixSortOnesweepKernelINS1_5radix10policy_hubIjjyE10Policy1000ELNS0_9SortOrderE0EjjyiiNS1_21identity_decomposer_tEEEvPT5_SB_PT3_PKSC_PT1_PKSG_PT2_PKSK_T4_iiT6__param_0];
	shl.b32 	%r569, %r4, 8;
	add.s32 	%r570, %r569, %r1;
	cvta.to.global.u64 	%rd6, %rd360;
	mul.wide.s32 	%rd57, %r570, 4;
	add.s64 	%rd7, %rd6, %rd57;
	@%p29 bra 	$L__BB7_55;
	or.b32  	%r571, %r1920, 1073741824;
	st.volatile.global.u32 	[%rd7], %r571;
$L__BB7_55:
	ld.param.u64 	%rd369, [_ZN3cub18CUB_300001_SM_10006detail10radix_sort29DeviceRadixSortOnesweepKernelINS1_5radix10policy_hubIjjyE10Policy1000ELNS0_9SortOrderE0EjjyiiNS1_21identity_decomposer_tEEEvPT5_SB_PT3_PKSC_PT1_PKSG_PT2_PKSK_T4_iiT6__param_7];
	ld.param.u64 	%rd367, [_ZN3cub18CUB_300001_SM_10006detail10radix_sort29DeviceRadixSortOnesweepKernelINS1_5radix10policy_hubIjjyE10Policy1000ELNS0_9SortOrderE0EjjyiiNS1_21identity_decomposer_tEEEvPT5_SB_PT3_PKSC_PT1_PKSG_PT2_PKSK_T4_iiT6__param_3];
	ld.param.u64 	%rd363, [_ZN3cub18CUB_300001_SM_10006detail10radix_sort29DeviceRadixSortOnesweepKernelINS1_5radix10policy_hubIjjyE10Policy1000ELNS0_9SortOrderE0EjjyiiNS1_21identity_decomposer_tEEEvPT5_SB_PT3_PKSC_PT1_PKSG_PT2_PKSK_T4_iiT6__param_2];
	setp.lt.u32 	%p31, %r1, 256;
	setp.eq.s32 	%p32, %r1920, 6528;
	and.pred  	%p33, %p31, %p32;
	selp.u32 	%r572, 1, 0, %p33;
	{ 
	.reg .pred 	%p1; 
	.reg .pred 	%p2; 
	setp.ne.u32 	%p1, %r572, 0; 
	bar.red.or.pred 	%p2, 0, %p1; 
	selp.u32 	%r573, 1, 0, %p2; 
	}
	setp.eq.s32 	%p34, %r573, 0;
	and.b32  	%r574, %r1, 992;
	and.b32  	%r575, %r1, 31;
	mul.lo.s32 	%r576, %r574, 17;
	or.b32  	%r577, %r576, %r575;
	cvt.u64.u32 	%rd8, %r577;
	mul.lo.s32 	%r578, %r4, 6528;
	cvt.s64.s32 	%rd58, %r578;
	add.s64 	%rd59, %rd8, %rd58;
	cvta.to.global.u64 	%rd60, %rd369;
	shl.b64 	%rd61, %rd59, 2;
	add.s64 	%rd9, %rd60, %rd61;
	cvt.u64.u32 	%rd10, %r1;
	cvta.to.global.u64 	%rd62, %rd363;
	mul.wide.u32 	%rd63, %r1, 8;
	add.s64 	%rd11, %rd62, %rd63;
	cvta.to.global.u64 	%rd64, %rd367;
	add.s64 	%rd12, %rd64, %rd63;
	@%p34 bra 	$L__BB7_175;
	shl.b32 	%r579, %r1, 3;
	mov.u32 	%r580, _ZZN3cub18CUB_300001_SM_10006detail10radix_sort29DeviceRadixSortOnesweepKernelINS1_5radix10policy_hubIjjyE10Policy1000ELNS0_9SortOrderE0EjjyiiNS1_21identity_decomposer_tEEEvPT5_SB_PT3_PKSC_PT1_PKSG_PT2_PKSK_T4_iiT6_E1s;
	add.s32 	%r581, %r580, %r579;
	add.s32 	%r120, %r581, 26112;
	@%p29 bra 	$L__BB7_64;
	ld.global.u64 	%rd65, [%rd12];
	setp.gt.u32 	%p36, %r1, %r100;
	selp.b64 	%rd66, 6528, 0, %p36;
	sub.s64 	%rd370, %rd65, %rd66;
	st.shared.u64 	[%r120], %rd370;
	setp.lt.s32 	%p37, %r4, 1;
	mov.u32 	%r1924, %r1920;
	@%p37 bra 	$L__BB7_63;
	mov.b32 	%r1922, -1;
	mov.u32 	%r1921, %r4;
	mov.u32 	%r1924, %r1920;
$L__BB7_59:
	add.s32 	%r124, %r1921, -1;
	shl.b32 	%r583, %r124, 8;
	add.s32 	%r584, %r583, %r1;
	mul.wide.s32 	%rd67, %r584, 4;
	add.s64 	%rd14, %rd6, %rd67;
$L__BB7_60:
	membar.cta;
	ld.volatile.global.u32 	%r125, [%rd14];
	setp.eq.s32 	%p38, %r125, 0;
	@%p38 bra 	$L__BB7_60;
	and.b32  	%r585, %r125, 1073741823;
	add.s32 	%r1924, %r585, %r1924;
	setp.gt.s32 	%p39, %r125, -1;
	vote.sync.ballot.b32 	%r1922, %p39, %r1922;
	setp.gt.u32 	%p41, %r1921, 1;
	and.pred  	%p42, %p39, %p41;
	mov.u32 	%r1921, %r124;
	@%p42 bra 	$L__BB7_59;
	ld.shared.u64 	%rd370, [%r120];
$L__BB7_63:
	or.b32  	%r586, %r1924, -2147483648;
	st.volatile.global.u32 	[%rd7], %r586;
	sub.s32 	%r587, %r1924, %r1920;
	cvt.s64.s32 	%rd68, %r587;
	add.s64 	%rd69, %rd370, %rd68;
	st.shared.u64 	[%r120], %rd69;
$L__BB7_64:
	ld.param.u64 	%rd364, [_ZN3cub18CUB_300001_SM_10006detail10radix_sort29DeviceRadixSortOnesweepKernelINS1_5radix10policy_hubIjjyE10Policy1000ELNS0_9SortOrderE0EjjyiiNS1_21identity_decomposer_tEEEvPT5_SB_PT3_PKSC_PT1_PKSG_PT2_PKSK_T4_iiT6__param_2];
	setp.lt.s32 	%p44, %r5, %r399;
	setp.eq.s64 	%p45, %rd364, 0;
	or.pred  	%p46, %p45, %p44;
	or.pred  	%p47, %p29, %p46;
	@%p47 bra 	$L__BB7_66;
	ld.shared.u64 	%rd70, [%r120];
	setp.gt.u32 	%p48, %r1, %r100;
	selp.b64 	%rd71, 6528, 0, %p48;
	cvt.s64.s32 	%rd72, %r1920;
	add.s64 	%rd73, %rd71, %rd72;
	add.s64 	%rd74, %rd73, %rd70;
	st.global.u64 	[%rd11], %rd74;
$L__BB7_66:
	setp.gt.s32 	%p49, %r5, %r399;
	bar.sync 	0;
	shl.b32 	%r588, %r100, 3;
	mov.u32 	%r589, _ZZN3cub18CUB_300001_SM_10006detail10radix_sort29DeviceRadixSortOnesweepKernelINS1_5radix10policy_hubIjjyE10Policy1000ELNS0_9SortOrderE0EjjyiiNS1_21identity_decomposer_tEEEvPT5_SB_PT3_PKSC_PT1_PKSG_PT2_PKSK_T4_iiT6_E1s;
	add.s32 	%r590, %r589, %r588;
	ld.shared.u64 	%rd17, [%r590+26112];
	@%p49 bra 	$L__BB7_68;
	add.s64 	%rd75, %rd17, %rd8;
	shl.b64 	%rd76, %rd75, 2;
	add.s64 	%rd77, %rd2, %rd76;
	st.global.u32 	[%rd77], %r1911;
	st.global.u32 	[%rd77+128], %r1910;
	st.global.u32 	[%rd77+256], %r1909;
	st.global.u32 	[%rd77+384], %r1908;
	st.global.u32 	[%rd77+512], %r1907;
	st.global.u32 	[%rd77+640], %r1906;
	st.global.u32 	[%rd77+768], %r1905;
	st.global.u32 	[%rd77+896], %r1904;
	st.global.u32 	[%rd77+1024], %r1903;
	st.global.u32 	[%rd77+1152], %r1902;
	st.global.u32 	[%rd77+1280], %r1901;
	st.global.u32 	[%rd77+1408], %r1900;
	st.global.u32 	[%rd77+1536], %r1899;
	st.global.u32 	[%rd77+1664], %r1898;
	st.global.u32 	[%rd77+1792], %r1897;
	st.global.u32 	[%rd77+1920], %r1896;
	st.global.u32 	[%rd77+2048], %r1895;
	bra.uni 	$L__BB7_102;
$L__BB7_68:
	cvt.u32.u64 	%r591, %rd8;
	mad.lo.s32 	%r129, %r4, -6528, %r399;
	setp.ge.s32 	%p50, %r591, %r129;
	add.s64 	%rd78, %rd17, %rd8;
	shl.b64 	%rd79, %rd78, 2;
	add.s64 	%rd18, %rd2, %rd79;
	@%p50 bra 	$L__BB7_70;
	st.global.u32 	[%rd18], %r1911;
$L__BB7_70:
	cvt.u32.u64 	%r592, %rd8;
	add.s32 	%r593, %r592, 32;
	setp.ge.s32 	%p51, %r593, %r129;
	@%p51 bra 	$L__BB7_72;
	st.global.u32 	[%rd18+128], %r1910;
$L__BB7_72:
	cvt.u32.u64 	%r594, %rd8;
	add.s32 	%r595, %r594, 64;
	setp.ge.s32 	%p52, %r595, %r129;
	@%p52 bra 	$L__BB7_74;
	st.global.u32 	[%rd18+256], %r1909;
$L__BB7_74:
	cvt.u32.u64 	%r596, %rd8;
	add.s32 	%r597, %r596, 96;
	setp.ge.s32 	%p53, %r597, %r129;
	@%p53 bra 	$L__BB7_76;
	st.global.u32 	[%rd18+384], %r1908;
$L__BB7_76:
	cvt.u32.u64 	%r598, %rd8;
	add.s32 	%r599, %r598, 128;
	setp.ge.s32 	%p54, %r599, %r129;
	@%p54 bra 	$L__BB7_78;
	st.global.u32 	[%rd18+512], %r1907;
$L__BB7_78:
	cvt.u32.u64 	%r600, %rd8;
	add.s32 	%r601, %r600, 160;
	setp.ge.s32 	%p55, %r601, %r129;
	@%p55 bra 	$L__BB7_80;
	st.global.u32 	[%rd18+640], %r1906;
$L__BB7_80:
	cvt.u32.u64 	%r602, %rd8;
	add.s32 	%r603, %r602, 192;
	setp.ge.s32 	%p56, %r603, %r129;
	@%p56 bra 	$L__BB7_82;
	st.global.u32 	[%rd18+768], %r1905;
$L__BB7_82:
	cvt.u32.u64 	%r604, %rd8;
	add.s32 	%r605, %r604, 224;
	setp.ge.s32 	%p57, %r605, %r129;
	@%p57 bra 	$L__BB7_84;
	st.global.u32 	[%rd18+896], %r1904;
$L__BB7_84:
	cvt.u32.u64 	%r606, %rd8;
	add.s32 	%r607, %r606, 256;
	setp.ge.s32 	%p58, %r607, %r129;
	@%p58 bra 	$L__BB7_86;
	st.global.u32 	[%rd18+1024], %r1903;
$L__BB7_86:
	cvt.u32.u64 	%r608, %rd8;
	add.s32 	%r609, %r608, 288;
	setp.ge.s32 	%p59, %r609, %r129;
	@%p59 bra 	$L__BB7_88;
	st.global.u32 	[%rd18+1152], %r1902;
$L__BB7_88:
	cvt.u32.u64 	%r610, %rd8;
	add.s32 	%r611, %r610, 320;
	setp.ge.s32 	%p60, %r611, %r129;
	@%p60 bra 	$L__BB7_90;
	st.global.u32 	[%rd18+1280], %r1901;
$L__BB7_90:
	cvt.u32.u64 	%r612, %rd8;
	add.s32 	%r613, %r612, 352;
	setp.ge.s32 	%p61, %r613, %r129;
	@%p61 bra 	$L__BB7_92;
	st.global.u32 	[%rd18+1408], %r1900;
$L__BB7_92:
	cvt.u32.u64 	%r614, %rd8;
	add.s32 	%r615, %r614, 384;
	setp.ge.s32 	%p62, %r615, %r129;
	@%p62 bra 	$L__BB7_94;
	st.global.u32 	[%rd18+1536], %r1899;
$L__BB7_94:
	cvt.u32.u64 	%r616, %rd8;
	add.s32 	%r617, %r616, 416;
	setp.ge.s32 	%p63, %r617, %r129;
	@%p63 bra 	$L__BB7_96;
	st.global.u32 	[%rd18+1664], %r1898;
$L__BB7_96:
	cvt.u32.u64 	%r618, %rd8;
	add.s32 	%r619, %r618, 448;
	setp.ge.s32 	%p64, %r619, %r129;
	@%p64 bra 	$L__BB7_98;
	st.global.u32 	[%rd18+1792], %r1897;
$L__BB7_98:
	cvt.u32.u64 	%r620, %rd8;
	add.s32 	%r621, %r620, 480;
	setp.ge.s32 	%p65, %r621, %r129;
	@%p65 bra 	$L__BB7_100;
	st.global.u32 	[%rd18+1920], %r1896;
$L__BB7_100:
	cvt.u32.u64 	%r622, %rd8;
	add.s32 	%r623, %r622, 512;
	setp.ge.s32 	%p66, %r623, %r129;
	@%p66 bra 	$L__BB7_102;
	st.global.u32 	[%rd18+2048], %r1895;
$L__BB7_102:
	@%p49 bra 	$L__BB7_104;
	ld.global.u32 	%r1957, [%rd9];
	ld.global.u32 	%r1956, [%rd9+128];
	ld.global.u32 	%r1955, [%rd9+256];
	ld.global.u32 	%r1954, [%rd9+384];
	ld.global.u32 	%r1953, [%rd9+512];
	ld.global.u32 	%r1952, [%rd9+640];
	ld.global.u32 	%r1951, [%rd9+768];
	ld.global.u32 	%r1950, [%rd9+896];
	ld.global.u32 	%r1949, [%rd9+1024];
	ld.global.u32 	%r1948, [%rd9+1152];
	ld.global.u32 	%r1947, [%rd9+1280];
	ld.global.u32 	%r1946, [%rd9+1408];
	ld.global.u32 	%r1945, [%rd9+1536];
	ld.global.u32 	%r1944, [%rd9+1664];
	ld.global.u32 	%r1943, [%rd9+1792];
	ld.global.u32 	%r1942, [%rd9+1920];
	ld.global.u32 	%r1941, [%rd9+2048];
	bra.uni 	$L__BB7_138;
$L__BB7_104:
	cvt.u32.u64 	%r625, %rd8;
	mul.lo.s32 	%r626, %r4, 6528;
	sub.s32 	%r147, %r399, %r626;
	setp.ge.s32 	%p68, %r625, %r147;
	@%p68 bra 	$L__BB7_106;
	ld.global.u32 	%r1957, [%rd9];
$L__BB7_106:
	cvt.u32.u64 	%r628, %rd8;
	add.s32 	%r629, %r628, 32;
	setp.ge.s32 	%p69, %r629, %r147;
	@%p69 bra 	$L__BB7_108;
	ld.global.u32 	%r1956, [%rd9+128];
$L__BB7_108:
	cvt.u32.u64 	%r631, %rd8;
	add.s32 	%r632, %r631, 64;
	setp.ge.s32 	%p70, %r632, %r147;
	@%p70 bra 	$L__BB7_110;
	ld.global.u32 	%r1955, [%rd9+256];
$L__BB7_110:
	cvt.u32.u64 	%r634, %rd8;
	add.s32 	%r635, %r634, 96;
	setp.ge.s32 	%p71, %r635, %r147;
	@%p71 bra 	$L__BB7_112;
	ld.global.u32 	%r1954, [%rd9+384];
$L__BB7_112:
	cvt.u32.u64 	%r637, %rd8;
	add.s32 	%r638, %r637, 128;
	setp.ge.s32 	%p72, %r638, %r147;
	@%p72 bra 	$L__BB7_114;
	ld.global.u32 	%r1953, [%rd9+512];
$L__BB7_114:
	cvt.u32.u64 	%r640, %rd8;
	add.s32 	%r641, %r640, 160;
	setp.ge.s32 	%p73, %r641, %r147;
	@%p73 bra 	$L__BB7_116;
	ld.global.u32 	%r1952, [%rd9+640];
$L__BB7_116:
	cvt.u32.u64 	%r643, %rd8;
	add.s32 	%r644, %r643, 192;
	setp.ge.s32 	%p74, %r644, %r147;
	@%p74 bra 	$L__BB7_118;
	ld.global.u32 	%r1951, [%rd9+768];
$L__BB7_118:
	cvt.u32.u64 	%r646, %rd8;
	add.s32 	%r647, %r646, 224;
	setp.ge.s32 	%p75, %r647, %r147;
	@%p75 bra 	$L__BB7_120;
	ld.global.u32 	%r1950, [%rd9+896];
$L__BB7_120:
	cvt.u32.u64 	%r649, %rd8;
	add.s32 	%r650, %r649, 256;
	setp.ge.s32 	%p76, %r650, %r147;
	@%p76 bra 	$L__BB7_122;
	ld.global.u32 	%r1949, [%rd9+1024];
$L__BB7_122:
	cvt.u32.u64 	%r652, %rd8;
	add.s32 	%r653, %r652, 288;
	setp.ge.s32 	%p77, %r653, %r147;
	@%p77 bra 	$L__BB7_124;
	ld.global.u32 	%r1948, [%rd9+1152];
$L__BB7_124:
	cvt.u32.u64 	%r655, %rd8;
	add.s32 	%r656, %r655, 320;
	setp.ge.s32 	%p78, %r656, %r147;
	@%p78 bra 	$L__BB7_126;
	ld.global.u32 	%r1947, [%rd9+1280];
$L__BB7_126:
	cvt.u32.u64 	%r658, %rd8;
	add.s32 	%r659, %r658, 352;
	setp.ge.s32 	%p79, %r659, %r147;
	@%p79 bra 	$L__BB7_128;
	ld.global.u32 	%r1946, [%rd9+1408];
$L__BB7_128:
	cvt.u32.u64 	%r661, %rd8;
	add.s32 	%r662, %r661, 384;
	setp.ge.s32 	%p80, %r662, %r147;
	@%p80 bra 	$L__BB7_130;
	ld.global.u32 	%r1945, [%rd9+1536];
$L__BB7_130:
	cvt.u32.u64 	%r664, %rd8;
	add.s32 	%r665, %r664, 416;
	setp.ge.s32 	%p81, %r665, %r147;
	@%p81 bra 	$L__BB7_132;
	ld.global.u32 	%r1944, [%rd9+1664];
$L__BB7_132:
	cvt.u32.u64 	%r667, %rd8;
	add.s32 	%r668, %r667, 448;
	setp.ge.s32 	%p82, %r668, %r147;
	@%p82 bra 	$L__BB7_134;
	ld.global.u32 	%r1943, [%rd9+1792];
$L__BB7_134:
	cvt.u32.u64 	%r670, %rd8;
	add.s32 	%r671, %r670, 480;
	setp.ge.s32 	%p83, %r671, %r147;
	@%p83 bra 	$L__BB7_136;
	ld.global.u32 	%r1942, [%rd9+1920];
$L__BB7_136:
	cvt.u32.u64 	%r673, %rd8;
	add.s32 	%r674, %r673, 512;
	setp.ge.s32 	%p84, %r674, %r147;
	@%p84 bra 	$L__BB7_138;
	ld.global.u32 	%r1941, [%rd9+2048];
$L__BB7_138:
	@%p49 bra 	$L__BB7_140;
	add.s64 	%rd80, %rd17, %rd8;
	shl.b64 	%rd81, %rd80, 2;
	add.s64 	%rd82, %rd1, %rd81;
	st.global.u32 	[%rd82], %r1957;
	st.global.u32 	[%rd82+128], %r1956;
	st.global.u32 	[%rd82+256], %r1955;
	st.global.u32 	[%rd82+384], %r1954;
	st.global.u32 	[%rd82+512], %r1953;
	st.global.u32 	[%rd82+640], %r1952;
	st.global.u32 	[%rd82+768], %r1951;
	st.global.u32 	[%rd82+896], %r1950;
	st.global.u32 	[%rd82+1024], %r1949;
	st.global.u32 	[%rd82+1152], %r1948;
	st.global.u32 	[%rd82+1280], %r1947;
	st.global.u32 	[%rd82+1408], %r1946;
	st.global.u32 	[%rd82+1536], %r1945;
	st.global.u32 	[%rd82+1664], %r1944;
	st.global.u32 	[%rd82+1792], %r1943;
	st.global.u32 	[%rd82+1920], %r1942;
	st.global.u32 	[%rd82+2048], %r1941;
	bra.uni 	$L__BB7_174;
$L__BB7_140:
	cvt.u32.u64 	%r675, %rd8;
	mad.lo.s32 	%r198, %r4, -6528, %r399;
	setp.ge.s32 	%p86, %r675, %r198;
	add.s64 	%rd83, %rd17, %rd8;
	shl.b64 	%rd84, %rd83, 2;
	add.s64 	%rd19, %rd1, %rd84;
	@%p86 bra 	$L__BB7_142;
	st.global.u32 	[%rd19], %r1957;
$L__BB7_142:
	cvt.u32.u64 	%r676, %rd8;
	add.s32 	%r677, %r676, 32;
	setp.ge.s32 	%p87, %r677, %r198;
	@%p87 bra 	$L__BB7_144;
	st.global.u32 	[%rd19+128], %r1956;
$L__BB7_144:
	cvt.u32.u64 	%r678, %rd8;
	add.s32 	%r679, %r678, 64;
	setp.ge.s32 	%p88, %r679, %r198;
	@%p88 bra 	$L__BB7_146;
	st.global.u32 	[%rd19+256], %r1955;
$L__BB7_146:
	cvt.u32.u64 	%r680, %rd8;
	add.s32 	%r681, %r680, 96;
	setp.ge.s32 	%p89, %r681, %r198;
	@%p89 bra 	$L__BB7_148;
	st.global.u32 	[%rd19+384], %r1954;
$L__BB7_148:
	cvt.u32.u64 	%r682, %rd8;
	add.s32 	%r683, %r682, 128;
	setp.ge.s32 	%p90, %r683, %r198;
	@%p90 bra 	$L__BB7_150;
	st.global.u32 	[%rd19+512], %r1953;
$L__BB7_150:
	cvt.u32.u64 	%r684, %rd8;
	add.s32 	%r685, %r684, 160;
	setp.ge.s32 	%p91, %r685, %r198;
	@%p91 bra 	$L__BB7_152;
	st.global.u32 	[%rd19+640], %r1952;
$L__BB7_152:
	cvt.u32.u64 	%r686, %rd8;
	add.s32 	%r687, %r686, 192;
	setp.ge.s32 	%p92, %r687, %r198;
	@%p92 bra 	$L__BB7_154;
	st.global.u32 	[%rd19+768], %r1951;
$L__BB7_154:
	cvt.u32.u64 	%r688, %rd8;
	add.s32 	%r689, %r688, 224;
	setp.ge.s32 	%p93, %r689, %r198;
	@%p93 bra 	$L__BB7_156;
	st.global.u32 	[%rd19+896], %r1950;
$L__BB7_156:
	cvt.u32.u64 	%r690, %rd8;
	add.s32 	%r691, %r690, 256;
	setp.ge.s32 	%p94, %r691, %r198;
	@%p94 bra 	$L__BB7_158;
	st.global.u32 	[%rd19+1024], %r1949;
$L__BB7_158:
	cvt.u32.u64 	%r692, %rd8;
	add.s32 	%r693, %r692, 288;
	setp.ge.s32 	%p95, %r693, %r198;
	@%p95 bra 	$L__BB7_160;
	st.global.u32 	[%rd19+1152], %r1948;
$L__BB7_160:
	cvt.u32.u64 	%r694, %rd8;
	add.s32 	%r695, %r694, 320;
	setp.ge.s32 	%p96, %r695, %r198;
	@%p96 bra 	$L__BB7_162;
	st.global.u32 	[%rd19+1280], %r1947;
$L__BB7_162:
	cvt.u32.u64 	%r696, %rd8;
	add.s32 	%r697, %r696, 352;
	setp.ge.s32 	%p97, %r697, %r198;
	@%p97 bra 	$L__BB7_164;
	st.global.u32 	[%rd19+1408], %r1946;
$L__BB7_164:
	cvt.u32.u64 	%r698, %rd8;
	add.s32 	%r699, %r698, 384;
	setp.ge.s32 	%p98, %r699, %r198;
	@%p98 bra 	$L__BB7_166;
	st.global.u32 	[%rd19+1536], %r1945;
$L__BB7_166:
	cvt.u32.u64 	%r700, %rd8;
	add.s32 	%r701, %r700, 416;
	setp.ge.s32 	%p99, %r701, %r198;
	@%p99 bra 	$L__BB7_168;
	st.global.u32 	[%rd19+1664], %r1944;
$L__BB7_168:
	cvt.u32.u64 	%r702, %rd8;
	add.s32 	%r703, %r702, 448;
	setp.ge.s32 	%p100, %r703, %r198;
	@%p100 bra 	$L__BB7_170;
	st.global.u32 	[%rd19+1792], %r1943;
$L__BB7_170:
	cvt.u32.u64 	%r704, %rd8;
	add.s32 	%r705, %r704, 480;
	setp.ge.s32 	%p101, %r705, %r198;
	@%p101 bra 	$L__BB7_172;
	st.global.u32 	[%rd19+1920], %r1942;
$L__BB7_172:
	cvt.u32.u64 	%r706, %rd8;
	add.s32 	%r707, %r706, 512;
	setp.ge.s32 	%p102, %r707, %r198;
	@%p102 bra 	$L__BB7_174;
	st.global.u32 	[%rd19+2048], %r1941;
$L__BB7_174:
	// begin inline asm
	exit;
	// end inline asm
$L__BB7_175:
	mul.hi.u32 	%r708, %r1, 357913942;
	add.s32 	%r709, %r708, %r1;
	shl.b32 	%r710, %r709, 2;
	mov.u32 	%r711, _ZZN3cub18CUB_300001_SM_10006detail10radix_sort29DeviceRadixSortOnesweepKernelINS1_5radix10policy_hubIjjyE10Policy1000ELNS0_9SortOrderE0EjjyiiNS1_21identity_decomposer_tEEEvPT5_SB_PT3_PKSC_PT1_PKSG_PT2_PKSK_T4_iiT6_E1s;
	add.s32 	%r712, %r711, %r710;
	add.s32 	%r199, %r712, 13328;
	st.shared.u32 	[%r712+13328], %r1920;
	bar.sync 	0;
	setp.gt.u32 	%p103, %r1, 31;
	@%p103 bra 	$L__BB7_177;
	mov.u32 	%r743, _ZZN3cub18CUB_300001_SM_10006detail10radix_sort29DeviceRadixSortOnesweepKernelINS1_5radix10policy_hubIjjyE10Policy1000ELNS0_9SortOrderE0EjjyiiNS1_21identity_decomposer_tEEEvPT5_SB_PT3_PKSC_PT1_PKSG_PT2_PKSK_T4_iiT6_E1s;
	mad.lo.s32 	%r744, %r1, 52, %r743;
	ld.shared.u32 	%r745, [%r744+13328];
	ld.shared.u32 	%r746, [%r744+13332];
	ld.shared.u32 	%r747, [%r744+13336];
	ld.shared.u32 	%r748, [%r744+13340];
	ld.shared.u32 	%r749, [%r744+13344];
	ld.shared.u32 	%r750, [%r744+13348];
	ld.shared.u32 	%r751, [%r744+13352];
	ld.shared.u32 	%r752, [%r744+13356];
	ld.shared.u32 	%r753, [%r744+13360];
	ld.shared.u32 	%r754, [%r744+13364];
	ld.shared.u32 	%r755, [%r744+13368];
	ld.shared.u32 	%r756, [%r744+13372];
	add.s32 	%r757, %r746, %r745;
	add.s32 	%r758, %r757, %r747;
	add.s32 	%r759, %r758, %r748;
	add.s32 	%r760, %r759, %r749;
	add.s32 	%r761, %r760, %r750;
	add.s32 	%r762, %r761, %r751;
	add.s32 	%r763, %r762, %r752;
	add.s32 	%r764, %r763, %r753;
	add.s32 	%r765, %r764, %r754;
	add.s32 	%r766, %r765, %r755;
	add.s32 	%r717, %r766, %r756;
	mov.b32 	%r715, 1;
	mov.b32 	%r740, 0;
	mov.b32 	%r742, -1;
	// begin inline asm
	{  .reg .s32 r0;  .reg .pred p;  shfl.sync.up.b32 r0|p, %r717, %r715, %r740, %r742;  @p add.s32 r0, r0, %r717;  mov.s32 %r713, r0;}
	// end inline asm
	mov.b32 	%r721, 2;
	// begin inline asm
	{  .reg .s32 r0;  .reg .pred p;  shfl.sync.up.b32 r0|p, %r713, %r721, %r740, %r742;  @p add.s32 r0, r0, %r713;  mov.s32 %r719, r0;}
	// end inline asm
	mov.b32 	%r727, 4;
	// begin inline asm
	{  .reg .s32 r0;  .reg .pred p;  shfl.sync.up.b32 r0|p, %r719, %r727, %r740, %r742;  @p add.s32 r0, r0, %r719;  mov.s32 %r725, r0;}
	// end inline asm
	mov.b32 	%r733, 8;
	// begin inline asm
	{  .reg .s32 r0;  .reg .pred p;  shfl.sync.up.b32 r0|p, %r725, %r733, %r740, %r742;  @p add.s32 r0, r0, %r725;  mov.s32 %r731, r0;}
	// end inline asm
	mov.b32 	%r739, 16;
	// begin inline asm
	{  .reg .s32 r0;  .reg .pred p;  shfl.sync.up.b32 r0|p, %r731, %r739, %r740, %r742;  @p add.s32 r0, r0, %r731;  mov.s32 %r737, r0;}
	// end inline asm
	sub.s32 	%r767, %r737, %r717;
	add.s32 	%r768, %r745, %r767;
	add.s32 	%r769, %r746, %r768;
	add.s32 	%r770, %r747, %r769;
	add.s32 	%r771, %r748, %r770;
	add.s32 	%r772, %r749, %r771;
	add.s32 	%r773, %r750, %r772;
	add.s32 	%r774, %r751, %r773;
	add.s32 	%r775, %r752, %r774;
	add.s32 	%r776, %r753, %r775;
	add.s32 	%r777, %r754, %r776;
	add.s32 	%r778, %r755, %r777;
	st.shared.u32 	[%r744+13328], %r767;
	st.shared.u32 	[%r744+13332], %r768;
	st.shared.u32 	[%r744+13336], %r769;
	st.shared.u32 	[%r744+13340], %r770;
	st.shared.u32 	[%r744+13344], %r771;
	st.shared.u32 	[%r744+13348], %r772;
	st.shared.u32 	[%r744+13352], %r773;
	st.shared.u32 	[%r744+13356], %r774;
	st.shared.u32 	[%r744+13360], %r775;
	st.shared.u32 	[%r744+13364], %r776;
	st.shared.u32 	[%r744+13368], %r777;
	st.shared.u32 	[%r744+13372], %r778;
$L__BB7_177:
	bar.sync 	0;
	ld.shared.u32 	%r200, [%r199];
	@%p29 bra 	$L__BB7_179;
	ld.shared.u32 	%r779, [%r117];
	add.s32 	%r780, %r779, %r200;
	st.shared.u32 	[%r117], %r780;
	ld.shared.u32 	%r781, [%r117+1024];
	add.s32 	%r782, %r781, %r200;
	st.shared.u32 	[%r117+1024], %r782;
	ld.shared.u32 	%r783, [%r117+2048];
	add.s32 	%r784, %r783, %r200;
	st.shared.u32 	[%r117+2048], %r784;
	ld.shared.u32 	%r785, [%r117+3072];
	add.s32 	%r786, %r785, %r200;
	st.shared.u32 	[%r117+3072], %r786;
	ld.shared.u32 	%r787, [%r117+4096];
	add.s32 	%r788, %r787, %r200;
	st.shared.u32 	[%r117+4096], %r788;
	ld.shared.u32 	%r789, [%r117+5120];
	add.s32 	%r790, %r789, %r200;
	st.shared.u32 	[%r117+5120], %r790;
	ld.shared.u32 	%r791, [%r117+6144];
	add.s32 	%r792, %r791, %r200;
	st.shared.u32 	[%r117+6144], %r792;
	ld.shared.u32 	%r793, [%r117+7168];
	add.s32 	%r794, %r793, %r200;
	st.shared.u32 	[%r117+7168], %r794;
	ld.shared.u32 	%r795, [%r117+8192];
	add.s32 	%r796, %r795, %r200;
	st.shared.u32 	[%r117+8192], %r796;
	ld.shared.u32 	%r797, [%r117+9216];
	add.s32 	%r798, %r797, %r200;
	st.shared.u32 	[%r117+9216], %r798;
	ld.shared.u32 	%r799, [%r117+10240];
	add.s32 	%r800, %r799, %r200;
	st.shared.u32 	[%r117+10240], %r800;
	ld.shared.u32 	%r801, [%r117+11264];
	add.s32 	%r802, %r801, %r200;
	st.shared.u32 	[%r117+11264], %r802;
$L__BB7_179:
	bar.sync 	0;
	// begin inline asm
	mov.u32 %r803, %lanemask_le;
	// end inline asm
	mov.b32 	%r806, 1;
	// begin inline asm
	{
    .reg .pred p;
    and.b32 %r804, %r100, %r806;    setp.ne.u32 p, %r804, 0;
    vote.ballot.sync.b32 %r804, p, 0xffffffff;
    @!p not.b32 %r804, %r804;
}

	// end inline asm
	mov.b32 	%r809, 2;
	// begin inline asm
	{
    .reg .pred p;
    and.b32 %r807, %r100, %r809;    setp.ne.u32 p, %r807, 0;
    vote.ballot.sync.b32 %r807, p, 0xffffffff;
    @!p not.b32 %r807, %r807;
}

	// end inline asm
	and.b32  	%r829, %r807, %r804;
	mov.b32 	%r812, 4;
	// begin inline asm
	{
    .reg .pred p;
    and.b32 %r810, %r100, %r812;    setp.ne.u32 p, %r810, 0;
    vote.ballot.sync.b32 %r810, p, 0xffffffff;
    @!p not.b32 %r810, %r810;
}

	// end inline asm
	and.b32  	%r830, %r810, %r829;
	mov.b32 	%r815, 8;
	// begin inline asm
	{
    .reg .pred p;
    and.b32 %r813, %r100, %r815;    setp.ne.u32 p, %r813, 0;
    vote.ballot.sync.b32 %r813, p, 0xffffffff;
    @!p not.b32 %r813, %r813;
}

	// end inline asm
	and.b32  	%r831, %r813, %r830;
	mov.b32 	%r818, 16;
	// begin inline asm
	{
    .reg .pred p;
    and.b32 %r816, %r100, %r818;    setp.ne.u32 p, %r816, 0;
    vote.ballot.sync.b32 %r816, p, 0xffffffff;
    @!p not.b32 %r816, %r816;
}

	// end inline asm
	and.b32  	%r832, %r816, %r831;
	mov.b32 	%r821, 32;
	// begin inline asm
	{
    .reg .pred p;
    and.b32 %r819, %r100, %r821;    setp.ne.u32 p, %r819, 0;
    vote.ballot.sync.b32 %r819, p, 0xffffffff;
    @!p not.b32 %r819, %r819;
}

	// end inline asm
	and.b32  	%r833, %r819, %r832;
	mov.b32 	%r824, 64;
	// begin inline asm
	{
    .reg .pred p;
    and.b32 %r822, %r100, %r824;    setp.ne.u32 p, %r822, 0;
    vote.ballot.sync.b32 %r822, p, 0xffffffff;
    @!p not.b32 %r822, %r822;
}

	// end inline asm
	and.b32  	%r834, %r822, %r833;
	mov.b32 	%r827, 128;
	// begin inline asm
	{
    .reg .pred p;
    and.b32 %r825, %r100, %r827;    setp.ne.u32 p, %r825, 0;
    vote.ballot.sync.b32 %r825, p, 0xffffffff;
    @!p not.b32 %r825, %r825;
}

	// end inline asm
	and.b32  	%r835, %r825, %r834;
	clz.b32 	%r836, %r835;
	sub.s32 	%r202, 31, %r836;
	and.b32  	%r837, %r803, %r835;
	popc.b32 	%r203, %r837;
	setp.ne.s32 	%p105, %r402, %r202;
	mov.b32 	%r1958, 0;
	@%p105 bra 	$L__BB7_181;
	atom.shared.add.u32 	%r1958, [%r101], %r203;
$L__BB7_181:
	shfl.sync.idx.b32	%r863|%p106, %r1958, %r202, 31, -1;
	add.s32 	%r206, %r203, %r863;
	shr.u32 	%r864, %r1910, %r400;
	and.b32  	%r860, %r864, %r75;
	mov.b32 	%r840, 1;
	// begin inline asm
	{
    .reg .pred p;
    and.b32 %r838, %r860, %r840;    setp.ne.u32 p, %r838, 0;
    vote.ballot.sync.b32 %r838, p, 0xffffffff;
    @!p not.b32 %r838, %r838;
}

	// end inline asm
	mov.b32 	%r843, 2;
	// begin inline asm
	{
    .reg .pred p;
    and.b32 %r841, %r860, %r843;    setp.ne.u32 p, %r841, 0;
    vote.ballot.sync.b32 %r841, p, 0xffffffff;
    @!p not.b32 %r841, %r841;
}

	// end inline asm
	and.b32  	%r865, %r841, %r838;
	mov.b32 	%r846, 4;
	// begin inline asm
	{
    .reg .pred p;
    and.b32 %r844, %r860, %r846;    setp.ne.u32 p, %r844, 0;
    vote.ballot.sync.b32 %r844, p, 0xffffffff;
    @!p not.b32 %r844, %r844;
}

	// end inline asm
	and.b32  	%r866, %r844, %r865;
	mov.b32 	%r849, 8;
	// begin inline asm
	{
    .reg .pred p;
    and.b32 %r847, %r860, %r849;    setp.ne.u32 p, %r847, 0;
    vote.ballot.sync.b32 %r847, p, 0xffffffff;
    @!p not.b32 %r847, %r847;
}

	// end inline asm
	and.b32  	%r867, %r847, %r866;
	mov.b32 	%r852, 16;
	// begin inline asm
	{
    .reg .pred p;
    and.b32 %r850, %r860, %r852;    setp.ne.u32 p, %r850, 0;
    vote.ballot.sync.b32 %r850, p, 0xffffffff;
    @!p not.b32 %r850, %r850;
}

	// end inline asm
	and.b32  	%r868, %r850, %r867;
	mov.b32 	%r855, 32;
	// begin inline asm
	{
    .reg .pred p;
    and.b32 %r853, %r860, %r855;    setp.ne.u32 p, %r853, 0;
    vote.ballot.sync.b32 %r853, p, 0xffffffff;
    @!p not.b32 %r853, %r853;
}

	// end inline asm
	and.b32  	%r869, %r853, %r868;
	mov.b32 	%r858, 64;
	// begin inline asm
	{
    .reg .pred p;
    and.b32 %r856, %r860, %r858;    setp.ne.u32 p, %r856, 0;
    vote.ballot.sync.b32 %r856, p, 0xffffffff;
    @!p not.b32 %r856, %r856;
}

	// end inline asm
	and.b32  	%r870, %r856, %r869;
	mov.b32 	%r861, 128;
	// begin inline asm
	{
    .reg .pred p;
    and.b32 %r859, %r860, %r861;    setp.ne.u32 p, %r859, 0;
    vote.ballot.sync.b32 %r859, p, 0xffffffff;
    @!p not.b32 %r859, %r859;
}

	// end inline asm
	and.b32  	%r871, %r859, %r870;
	clz.b32 	%r872, %r871;
	sub.s32 	%r207, 31, %r872;
	and.b32  	%r873, %r803, %r871;
	popc.b32 	%r208, %r873;
	setp.ne.s32 	%p107, %r402, %r207;
	mov.b32 	%r1959, 0;
	@%p107 bra 	$L__BB7_183;
	atom.shared.add.u32 	%r1959, [%r102], %r208;
$L__BB7_183:
	shfl.sync.idx.b32	%r899|%p108, %r1959, %r207, 31, -1;
	add.s32 	%r211, %r208, %r899;
	shr.u32 	%r900, %r1909, %r400;
	and.b32  	%r896, %r900, %r75;
	mov.b32 	%r876, 1;
	// begin inline asm
	{
    .reg .pred p;
    and.b32 %r874, %r896, %r876;    setp.ne.u32 p, %r874, 0;
    vote.ballot.sync.b32 %r874, p, 0xffffffff;
    @!p not.b32 %r874, %r874;
}

	// end inline asm
	mov.b32 	%r879, 2;
	// begin inline asm
	{
    .reg .pred p;
    and.b32 %r877, %r896, %r879;    setp.ne.u32 p, %r877, 0;
    vote.ballot.sync.b32 %r877, p, 0xffffffff;
    @!p not.b32 %r877, %r877;
}

	// end inline asm
	and.b32  	%r901, %r877, %r874;
	mov.b32 	%r882, 4;
	// begin inline asm
	{
    .reg .pred p;
    and.b32 %r880, %r896, %r882;    setp.ne.u32 p, %r880, 0;
    vote.ballot.sync.b32 %r880, p, 0xffffffff;
    @!p not.b32 %r880, %r880;
}

	// end inline asm
	and.b32  	%r902, %r880, %r901;
	mov.b32 	%r885, 8;
	// begin inline asm
	{
    .reg .pred p;
    and.b32 %r883, %r896, %r885;    setp.ne.u32 p, %r883, 0;
    vote.ballot.sync.b32 %r883, p, 0xffffffff;
    @!p not.b32 %r883, %r883;
}

	// end inline asm
	and.b32  	%r903, %r883, %r902;
	mov.b32 	%r888, 16;
	// begin inline asm
	{
    .reg .pred p;
    and.b32 %r886, %r896, %r888;    setp.ne.u32 p, %r886, 0;
    vote.ballot.sync.b32 %r886, p, 0xffffffff;
    @!p not.b32 %r886, %r886;
}

	// end inline asm
	and.b32  	%r904, %r886, %r903;
	mov.b32 	%r891, 32;
	// begin inline asm
	{
    .reg .pred p;
    and.b32 %r889, %r896, %r891;    setp.ne.u32 p, %r889, 0;
    vote.ballot.sync.b32 %r889, p, 0xffffffff;
    @!p not.b32 %r889, %r889;
}

	// end inline asm
	and.b32  	%r905, %r889, %r904;
	mov.b32 	%r894, 64;
	// begin inline asm
	{
    .reg .pred p;
    and.b32 %r892, %r896, %r894;    setp.ne.u32 p, %r892, 0;
    vote.ballot.sync.b32 %r892, p, 0xffffffff;
    @!p not.b32 %r892, %r892;
}

	// end inline asm
	and.b32  	%r906, %r892, %r905;
	mov.b32 	%r897, 128;
	// begin inline asm
	{
    .reg .pred p;
    and.b32 %r895, %r896, %r897;    setp.ne.u32 p, %r895, 0;
    vote.ballot.sync.b32 %r895, p, 0xffffffff;
    @!p not.b32 %r895, %r895;
}

	// end inline asm
	and.b32  	%r907, %r895, %r906;
	clz.b32 	%r908, %r907;
	sub.s32 	%r212, 31, %r908;
	and.b32  	%r909, %r803, %r907;
	popc.b32 	%r213, %r909;
	setp.ne.s32 	%p109, %r402, %r212;
	mov.b32 	%r1960, 0;
	@%p109 bra 	$L__BB7_185;
	atom.shared.add.u32 	%r1960, [%r103], %r213;
$L__BB7_185:
	shfl.sync.idx.b32	%r935|%p110, %r1960, %r212, 31, -1;
	add.s32 	%r216, %r213, %r935;
	shr.u32 	%r936, %r1908, %r400;
	and.b32  	%r932, %r936, %r75;
	mov.b32 	%r912, 1;
	// begin inline asm
	{
    .reg .pred p;
    and.b32 %r910, %r932, %r912;    setp.ne.u32 p, %r910, 0;
    vote.ballot.sync.b32 %r910, p, 0xffffffff;
    @!p not.b32 %r910, %r910;
}

	// end inline asm
	mov.b32 	%r915, 2;
	// begin inline asm
	{
    .reg .pred p;
    and.b32 %r913, %r932, %r915;    setp.ne.u32 p, %r913, 0;
    vote.ballot.sync.b32 %r913, p, 0xffffffff;
    @!p not.b32 %r913, %r913;
}

	// end inline asm
	and.b32  	%r937, %r913, %r910;
	mov.b32 	%r918, 4;
	// begin inline asm
	{
    .reg .pred p;
    and.b32 %r916, %r932, %r918;    setp.ne.u32 p, %r916, 0;
    vote.ballot.sync.b32 %r916, p, 0xffffffff;
    @!p not.b32 %r916, %r916;
}

	// end inline asm
	and.b32  	%r938, %r916, %r937;
	mov.b32 	%r921, 8;
	// begin inline asm
	{
    .reg .pred p;
    and.b32 %r919, %r932, %r921;    setp.ne.u32 p, %r919, 0;
    vote.ballot.sync.b32 %r919, p, 0xffffffff;
    @!p not.b32 %r919, %r919;
}

	// end inline asm
	and.b32  	%r939, %r919, %r938;
	mov.b32 	%r924, 16;
	// begin inline asm
	{
    .reg .pred p;
    and.b32 %r922, %r932, %r924;    setp.ne.u32 p, %r922, 0;
    vote.ballot.sync.b32 %r922, p, 0xffffffff;
    @!p not.b32 %r922, %r922;
}

	// end inline asm
	and.b32  	%r940, %r922, %r939;
	mov.b32 	%r927, 32;
	// begin inline asm
	{
    .reg .pred p;
    and.b32 %r925, %r932, %r927;    setp.ne.u32 p, %r925, 0;
    vote.ballot.sync.b32 %r925, p, 0xffffffff;
    @!p not.b32 %r925, %r925;
}

	// end inline asm
	and.b32  	%r941, %r925, %r940;
	mov.b32 	%r930, 64;
	// begin inline asm
	{
    .reg .pred p;
    and.b32 %r928, %r932, %r930;    setp.ne.u32 p, %r928, 0;
    vote.ballot.sync.b32 %r928, p, 0xffffffff;
    @!p not.b32 %r928, %r928;
}

	// end inline asm
	and.b32  	%r942, %r928, %r941;
	mov.b32 	%r933, 128;
	// begin inline asm
	{
    .reg .pred p;
    and.b32 %r931, %r932, %r933;    setp.ne.u32 p, %r931, 0;
    vote.ballot.sync.b32 %r931, p, 0xffffffff;
    @!p not.b32 %r931, %r931;
}

	// end inline asm
	and.b32  	%r943, %r931, %r942;
	clz.b32 	%r944, %r943;
	sub.s32 	%r217, 31, %r944;
	and.b32  	%r945, %r803, %r943;
	popc.b32 	%r218, %r945;
	setp.ne.s32 	%p111, %r402, %r217;
	mov.b32 	%r1961, 0;
	@%p111 bra 	$L__BB7_187;
	atom.shared.add.u32 	%r1961, [%r104], %r218;
$L__BB7_187:
	shfl.sync.idx.b32	%r971|%p112, %r1961, %r217, 31, -1;
	add.s32 	%r221, %r218, %r971;
	shr.u32 	%r972, %r1907, %r400;
	and.b32  	%r968, %r972, %r75;
	mov.b32 	%r948, 1;
	// begin inline asm
	{
    .reg .pred p;
    and.b32 %r946, %r968, %r948;    setp.ne.u32 p, %r946, 0;
    vote.ballot.sync.b32 %r946, p, 0xffffffff;
    @!p not.b32 %r946, %r946;
}

	// end inline asm
	mov.b32 	%r951, 2;
	// begin inline asm
	{
    .reg .pred p;
    and.b32 %r949, %r968, %r951;    setp.ne.u32 p, %r949, 0;
    vote.ballot.sync.b32 %r949, p, 0xffffffff;
    @!p not.b32 %r949, %r949;
}

	// end inline asm
	and.b32  	%r973, %r949, %r946;
	mov.b32 	%r954, 4;
	// begin inline asm
	{
    .reg .pred p;
    and.b32 %r952, %r968, %r954;    setp.ne.u32 p, %r952, 0;
    vote.ballot.sync.b32 %r952, p, 0xffffffff;
    @!p not.b32 %r952, %r952;
}

	// end inline asm
	and.b32  	%r974, %r952, %r973;
	mov.b32 	%r957, 8;
	// begin inline asm
	{
    .reg .pred p;
    and.b32 %r955, %r968, %r957;    setp.ne.u32 p, %r955, 0;
    vote.ballot.sync.b32 %r955, p, 0xffffffff;
    @!p not.b32 %r955, %r955;
}

	// end inline asm
	and.b32  	%r975, %r955, %r974;
	mov.b32 	%r960, 16;
	// begin inline asm
	{
    .reg .pred p;
    and.b32 %r958, %r968, %r960;    setp.ne.u32 p, %r958, 0;
    vote.ballot.sync.b32 %r958, p, 0xffffffff;
    @!p not.b32 %r958, %r958;
}

	// end inline asm
	and.b32  	%r976, %r958, %r975;
	mov.b32 	%r963, 32;
	// begin inline asm
	{
    .reg .pred p;
    and.b32 %r961, %r968, %r963;    setp.ne.u32 p, %r961, 0;
    vote.ballot.sync.b32 %r961, p, 0xffffffff;
    @!p not.b32 %r961, %r961;
}

	// end inline asm
	and.b32  	%r977, %r961, %r976;
	mov.b32 	%r966, 64;
	// begin inline asm
	{
    .reg .pred p;
    and.b32 %r964, %r968, %r966;    setp.ne.u32 p, %r964, 0;
    vote.ballot.sync.b32 %r964, p, 0xffffffff;
    @!p not.b32 %r964, %r964;
}

	// end inline asm
	and.b32  	%r978, %r964, %r977;
	mov.b32 	%r969, 128;
	// begin inline asm
	{
    .reg .pred p;
    and.b32 %r967, %r968, %r969;    setp.ne.u32 p, %r967, 0;
    vote.ballot.sync.b32 %r967, p, 0xffffffff;
    @!p not.b32 %r967, %r967;
}

	// end inline asm
	and.b32  	%r979, %r967, %r978;
	clz.b32 	%r980, %r979;
	sub.s32 	%r222, 31, %r980;
	and.b32  	%r981, %r803, %r979;
	popc.b32 	%r223, %r981;
	setp.ne.s32 	%p113, %r402, %r222;
	mov.b32 	%r1962, 0;
	@%p113 bra 	$L__BB7_189;
	atom.shared.add.u32 	%r1962, [%r105], %r223;
$L__BB7_189:
	shfl.sync.idx.b32	%r1007|%p114, %r1962, %r222, 31, -1;
	add.s32 	%r226, %r223, %r1007;
	shr.u32 	%r1008, %r1906, %r400;
	and.b32  	%r1004, %r1008, %r75;
	mov.b32 	%r984, 1;
	// begin inline asm
	{
    .reg .pred p;
    and.b32 %r982, %r1004, %r984;    setp.ne.u32 p, %r982, 0;
    vote.ballot.sync.b32 %r982, p, 0xffffffff;
    @!p not.b32 %r982, %r982;
}

	// end inline asm
	mov.b32 	%r987, 2;
	// begin inline asm
	{
    .reg .pred p;
    and.b32 %r985, %r1004, %r987;    setp.ne.u32 p, %r985, 0;
    vote.ballot.sync.b32 %r985, p, 0xffffffff;
    @!p not.b32 %r985, %r985;
}

	// end inline asm
	and.b32  	%r1009, %r985, %r982;
	mov.b32 	%r990, 4;
	// begin inline asm
	{
    .reg .pred p;
    and.b32 %r988, %r1004, %r990;    setp.ne.u32 p, %r988, 0;
    vote.ballot.sync.b32 %r988, p, 0xffffffff;
    @!p not.b32 %r988, %r988;
}

	// end inline asm
	and.b32  	%r1010, %r988, %r1009;
	mov.b32 	%r993, 8;
	// begin inline asm
	{
    .reg .pred p;
    and.b32 %r991, %r1004, %r993;    setp.ne.u32 p, %r991, 0;
    vote.ballot.sync.b32 %r991, p, 0xffffffff;
    @!p not.b32 %r991, %r991;
}

	// end inline asm
	and.b32  	%r1011, %r991, %r1010;
	mov.b32 	%r996, 16;
	// begin inline asm
	{
    .reg .pred p;
    and.b32 %r994, %r1004, %r996;    setp.ne.u32 p, %r994, 0;
    vote.ballot.sync.b32 %r994, p, 0xffffffff;
    @!p not.b32 %r994, %r994;
}

	// end inline asm
	and.b32  	%r1012, %r994, %r1011;
	mov.b32 	%r999, 32;
	// begin inline asm
	{
    .reg .pred p;
    and.b32 %r997, %r1004, %r999;    setp.ne.u32 p, %r997, 0;
    vote.ballot.sync.b32 %r997, p, 0xffffffff;
    @!p not.b32 %r997, %r997;
}

	// end inline asm
	and.b32  	%r1013, %r997, %r1012;
	mov.b32 	%r1002, 64;
	// begin inline asm
	{
    .reg .pred p;
    and.b32 %r1000, %r1004, %r1002;    setp.ne.u32 p, %r1000, 0;
    vote.ballot.sync.b32 %r1000, p, 0xffffffff;
    @!p not.b32 %r1000, %r1000;
}

	// end inline asm
	and.b32  	%r1014, %r1000, %r1013;
	mov.b32 	%r1005, 128;
	// begin inline asm
	{
    .reg .pred p;
    and.b32 %r1003, %r1004, %r1005;    setp.ne.u32 p, %r1003, 0;
    vote.ballot.sync.b32 %r1003, p, 0xffffffff;
    @!p not.b32 %r1003, %r1003;
}

	// end inline asm
	and.b32  	%r1015, %r1003, %r1014;
	clz.b32 	%r1016, %r1015;
	sub.s32 	%r227, 31, %r1016;
	and.b32  	%r1017, %r803, %r1015;
	popc.b32 	%r228, %r1017;
	setp.ne.s32 	%p115, %r402, %r227;
	mov.b32 	%r1963, 0;
	@%p115 bra 	$L__BB7_191;
	atom.shared.add.u32 	%r1963, [%r106], %r228;
$L__BB7_191:
	shfl.sync.idx.b32	%r1043|%p116, %r1963, %r227, 31, -1;
	add.s32 	%r231, %r228, %r1043;
	shr.u32 	%r1044, %r1905, %r400;
	and.b32  	%r1040, %r1044, %r75;
	mov.b32 	%r1020, 1;
	// begin inline asm
	{
    .reg .pred p;
    and.b32 %r1018, %r1040, %r1020;    setp.ne.u32 p, %r1018, 0;
    vote.ballot.sync.b32 %r1018, p, 0xffffffff;
    @!p not.b32 %r1018, %r1018;
}

	// end inline asm
	mov.b32 	%r1023, 2;
	// begin inline asm
	{
    .reg .pred p;
    and.b32 %r1021, %r1040, %r1023;    setp.ne.u32 p, %r1021, 0;
    vote.ballot.sync.b32 %r1021, p, 0xffffffff;
    @!p not.b32 %r1021, %r1021;
}

	// end inline asm
	and.b32  	%r1045, %r1021, %r1018;
	mov.b32 	%r1026, 4;
	// begin inline asm
	{
    .reg .pred p;
    and.b32 %r1024, %r1040, %r1026;    setp.ne.u32 p, %r1024, 0;
    vote.ballot.sync.b32 %r1024, p, 0xffffffff;
    @!p not.b32 %r1024, %r1024;
}

	// end inline asm
	and.b32  	%r1046, %r1024, %r1045;
	mov.b32 	%r1029, 8;
	// begin inline asm
	{
    .reg .pred p;
    and.b32 %r1027, %r1040, %r1029;    setp.ne.u32 p, %r1027, 0;
    vote.ballot.sync.b32 %r1027, p, 0xffffffff;
    @!p not.b32 %r1027, %r1027;
}

	// end inline asm
	and.b32  	%r1047, %r1027, %r1046;
	mov.b32 	%r1032, 16;
	// begin inline asm
	{
    .reg .pred p;
    and.b32 %r1030, %r1040, %r1032;    setp.ne.u32 p, %r1030, 0;
    vote.ballot.sync.b32 %r1030, p, 0xffffffff;
    @!p not.b32 %r1030, %r1030;
}

	// end inline asm
	and.b32  	%r1048, %r1030, %r1047;
	mov.b32 	%r1035, 32;
	// begin inline asm
	{
    .reg .pred p;
    and.b32 %r1033, %r1040, %r1035;    setp.ne.u32 p, %r1033, 0;
    vote.ballot.sync.b32 %r1033, p, 0xffffffff;
    @!p not.b32 %r1033, %r1033;
}

	// end inline asm
	and.b32  	%r1049, %r1033, %r1048;
	mov.b32 	%r1038, 64;
	// begin inline asm
	{
    .reg .pred p;
    and.b32 %r1036, %r1040, %r1038;    setp.ne.u32 p, %r1036, 0;
    vote.ballot.sync.b32 %r1036, p, 0xffffffff;
    @!p not.b32 %r1036, %r1036;
}

	// end inline asm
	and.b32  	%r1050, %r1036, %r1049;
	mov.b32 	%r1041, 128;
	// begin inline asm
	{
    .reg .pred p;
    and.b32 %r1039, %r1040, %r1041;    setp.ne.u32 p, %r1039, 0;
    vote.ballot.sync.b32 %r1039, p, 0xffffffff;
    @!p not.b32 %r1039, %r1039;
}

	// end inline asm
	and.b32  	%r1051, %r1039, %r1050;
	clz.b32 	%r1052, %r1051;
	sub.s32 	%r232, 31, %r1052;
	and.b32  	%r1053, %r803, %r1051;
	popc.b32 	%r233, %r1053;
	setp.ne.s32 	%p117, %r402, %r232;
	mov.b32 	%r1964, 0;
	@%p117 bra 	$L__BB7_193;
	atom.shared.add.u32 	%r1964, [%r107], %r233;
$L__BB7_193:
	shfl.sync.idx.b32	%r1079|%p118, %r1964, %r232, 31, -1;
	add.s32 	%r236, %r233, %r1079;
	shr.u32 	%r1080, %r1904, %r400;
	and.b32  	%r1076, %r1080, %r75;
	mov.b32 	%r1056, 1;
	// begin inline asm
	{
    .reg .pred p;
    and.b32 %r1054, %r1076, %r1056;    setp.ne.u32 p, %r1054, 0;
    vote.ballot.sync.b32 %r1054, p, 0xffffffff;
    @!p not.b32 %r1054, %r1054;
}

	// end inline asm
	mov.b32 	%r1059, 2;
	// begin inline asm
	{
    .reg .pred p;
    and.b32 %r1057, %r1076, %r1059;    setp.ne.u32 p, %r1057, 0;
    vote.ballot.sync.b32 %r1057, p, 0xffffffff;
    @!p not.b32 %r1057, %r1057;
}

	// end inline asm
	and.b32  	%r1081, %r1057, %r1054;
	mov.b32 	%r1062, 4;
	// begin inline asm
	{
    .reg .pred p;
    and.b32 %r1060, %r1076, %r1062;    setp.ne.u32 p, %r1060, 0;
    vote.ballot.sync.b32 %r1060, p, 0xffffffff;
    @!p not.b32 %r1060, %r1060;
}

	// end inline asm
	and.b32  	%r1082, %r1060, %r1081;
	mov.b32 	%r1065, 8;
	// begin inline asm
	{
    .reg .pred p;
    and.b32 %r1063, %r1076, %r1065;    setp.ne.u32 p, %r1063, 0;
    vote.ballot.sync.b32 %r1063, p, 0xffffffff;
    @!p not.b32 %r1063, %r1063;
}

	// end inline asm
	and.b32  	%r1083, %r1063, %r1082;
	mov.b32 	%r1068, 16;
	// begin inline asm
	{
    .reg .pred p;
    and.b32 %r1066, %r1076, %r1068;    setp.ne.u32 p, %r1066, 0;
    vote.ballot.sync.b32 %r1066, p, 0xffffffff;
    @!p not.b32 %r1066, %r1066;
}

	// end inline asm
	and.b32  	%r1084, %r1066, %r1083;
	mov.b32 	%r1071, 32;
	// begin inline asm
	{
    .reg .pred p;
    and.b32 %r1069, %r1076, %r1071;    setp.ne.u32 p, %r1069, 0;
    vote.ballot.sync.b32 %r1069, p, 0xffffffff;
    @!p not.b32 %r1069, %r1069;
}

	// end inline asm
	and.b32  	%r1085, %r1069, %r1084;
	mov.b32 	%r1074, 64;
	// begin inline asm
	{
    .reg .pred p;
    and.b32 %r1072, %r1076, %r1074;    setp.ne.u32 p, %r1072, 0;
    vote.ballot.sync.b32 %r1072, p, 0xffffffff;
    @!p not.b32 %r1072, %r1072;
}

	// end inline asm
	and.b32  	%r1086, %r1072, %r1085;
	mov.b32 	%r1077, 128;
	// begin inline asm
	{
    .reg .pred p;
    and.b32 %r1075, %r1076, %r1077;    setp.ne.u32 p, %r1075, 0;
    vote.ballot.sync.b32 %r1075, p, 0xffffffff;
    @!p not.b32 %r1075, %r1075;
}

	// end inline asm
	and.b32  	%r1087, %r1075, %r1086;
	clz.b32 	%r1088, %r1087;
	sub.s32 	%r237, 31, %r1088;
	and.b32  	%r1089, %r803, %r1087;
	popc.b32 	%r238, %r1089;
	setp.ne.s32 	%p119, %r402, %r237;
	mov.b32 	%r1965, 0;
	@%p119 bra 	$L__BB7_195;
	atom.shared.add.u32 	%r1965, [%r108], %r238;
$L__BB7_195:
	shfl.sync.idx.b32	%r1115|%p120, %r1965, %r237, 31, -1;
	add.s32 	%r241, %r238, %r1115;
	shr.u32 	%r1116, %r1903, %r400;
	and.b32  	%r1112, %r1116, %r75;
	mov.b32 	%r1092, 1;
	// begin inline asm
	{
    .reg .pred p;
    and.b32 %r1090, %r1112, %r1092;    setp.ne.u32 p, %r1090, 0;
    vote.ballot.sync.b32 %r1090, p, 0xffffffff;
    @!p not.b32 %r1090, %r1090;
}

	// end inline asm
	mov.b32 	%r1095, 2;
	// begin inline asm
	{
    .reg .pred p;
    and.b32 %r1093, %r1112, %r1095;    setp.ne.u32 p, %r1093, 0;
    vote.ballot.sync.b32 %r1093, p, 0xffffffff;
    @!p not.b32 %r1093, %r1093;
}

	// end inline asm
	and.b32  	%r1117, %r1093, %r1090;
	mov.b32 	%r1098, 4;
	// begin inline asm
	{
    .reg .pred p;
    and.b32 %r1096, %r1112, %r1098;    setp.ne.u32 p, %r1096, 0;
    vote.ballot.sync.b32 %r1096, p, 0xffffffff;
    @!p not.b32 %r1096, %r1096;
}

	// end inline asm
	and.b32  	%r1118, %r1096, %r1117;
	mov.b32 	%r1101, 8;
	// begin inline asm
	{
    .reg .pred p;
    and.b32 %r1099, %r1112, %r1101;    setp.ne.u32 p, %r1099, 0;
    vote.ballot.sync.b32 %r1099, p, 0xffffffff;
    @!p not.b32 %r1099, %r1099;
}

	// end inline asm
	and.b32  	%r1119, %r1099, %r1118;
	mov.b32 	%r1104, 16;
	// begin inline asm
	{
    .reg .pred p;
    and.b32 %r1102, %r1112, %r1104;    setp.ne.u32 p, %r1102, 0;
    vote.ballot.sync.b32 %r1102, p, 0xffffffff;
    @!p not.b32 %r1102, %r1102;
}

	// end inline asm
	and.b32  	%r1120, %r1102, %r1119;
	mov.b32 	%r1107, 32;
	// begin inline asm
	{
    .reg .pred p;
    and.b32 %r1105, %r1112, %r1107;    setp.ne.u32 p, %r1105, 0;
    vote.ballot.sync.b32 %r1105, p, 0xffffffff;
    @!p not.b32 %r1105, %r1105;
}

	// end inline asm
	and.b32  	%r1121, %r1105, %r1120;
	mov.b32 	%r1110, 64;
	// begin inline asm
	{
    .reg .pred p;
    and.b32 %r1108, %r1112, %r1110;    setp.ne.u32 p, %r1108, 0;
    vote.ballot.sync.b32 %r1108, p, 0xffffffff;
    @!p not.b32 %r1108, %r1108;
}

	// end inline asm
	and.b32  	%r1122, %r1108, %r1121;
	mov.b32 	%r1113, 128;
	// begin inline asm
	{
    .reg .pred p;
    and.b32 %r1111, %r1112, %r1113;    setp.ne.u32 p, %r1111, 0;
    vote.ballot.sync.b32 %r1111, p, 0xffffffff;
    @!p not.b32 %r1111, %r1111;
}

	// end inline asm
	and.b32  	%r1123, %r1111, %r1122;
	clz.b32 	%r1124, %r1123;
	sub.s32 	%r242, 31, %r1124;
	and.b32  	%r1125, %r803, %r1123;
	popc.b32 	%r243, %r1125;
	setp.ne.s32 	%p121, %r402, %r242;
	mov.b32 	%r1966, 0;
	@%p121 bra 	$L__BB7_197;
	atom.shared.add.u32 	%r1966, [%r109], %r243;
$L__BB7_197:
	shfl.sync.idx.b32	%r1151|%p122, %r1966, %r242, 31, -1;
	add.s32 	%r246, %r243, %r1151;
	shr.u32 	%r1152, %r1902, %r400;
	and.b32  	%r1148, %r1152, %r75;
	mov.b32 	%r1128, 1;
	// begin inline asm
	{
    .reg .pred p;
    and.b32 %r1126, %r1148, %r1128;    setp.ne.u32 p, %r1126, 0;
    vote.ballot.sync.b32 %r1126, p, 0xffffffff;
    @!p not.b32 %r1126, %r1126;
}

	// end inline asm
	mov.b32 	%r1131, 2;
	// begin inline asm
	{
    .reg .pred p;
    and.b32 %r1129, %r1148, %r1131;    setp.ne.u32 p, %r1129, 0;
    vote.ballot.sync.b32 %r1129, p, 0xffffffff;
    @!p not.b32 %r1129, %r1129;
}

	// end inline asm
	and.b32  	%r1153, %r1129, %r1126;
	mov.b32 	%r1134, 4;
	// begin inline asm
	{
    .reg .pred p;
    and.b32 %r1132, %r1148, %r1134;    setp.ne.u32 p, %r1132, 0;
    vote.ballot.sync.b32 %r1132, p, 0xffffffff;
    @!p not.b32 %r1132, %r1132;
}

	// end inline asm
	and.b32  	%r1154, %r1132, %r1153;
	mov.b32 	%r1137, 8;
	// begin inline asm
	{
    .reg .pred p;
    and.b32 %r1135, %r1148, %r1137;    setp.ne.u32 p, %r1135, 0;
    vote.ballot.sync.b32 %r1135, p, 0xffffffff;
    @!p not.b32 %r1135, %r1135;
}

	// end inline asm
	and.b32  	%r1155, %r1135, %r1154;
	mov.b32 	%r1140, 16;
	// begin inline asm
	{
    .reg .pred p;
    and.b32 %r1138, %r1148, %r1140;    setp.ne.u32 p, %r1138, 0;
    vote.ballot.sync.b32 %r1138, p, 0xffffffff;
    @!p not.b32 %r1138, %r1138;
}

	// end inline asm
	and.b32  	%r1156, %r1138, %r1155;
	mov.b32 	%r1143, 32;
	// begin inline asm
	{
    .reg .pred p;
    and.b32 %r1141, %r1148, %r1143;    setp.ne.u32 p, %r1141, 0;
    vote.ballot.sync.b32 %r1141, p, 0xffffffff;
    @!p not.b32 %r1141, %r1141;
}

	// end inline asm
	and.b32  	%r1157, %r1141, %r1156;
	mov.b32 	%r1146, 64;
	// begin inline asm
	{
    .reg .pred p;
    and.b32 %r1144, %r1148, %r1146;    setp.ne.u32 p, %r1144, 0;
    vote.ballot.sync.b32 %r1144, p, 0xffffffff;
    @!p not.b32 %r1144, %r1144;
}

	// end inline asm
	and.b32  	%r1158, %r1144, %r1157;
	mov.b32 	%r1149, 128;
	// begin inline asm
	{
    .reg .pred p;
    and.b32 %r1147, %r1148, %r1149;    setp.ne.u32 p, %r1147, 0;
    vote.ballot.sync.b32 %r1147, p, 0xffffffff;
    @!p not.b32 %r1147, %r1147;
}

	// end inline asm
	and.b32  	%r1159, %r1147, %r1158;
	clz.b32 	%r1160, %r1159;
	sub.s32 	%r247, 31, %r1160;
	and.b32  	%r1161, %r803, %r1159;
	popc.b32 	%r248, %r1161;
	setp.ne.s32 	%p123, %r402, %r247;
	mov.b32 	%r1967, 0;
	@%p123 bra 	$L__BB7_199;
	atom.shared.add.u32 	%r1967, [%r110], %r248;
$L__BB7_199:
	shfl.sync.idx.b32	%r1187|%p124, %r1967, %r247, 31, -1;
	add.s32 	%r251, %r248, %r1187;
	shr.u32 	%r1188, %r1901, %r400;
	and.b32  	%r1184, %r1188, %r75;
	mov.b32 	%r1164, 1;
	// begin inline asm
	{
    .reg .pred p;
    and.b32 %r1162, %r1184, %r1164;    setp.ne.u32 p, %r1162, 0;
    vote.ballot.sync.b32 %r1162, p, 0xffffffff;
    @!p not.b32 %r1162, %r1162;
}

	// end inline asm
	mov.b32 	%r1167, 2;
	// begin inline asm
	{
    .reg .pred p;
    and.b32 %r1165, %r1184, %r1167;    setp.ne.u32 p, %r1165, 0;
    vote.ballot.sync.b32 %r1165, p, 0xffffffff;
    @!p not.b32 %r1165, %r1165;
}

	// end inline asm
	and.b32  	%r1189, %r1165, %r1162;
	mov.b32 	%r1170, 4;
	// begin inline asm
	{
    .reg .pred p;
    and.b32 %r1168, %r1184, %r1170;    setp.ne.u32 p, %r1168, 0;
    vote.ballot.sync.b32 %r1168, p, 0xffffffff;
    @!p not.b32 %r1168, %r1168;
}

	// end inline asm
	and.b32  	%r1190, %r1168, %r1189;
	mov.b32 	%r1173, 8;
	// begin inline asm
	{
    .reg .pred p;
    and.b32 %r1171, %r1184, %r1173;    setp.ne.u32 p, %r1171, 0;
    vote.ballot.sync.b32 %r1171, p, 0xffffffff;
    @!p not.b32 %r1171, %r1171;
}

	// end inline asm
	and.b32  	%r1191, %r1171, %r1190;
	mov.b32 	%r1176, 16;
	// begin inline asm
	{
    .reg .pred p;
    and.b32 %r1174, %r1184, %r1176;    setp.ne.u32 p, %r1174, 0;
    vote.ballot.sync.b32 %r1174, p, 0xffffffff;
    @!p not.b32 %r1174, %r1174;
}

	// end inline asm
	and.b32  	%r1192, %r1174, %r1191;
	mov.b32 	%r1179, 32;
	// begin inline asm
	{
    .reg .pred p;
    and.b32 %r1177, %r1184, %r1179;    setp.ne.u32 p, %r1177, 0;
    vote.ballot.sync.b32 %r1177, p, 0xffffffff;
    @!p not.b32 %r1177, %r1177;
}

	// end inline asm
	and.b32  	%r1193, %r1177, %r1192;
	mov.b32 	%r1182, 64;
	// begin inline asm
	{
    .reg .pred p;
    and.b32 %r1180, %r1184, %r1182;    setp.ne.u32 p, %r1180, 0;
    vote.ballot.sync.b32 %r1180, p, 0xffffffff;
    @!p not.b32 %r1180, %r1180;
}

	// end inline asm
	and.b32  	%r1194, %r1180, %r1193;
	mov.b32 	%r1185, 128;
	// begin inline asm
	{
    .reg .pred p;
    and.b32 %r1183, %r1184, %r1185;    setp.ne.u32 p, %r1183, 0;
    vote.ballot.sync.b32 %r1183, p, 0xffffffff;
    @!p not.b32 %r1183, %r1183;
}

	// end inline asm
	and.b32  	%r1195, %r1183, %r1194;
	clz.b32 	%r1196, %r1195;
	sub.s32 	%r252, 31, %r1196;
	and.b32  	%r1197, %r803, %r1195;
	popc.b32 	%r253, %r1197;
	setp.ne.s32 	%p125, %r402, %r252;
	mov.b32 	%r1968, 0;
	@%p125 bra 	$L__BB7_201;
	atom.shared.add.u32 	%r1968, [%r111], %r253;
$L__BB7_201:
	shfl.sync.idx.b32	%r1223|%p126, %r1968, %r252, 31, -1;
	add.s32 	%r256, %r253, %r1223;
	shr.u32 	%r1224, %r1900, %r400;
	and.b32  	%r1220, %r1224, %r75;
	mov.b32 	%r1200, 1;
	// begin inline asm
	{
    .reg .pred p;
    and.b32 %r1198, %r1220, %r1200;    setp.ne.u32 p, %r1198, 0;
    vote.ballot.sync.b32 %r1198, p, 0xffffffff;
    @!p not.b32 %r1198, %r1198;
}

	// end inline asm
	mov.b32 	%r1203, 2;
	// begin inline asm
	{
    .reg .pred p;
    and.b32 %r1201, %r1220, %r1203;    setp.ne.u32 p, %r1201, 0;
    vote.ballot.sync.b32 %r1201, p, 0xffffffff;
    @!p not.b32 %r1201, %r1201;
}

	// end inline asm
	and.b32  	%r1225, %r1201, %r1198;
	mov.b32 	%r1206, 4;
	// begin inline asm
	{
    .reg .pred p;
    and.b32 %r1204, %r1220, %r1206;    setp.ne.u32 p, %r1204, 0;
    vote.ballot.sync.b32 %r1204, p, 0xffffffff;
    @!p not.b32 %r1204, %r1204;
}

	// end inline asm
	and.b32  	%r1226, %r1204, %r1225;
	mov.b32 	%r1209, 8;
	// begin inline asm
	{
    .reg .pred p;
    and.b32 %r1207, %r1220, %r1209;    setp.ne.u32 p, %r1207, 0;
    vote.ballot.sync.b32 %r1207, p, 0xffffffff;
    @!p not.b32 %r1207, %r1207;
}

	// end inline asm
	and.b32  	%r1227, %r1207, %r1226;
	mov.b32 	%r1212, 16;
	// begin inline asm
	{
    .reg .pred p;
    and.b32 %r1210, %r1220, %r1212;    setp.ne.u32 p, %r1210, 0;
    vote.ballot.sync.b32 %r1210, p, 0xffffffff;
    @!p not.b32 %r1210, %r1210;
}

	// end inline asm
	and.b32  	%r1228, %r1210, %r1227;
	mov.b32 	%r1215, 32;
	// begin inline asm
	{
    .reg .pred p;
    and.b32 %r1213, %r1220, %r1215;    setp.ne.u32 p, %r1213, 0;
    vote.ballot.sync.b32 %r1213, p, 0xffffffff;
    @!p not.b32 %r1213, %r1213;
}

	// end inline asm
	and.b32  	%r1229, %r1213, %r1228;
	mov.b32 	%r1218, 64;
	// begin inline asm
	{
    .reg .pred p;
    and.b32 %r1216, %r1220, %r1218;    setp.ne.u32 p, %r1216, 0;
    vote.ballot.sync.b32 %r1216, p, 0xffffffff;
    @!p not.b32 %r1216, %r1216;
}

	// end inline asm
	and.b32  	%r1230, %r1216, %r1229;
	mov.b32 	%r1221, 128;
	// begin inline asm
	{
    .reg .pred p;
    and.b32 %r1219, %r1220, %r1221;    setp.ne.u32 p, %r1219, 0;
    vote.ballot.sync.b32 %r1219, p, 0xffffffff;
    @!p not.b32 %r1219, %r1219;
}

	// end inline asm
	and.b32  	%r1231, %r1219, %r1230;
	clz.b32 	%r1232, %r1231;
	sub.s32 	%r257, 31, %r1232;
	and.b32  	%r1233, %r803, %r1231;
	popc.b32 	%r258, %r1233;
	setp.ne.s32 	%p127, %r402, %r257;
	mov.b32 	%r1969, 0;
	@%p127 bra 	$L__BB7_203;
	atom.shared.add.u32 	%r1969, [%r112], %r258;
$L__BB7_203:
	shfl.sync.idx.b32	%r1259|%p128, %r1969, %r257, 31, -1;
	add.s32 	%r261, %r258, %r1259;
	shr.u32 	%r1260, %r1899, %r400;
	and.b32  	%r1256, %r1260, %r75;
	mov.b32 	%r1236, 1;
	// begin inline asm
	{
    .reg .pred p;
    and.b32 %r1234, %r1256, %r1236;    setp.ne.u32 p, %r1234, 0;
    vote.ballot.sync.b32 %r1234, p, 0xffffffff;
    @!p not.b32 %r1234, %r1234;
}

	// end inline asm
	mov.b32 	%r1239, 2;
	// begin inline asm
	{
    .reg .pred p;
    and.b32 %r1237, %r1256, %r1239;    setp.ne.u32 p, %r1237, 0;
    vote.ballot.sync.b32 %r1237, p, 0xffffffff;
    @!p not.b32 %r1237, %r1237;
}

	// end inline asm
	and.b32  	%r1261, %r1237, %r1234;
	mov.b32 	%r1242, 4;
	// begin inline asm
	{
    .reg .pred p;
    and.b32 %r1240, %r1256, %r1242;    setp.ne.u32 p, %r1240, 0;
    vote.ballot.sync.b32 %r1240, p, 0xffffffff;
    @!p not.b32 %r1240, %r1240;
}

	// end inline asm
	and.b32  	%r1262, %r1240, %r1261;
	mov.b32 	%r1245, 8;
	// begin inline asm
	{
    .reg .pred p;
    and.b32 %r1243, %r1256, %r1245;    setp.ne.u32 p, %r1243, 0;
    vote.ballot.sync.b32 %r1243, p, 0xffffffff;
    @!p not.b32 %r1243, %r1243;
}

	// end inline asm
	and.b32  	%r1263, %r1243, %r1262;
	mov.b32 	%r1248, 16;
	// begin inline asm
	{
    .reg .pred p;
    and.b32 %r1246, %r1256, %r1248;    setp.ne.u32 p, %r1246, 0;
    vote.ballot.sync.b32 %r1246, p, 0xffffffff;
    @!p not.b32 %r1246, %r1246;
}

	// end inline asm
	and.b32  	%r1264, %r1246, %r1263;
	mov.b32 	%r1251, 32;
	// begin inline asm
	{
    .reg .pred p;
    and.b32 %r1249, %r1256, %r1251;    setp.ne.u32 p, %r1249, 0;
    vote.ballot.sync.b32 %r1249, p, 0xffffffff;
    @!p not.b32 %r1249, %r1249;
}

	// end inline asm
	and.b32  	%r1265, %r1249, %r1264;
	mov.b32 	%r1254, 64;
	// begin inline asm
	{
    .reg .pred p;
    and.b32 %r1252, %r1256, %r1254;    setp.ne.u32 p, %r1252, 0;
    vote.ballot.sync.b32 %r1252, p, 0xffffffff;
    @!p not.b32 %r1252, %r1252;
}

	// end inline asm
	and.b32  	%r1266, %r1252, %r1265;
	mov.b32 	%r1257, 128;
	// begin inline asm
	{
    .reg .pred p;
    and.b32 %r1255, %r1256, %r1257;    setp.ne.u32 p, %r1255, 0;
    vote.ballot.sync.b32 %r1255, p, 0xffffffff;
    @!p not.b32 %r1255, %r1255;
}

	// end inline asm
	and.b32  	%r1267, %r1255, %r1266;
	clz.b32 	%r1268, %r1267;
	sub.s32 	%r262, 31, %r1268;
	and.b32  	%r1269, %r803, %r1267;
	popc.b32 	%r263, %r1269;
	setp.ne.s32 	%p129, %r402, %r262;
	mov.b32 	%r1970, 0;
	@%p129 bra 	$L__BB7_205;
	shl.b32 	%r1270, %r1, 5;
	and.b32  	%r1271, %r1270, 31744;
	mov.u32 	%r1272, _ZZN3cub18CUB_300001_SM_10006detail10radix_sort29DeviceRadixSortOnesweepKernelINS1_5radix10policy_hubIjjyE10Policy1000ELNS0_9SortOrderE0EjjyiiNS1_21identity_decomposer_tEEEvPT5_SB_PT3_PKSC_PT1_PKSG_PT2_PKSK_T4_iiT6_E1s;
	add.s32 	%r1273, %r1272, %r1271;
	shr.u32 	%r1274, %r1899, %r400;
	and.b32  	%r1275, %r1274, %r75;
	shl.b32 	%r1276, %r1275, 2;
	add.s32 	%r1277, %r1273, %r1276;
	atom.shared.add.u32 	%r1970, [%r1277], %r263;
$L__BB7_205:
	shfl.sync.idx.b32	%r1303|%p130, %r1970, %r262, 31, -1;
	add.s32 	%r266, %r263, %r1303;
	shr.u32 	%r1304, %r1898, %r400;
	and.b32  	%r1300, %r1304, %r75;
	mov.b32 	%r1280, 1;
	// begin inline asm
	{
    .reg .pred p;
    and.b32 %r1278, %r1300, %r1280;    setp.ne.u32 p, %r1278, 0;
    vote.ballot.sync.b32 %r1278, p, 0xffffffff;
    @!p not.b32 %r1278, %r1278;
}

	// end inline asm
	mov.b32 	%r1283, 2;
	// begin inline asm
	{
    .reg .pred p;
    and.b32 %r1281, %r1300, %r1283;    setp.ne.u32 p, %r1281, 0;
    vote.ballot.sync.b32 %r1281, p, 0xffffffff;
    @!p not.b32 %r1281, %r1281;
}

	// end inline asm
	and.b32  	%r1305, %r1281, %r1278;
	mov.b32 	%r1286, 4;
	// begin inline asm
	{
    .reg .pred p;
    and.b32 %r1284, %r1300, %r1286;    setp.ne.u32 p, %r1284, 0;
    vote.ballot.sync.b32 %r1284, p, 0xffffffff;
    @!p not.b32 %r1284, %r1284;
}

	// end inline asm
	and.b32  	%r1306, %r1284, %r1305;
	mov.b32 	%r1289, 8;
	// begin inline asm
	{
    .reg .pred p;
    and.b32 %r1287, %r1300, %r1289;    setp.ne.u32 p, %r1287, 0;
    vote.ballot.sync.b32 %r1287, p, 0xffffffff;
    @!p not.b32 %r1287, %r1287;
}

	// end inline asm
	and.b32  	%r1307, %r1287, %r1306;
	mov.b32 	%r1292, 16;
	// begin inline asm
	{
    .reg .pred p;
    and.b32 %r1290, %r1300, %r1292;    setp.ne.u32 p, %r1290, 0;
    vote.ballot.sync.b32 %r1290, p, 0xffffffff;
    @!p not.b32 %r1290, %r1290;
}

	// end inline asm
	and.b32  	%r1308, %r1290, %r1307;
	mov.b32 	%r1295, 32;
	// begin inline asm
	{
    .reg .pred p;
    and.b32 %r1293, %r1300, %r1295;    setp.ne.u32 p, %r1293, 0;
    vote.ballot.sync.b32 %r1293, p, 0xffffffff;
    @!p not.b32 %r1293, %r1293;
}

	// end inline asm
	and.b32  	%r1309, %r1293, %r1308;
	mov.b32 	%r1298, 64;
	// begin inline asm
	{
    .reg .pred p;
    and.b32 %r1296, %r1300, %r1298;    setp.ne.u32 p, %r1296, 0;
    vote.ballot.sync.b32 %r1296, p, 0xffffffff;
    @!p not.b32 %r1296, %r1296;
}

	// end inline asm
	and.b32  	%r1310, %r1296, %r1309;
	mov.b32 	%r1301, 128;
	// begin inline asm
	{
    .reg .pred p;
    and.b32 %r1299, %r1300, %r1301;    setp.ne.u32 p, %r1299, 0;
    vote.ballot.sync.b32 %r1299, p, 0xffffffff;
    @!p not.b32 %r1299, %r1299;
}

	// end inline asm
	and.b32  	%r1311, %r1299, %r1310;
	clz.b32 	%r1312, %r1311;
	sub.s32 	%r267, 31, %r1312;
	and.b32  	%r1313, %r803, %r1311;
	popc.b32 	%r268, %r1313;
	setp.ne.s32 	%p131, %r402, %r267;
	mov.b32 	%r1971, 0;
	@%p131 bra 	$L__BB7_207;
	atom.shared.add.u32 	%r1971, [%r113], %r268;
$L__BB7_207:
	shfl.sync.idx.b32	%r1339|%p132, %r1971, %r267, 31, -1;
	add.s32 	%r271, %r268, %r1339;
	shr.u32 	%r1340, %r1897, %r400;
	and.b32  	%r1336, %r1340, %r75;
	mov.b32 	%r1316, 1;
	// begin inline asm
	{
    .reg .pred p;
    and.b32 %r1314, %r1336, %r1316;    setp.ne.u32 p, %r1314, 0;
    vote.ballot.sync.b32 %r1314, p, 0xffffffff;
    @!p not.b32 %r1314, %r1314;
}

	// end inline asm
	mov.b32 	%r1319, 2;
	// begin inline asm
	{
    .reg .pred p;
    and.b32 %r1317, %r1336, %r1319;    setp.ne.u32 p, %r1317, 0;
    vote.ballot.sync.b32 %r1317, p, 0xffffffff;
    @!p not.b32 %r1317, %r1317;
}

	// end inline asm
	and.b32  	%r1341, %r1317, %r1314;
	mov.b32 	%r1322, 4;
	// begin inline asm
	{
    .reg .pred p;
    and.b32 %r1320, %r1336, %r1322;    setp.ne.u32 p, %r1320, 0;
    vote.ballot.sync.b32 %r1320, p, 0xffffffff;
    @!p not.b32 %r1320, %r1320;
}

	// end inline asm
	and.b32  	%r1342, %r1320, %r1341;
	mov.b32 	%r1325, 8;
	// begin inline asm
	{
    .reg .pred p;
    and.b32 %r1323, %r1336, %r1325;    setp.ne.u32 p, %r1323, 0;
    vote.ballot.sync.b32 %r1323, p, 0xffffffff;
    @!p not.b32 %r1323, %r1323;
}

	// end inline asm
	and.b32  	%r1343, %r1323, %r1342;
	mov.b32 	%r1328, 16;
	// begin inline asm
	{
    .reg .pred p;
    and.b32 %r1326, %r1336, %r1328;    setp.ne.u32 p, %r1326, 0;
    vote.ballot.sync.b32 %r1326, p, 0xffffffff;
    @!p not.b32 %r1326, %r1326;
}

	// end inline asm
	and.b32  	%r1344, %r1326, %r1343;
	mov.b32 	%r1331, 32;
	// begin inline asm
	{
    .reg .pred p;
    and.b32 %r1329, %r1336, %r1331;    setp.ne.u32 p, %r1329, 0;
    vote.ballot.sync.b32 %r1329, p, 0xffffffff;
    @!p not.b32 %r1329, %r1329;
}

	// end inline asm
	and.b32  	%r1345, %r1329, %r1344;
	mov.b32 	%r1334, 64;
	// begin inline asm
	{
    .reg .pred p;
    and.b32 %r1332, %r1336, %r1334;    setp.ne.u32 p, %r1332, 0;
    vote.ballot.sync.b32 %r1332, p, 0xffffffff;
    @!p not.b32 %r1332, %r1332;
}

	// end inline asm
	and.b32  	%r1346, %r1332, %r1345;
	mov.b32 	%r1337, 128;
	// begin inline asm
	{
    .reg .pred p;
    and.b32 %r1335, %r1336, %r1337;    setp.ne.u32 p, %r1335, 0;
    vote.ballot.sync.b32 %r1335, p, 0xffffffff;
    @!p not.b32 %r1335, %r1335;
}

	// end inline asm
	and.b32  	%r1347, %r1335, %r1346;
	clz.b32 	%r1348, %r1347;
	sub.s32 	%r272, 31, %r1348;
	and.b32  	%r1349, %r803, %r1347;
	popc.b32 	%r273, %r1349;
	setp.ne.s32 	%p133, %r402, %r272;
	mov.b32 	%r1972, 0;
	@%p133 bra 	$L__BB7_209;
	atom.shared.add.u32 	%r1972, [%r114], %r273;
$L__BB7_209:
	shfl.sync.idx.b32	%r1375|%p134, %r1972, %r272, 31, -1;
	add.s32 	%r276, %r273, %r1375;
	shr.u32 	%r1376, %r1896, %r400;
	and.b32  	%r1372, %r1376, %r75;
	mov.b32 	%r1352, 1;
	// begin inline asm
	{
    .reg .pred p;
    and.b32 %r1350, %r1372, %r1352;    setp.ne.u32 p, %r1350, 0;
    vote.ballot.sync.b32 %r1350, p, 0xffffffff;
    @!p not.b32 %r1350, %r1350;
}

	// end inline asm
	mov.b32 	%r1355, 2;
	// begin inline asm
	{
    .reg .pred p;
    and.b32 %r1353, %r1372, %r1355;    setp.ne.u32 p, %r1353, 0;
    vote.ballot.sync.b32 %r1353, p, 0xffffffff;
    @!p not.b32 %r1353, %r1353;
}

	// end inline asm
	and.b32  	%r1377, %r1353, %r1350;
	mov.b32 	%r1358, 4;
	// begin inline asm
	{
    .reg .pred p;
    and.b32 %r1356, %r1372, %r1358;    setp.ne.u32 p, %r1356, 0;
    vote.ballot.sync.b32 %r1356, p, 0xffffffff;
    @!p not.b32 %r1356, %r1356;
}

	// end inline asm
	and.b32  	%r1378, %r1356, %r1377;
	mov.b32 	%r1361, 8;
	// begin inline asm
	{
    .reg .pred p;
    and.b32 %r1359, %r1372, %r1361;    setp.ne.u32 p, %r1359, 0;
    vote.ballot.sync.b32 %r1359, p, 0xffffffff;
    @!p not.b32 %r1359, %r1359;
}

	// end inline asm
	and.b32  	%r1379, %r1359, %r1378;
	mov.b32 	%r1364, 16;
	// begin inline asm
	{
    .reg .pred p;
    and.b32 %r1362, %r1372, %r1364;    setp.ne.u32 p, %r1362, 0;
    vote.ballot.sync.b32 %r1362, p, 0xffffffff;
    @!p not.b32 %r1362, %r1362;
}

	// end inline asm
	and.b32  	%r1380, %r1362, %r1379;
	mov.b32 	%r1367, 32;
	// begin inline asm
	{
    .reg .pred p;
    and.b32 %r1365, %r1372, %r1367;    setp.ne.u32 p, %r1365, 0;
    vote.ballot.sync.b32 %r1365, p, 0xffffffff;
    @!p not.b32 %r1365, %r1365;
}

	// end inline asm
	and.b32  	%r1381, %r1365, %r1380;
	mov.b32 	%r1370, 64;
	// begin inline asm
	{
    .reg .pred p;
    and.b32 %r1368, %r1372, %r1370;    setp.ne.u32 p, %r1368, 0;
    vote.ballot.sync.b32 %r1368, p, 0xffffffff;
    @!p not.b32 %r1368, %r1368;
}

	// end inline asm
	and.b32  	%r1382, %r1368, %r1381;
	mov.b32 	%r1373, 128;
	// begin inline asm
	{
    .reg .pred p;
    and.b32 %r1371, %r1372, %r1373;    setp.ne.u32 p, %r1371, 0;
    vote.ballot.sync.b32 %r1371, p, 0xffffffff;
    @!p not.b32 %r1371, %r1371;
}

	// end inline asm
	and.b32  	%r1383, %r1371, %r1382;
	clz.b32 	%r1384, %r1383;
	sub.s32 	%r277, 31, %r1384;
	and.b32  	%r1385, %r803, %r1383;
	popc.b32 	%r278, %r1385;
	setp.ne.s32 	%p135, %r402, %r277;
	mov.b32 	%r1973, 0;
	@%p135 bra 	$L__BB7_211;
	atom.shared.add.u32 	%r1973, [%r115], %r278;
$L__BB7_211:
	shfl.sync.idx.b32	%r1411|%p136, %r1973, %r277, 31, -1;
	add.s32 	%r281, %r278, %r1411;
	shr.u32 	%r1412, %r1895, %r400;
	and.b32  	%r1408, %r1412, %r75;
	mov.b32 	%r1388, 1;
	// begin inline asm
	{
    .reg .pred p;
    and.b32 %r1386, %r1408, %r1388;    setp.ne.u32 p, %r1386, 0;
    vote.ballot.sync.b32 %r1386, p, 0xffffffff;
    @!p not.b32 %r1386, %r1386;
}

	// end inline asm
	mov.b32 	%r1391, 2;
	// begin inline asm
	{
    .reg .pred p;
    and.b32 %r1389, %r1408, %r1391;    setp.ne.u32 p, %r1389, 0;
    vote.ballot.sync.b32 %r1389, p, 0xffffffff;
    @!p not.b32 %r1389, %r1389;
}

	// end inline asm
	and.b32  	%r1413, %r1389, %r1386;
	mov.b32 	%r1394, 4;
	// begin inline asm
	{
    .reg .pred p;
    and.b32 %r1392, %r1408, %r1394;    setp.ne.u32 p, %r1392, 0;
    vote.ballot.sync.b32 %r1392, p, 0xffffffff;
    @!p not.b32 %r1392, %r1392;
}

	// end inline asm
	and.b32  	%r1414, %r1392, %r1413;
	mov.b32 	%r1397, 8;
	// begin inline asm
	{
    .reg .pred p;
    and.b32 %r1395, %r1408, %r1397;    setp.ne.u32 p, %r1395, 0;
    vote.ballot.sync.b32 %r1395, p, 0xffffffff;
    @!p not.b32 %r1395, %r1395;
}

	// end inline asm
	and.b32  	%r1415, %r1395, %r1414;
	mov.b32 	%r1400, 16;
	// begin inline asm
	{
    .reg .pred p;
    and.b32 %r1398, %r1408, %r1400;    setp.ne.u32 p, %r1398, 0;
    vote.ballot.sync.b32 %r1398, p, 0xffffffff;
    @!p not.b32 %r1398, %r1398;
}

	// end inline asm
	and.b32  	%r1416, %r1398, %r1415;
	mov.b32 	%r1403, 32;
	// begin inline asm
	{
    .reg .pred p;
    and.b32 %r1401, %r1408, %r1403;    setp.ne.u32 p, %r1401, 0;
    vote.ballot.sync.b32 %r1401, p, 0xffffffff;
    @!p not.b32 %r1401, %r1401;
}

	// end inline asm
	and.b32  	%r1417, %r1401, %r1416;
	mov.b32 	%r1406, 64;
	// begin inline asm
	{
    .reg .pred p;
    and.b32 %r1404, %r1408, %r1406;    setp.ne.u32 p, %r1404, 0;
    vote.ballot.sync.b32 %r1404, p, 0xffffffff;
    @!p not.b32 %r1404, %r1404;
}

	// end inline asm
	and.b32  	%r1418, %r1404, %r1417;
	mov.b32 	%r1409, 128;
	// begin inline asm
	{
    .reg .pred p;
    and.b32 %r1407, %r1408, %r1409;    setp.ne.u32 p, %r1407, 0;
    vote.ballot.sync.b32 %r1407, p, 0xffffffff;
    @!p not.b32 %r1407, %r1407;
}

	// end inline asm
	and.b32  	%r1419, %r1407, %r1418;
	clz.b32 	%r1420, %r1419;
	sub.s32 	%r282, 31, %r1420;
	and.b32  	%r1421, %r803, %r1419;
	popc.b32 	%r283, %r1421;
	setp.ne.s32 	%p137, %r402, %r282;
	mov.b32 	%r1974, 0;
	@%p137 bra 	$L__BB7_213;
	atom.shared.add.u32 	%r1974, [%r116], %r283;
$L__BB7_213:
	shfl.sync.idx.b32	%r1422|%p139, %r1974, %r282, 31, -1;
	add.s32 	%r1423, %r283, %r1422;
	bar.sync 	0;
	shl.b32 	%r1424, %r206, 2;
	mov.u32 	%r1425, _ZZN3cub18CUB_300001_SM_10006detail10radix_sort29DeviceRadixSortOnesweepKernelINS1_5radix10policy_hubIjjyE10Policy1000ELNS0_9SortOrderE0EjjyiiNS1_21identity_decomposer_tEEEvPT5_SB_PT3_PKSC_PT1_PKSG_PT2_PKSK_T4_iiT6_E1s;
	add.s32 	%r286, %r1425, %r1424;
	st.shared.u32 	[%r286+-4], %r1911;
	shl.b32 	%r1426, %r211, 2;
	add.s32 	%r287, %r1425, %r1426;
	st.shared.u32 	[%r287+-4], %r1910;
	shl.b32 	%r1427, %r216, 2;
	add.s32 	%r288, %r1425, %r1427;
	st.shared.u32 	[%r288+-4], %r1909;
	shl.b32 	%r1428, %r221, 2;
	add.s32 	%r289, %r1425, %r1428;
	st.shared.u32 	[%r289+-4], %r1908;
	shl.b32 	%r1429, %r226, 2;
	add.s32 	%r290, %r1425, %r1429;
	st.shared.u32 	[%r290+-4], %r1907;
	shl.b32 	%r1430, %r231, 2;
	add.s32 	%r291, %r1425, %r1430;
	st.shared.u32 	[%r291+-4], %r1906;
	shl.b32 	%r1431, %r236, 2;
	add.s32 	%r292, %r1425, %r1431;
	st.shared.u32 	[%r292+-4], %r1905;
	shl.b32 	%r1432, %r241, 2;
	add.s32 	%r293, %r1425, %r1432;
	st.shared.u32 	[%r293+-4], %r1904;
	shl.b32 	%r1433, %r246, 2;
	add.s32 	%r294, %r1425, %r1433;
	st.shared.u32 	[%r294+-4], %r1903;
	shl.b32 	%r1434, %r251, 2;
	add.s32 	%r295, %r1425, %r1434;
	st.shared.u32 	[%r295+-4], %r1902;
	shl.b32 	%r1435, %r256, 2;
	add.s32 	%r296, %r1425, %r1435;
	st.shared.u32 	[%r296+-4], %r1901;
	shl.b32 	%r1436, %r261, 2;
	add.s32 	%r297, %r1425, %r1436;
	st.shared.u32 	[%r297+-4], %r1900;
	shl.b32 	%r1437, %r266, 2;
	add.s32 	%r298, %r1425, %r1437;
	st.shared.u32 	[%r298+-4], %r1899;
	shl.b32 	%r1438, %r271, 2;
	add.s32 	%r299, %r1425, %r1438;
	st.shared.u32 	[%r299+-4], %r1898;
	shl.b32 	%r1439, %r276, 2;
	add.s32 	%r300, %r1425, %r1439;
	st.shared.u32 	[%r300+-4], %r1897;
	shl.b32 	%r1440, %r281, 2;
	add.s32 	%r301, %r1425, %r1440;
	st.shared.u32 	[%r301+-4], %r1896;
	shl.b32 	%r1441, %r1423, 2;
	add.s32 	%r302, %r1425, %r1441;
	st.shared.u32 	[%r302+-4], %r1895;
	shl.b32 	%r1442, %r1, 3;
	add.s32 	%r1443, %r1425, %r1442;
	add.s32 	%r303, %r1443, 26112;
	@%p29 bra 	$L__BB7_221;
	ld.param.u64 	%rd368, [_ZN3cub18CUB_300001_SM_10006detail10radix_sort29DeviceRadixSortOnesweepKernelINS1_5radix10policy_hubIjjyE10Policy1000ELNS0_9SortOrderE0EjjyiiNS1_21identity_decomposer_tEEEvPT5_SB_PT3_PKSC_PT1_PKSG_PT2_PKSK_T4_iiT6__param_3];
	cvta.to.global.u64 	%rd85, %rd368;
	shl.b64 	%rd86, %rd10, 3;
	add.s64 	%rd87, %rd85, %rd86;
	ld.global.u64 	%rd88, [%rd87];
	cvt.s64.s32 	%rd89, %r200;
	sub.s64 	%rd371, %rd88, %rd89;
	st.shared.u64 	[%r303], %rd371;
	setp.lt.s32 	%p140, %r4, 1;
	mov.u32 	%r1978, %r1920;
	@%p140 bra 	$L__BB7_220;
	mov.b32 	%r1976, -1;
	mov.u32 	%r1975, %r4;
	mov.u32 	%r1978, %r1920;
$L__BB7_216:
	ld.param.u64 	%rd361, [_ZN3cub18CUB_300001_SM_10006detail10radix_sort29DeviceRadixSortOnesweepKernelINS1_5radix10policy_hubIjjyE10Policy1000ELNS0_9SortOrderE0EjjyiiNS1_21identity_decomposer_tEEEvPT5_SB_PT3_PKSC_PT1_PKSG_PT2_PKSK_T4_iiT6__param_0];
	add.s32 	%r307, %r1975, -1;
	shl.b32 	%r1445, %r307, 8;
	add.s32 	%r1446, %r1445, %r1;
	cvta.to.global.u64 	%rd90, %rd361;
	mul.wide.s32 	%rd91, %r1446, 4;
	add.s64 	%rd21, %rd90, %rd91;
$L__BB7_217:
	membar.cta;
	ld.volatile.global.u32 	%r308, [%rd21];
	setp.eq.s32 	%p141, %r308, 0;
	@%p141 bra 	$L__BB7_217;
	and.b32  	%r1447, %r308, 1073741823;
	add.s32 	%r1978, %r1447, %r1978;
	setp.gt.s32 	%p142, %r308, -1;
	vote.sync.ballot.b32 	%r1976, %p142, %r1976;
	setp.gt.u32 	%p144, %r1975, 1;
	and.pred  	%p145, %p142, %p144;
	mov.u32 	%r1975, %r307;
	@%p145 bra 	$L__BB7_216;
	ld.shared.u64 	%rd371, [%r303];
$L__BB7_220:
	ld.param.u64 	%rd362, [_ZN3cub18CUB_300001_SM_10006detail10radix_sort29DeviceRadixSortOnesweepKernelINS1_5radix10policy_hubIjjyE10Policy1000ELNS0_9SortOrderE0EjjyiiNS1_21identity_decomposer_tEEEvPT5_SB_PT3_PKSC_PT1_PKSG_PT2_PKSK_T4_iiT6__param_0];
	or.b32  	%r1448, %r1978, -2147483648;
	cvta.to.global.u64 	%rd92, %rd362;
	shl.b32 	%r1449, %r4, 8;
	add.s32 	%r1450, %r1449, %r1;
	mul.wide.s32 	%rd93, %r1450, 4;
	add.s64 	%rd94, %rd92, %rd93;
	st.volatile.global.u32 	[%rd94], %r1448;
	sub.s32 	%r1451, %r1978, %r1920;
	cvt.s64.s32 	%rd95, %r1451;
	add.s64 	%rd96, %rd371, %rd95;
	st.shared.u64 	[%r303], %rd96;
$L__BB7_221:
	ld.param.u64 	%rd365, [_ZN3cub18CUB_300001_SM_10006detail10radix_sort29DeviceRadixSortOnesweepKernelINS1_5radix10policy_hubIjjyE10Policy1000ELNS0_9SortOrderE0EjjyiiNS1_21identity_decomposer_tEEEvPT5_SB_PT3_PKSC_PT1_PKSG_PT2_PKSK_T4_iiT6__param_2];
	setp.gt.u32 	%p146, %r1, 255;
	setp.lt.s32 	%p147, %r5, %r399;
	setp.eq.s64 	%p148, %rd365, 0;
	or.pred  	%p149, %p148, %p147;
	or.pred  	%p150, %p146, %p149;
	@%p150 bra 	$L__BB7_223;
	ld.param.u64 	%rd366, [_ZN3cub18CUB_300001_SM_10006detail10radix_sort29DeviceRadixSortOnesweepKernelINS1_5radix10policy_hubIjjyE10Policy1000ELNS0_9SortOrderE0EjjyiiNS1_21identity_decomposer_tEEEvPT5_SB_PT3_PKSC_PT1_PKSG_PT2_PKSK_T4_iiT6__param_2];
	ld.shared.u64 	%rd97, [%r303];
	cvt.s64.s32 	%rd98, %r1920;
	cvt.s64.s32 	%rd99, %r200;
	add.s64 	%rd100, %rd99, %rd98;
	add.s64 	%rd101, %rd100, %rd97;
	cvta.to.global.u64 	%rd102, %rd366;
	shl.b64 	%rd103, %rd10, 3;
	add.s64 	%rd104, %rd102, %rd103;
	st.global.u64 	[%rd104], %rd101;
$L__BB7_223:
	setp.gt.s32 	%p151, %r5, %r399;
	bar.sync 	0;
	@%p151 bra 	$L__BB7_225;
	ld.shared.u32 	%r1452, [%r117];
	shr.u32 	%r1453, %r1452, %r400;
	and.b32  	%r1454, %r1453, %r75;
	shl.b32 	%r1455, %r1454, 3;
	add.s32 	%r1457, %r1425, 26112;
	add.s32 	%r1458, %r1457, %r1455;
	ld.shared.u64 	%rd105, [%r1458];
	add.s64 	%rd106, %rd105, %rd10;
	shl.b64 	%rd107, %rd106, 2;
	add.s64 	%rd108, %rd2, %rd107;
	st.global.u32 	[%rd108], %r1452;
	bar.warp.sync 	-1;
	ld.shared.u32 	%r1459, [%r117+1536];
	shr.u32 	%r1460, %r1459, %r400;
	and.b32  	%r1461, %r1460, %r75;
	shl.b32 	%r1462, %r1461, 3;
	add.s32 	%r1463, %r1457, %r1462;
	ld.shared.u64 	%rd109, [%r1463];
	add.s64 	%rd110, %rd109, %rd10;
	shl.b64 	%rd111, %rd110, 2;
	add.s64 	%rd112, %rd2, %rd111;
	st.global.u32 	[%rd112+1536], %r1459;
	bar.warp.sync 	-1;
	ld.shared.u32 	%r1464, [%r117+3072];
	shr.u32 	%r1465, %r1464, %r400;
	and.b32  	%r1466, %r1465, %r75;
	shl.b32 	%r1467, %r1466, 3;
	add.s32 	%r1468, %r1457, %r1467;
	ld.shared.u64 	%rd113, [%r1468];
	add.s64 	%rd114, %rd113, %rd10;
	shl.b64 	%rd115, %rd114, 2;
	add.s64 	%rd116, %rd2, %rd115;
	st.global.u32 	[%rd116+3072], %r1464;
	bar.warp.sync 	-1;
	ld.shared.u32 	%r1469, [%r117+4608];
	shr.u32 	%r1470, %r1469, %r400;
	and.b32  	%r1471, %r1470, %r75;
	shl.b32 	%r1472, %r1471, 3;
	add.s32 	%r1473, %r1457, %r1472;
	ld.shared.u64 	%rd117, [%r1473];
	add.s64 	%rd118, %rd117, %rd10;
	shl.b64 	%rd119, %rd118, 2;
	add.s64 	%rd120, %rd2, %rd119;
	st.global.u32 	[%rd120+4608], %r1469;
	bar.warp.sync 	-1;
	ld.shared.u32 	%r1474, [%r117+6144];
	shr.u32 	%r1475, %r1474, %r400;
	and.b32  	%r1476, %r1475, %r75;
	shl.b32 	%r1477, %r1476, 3;
	add.s32 	%r1478, %r1457, %r1477;
	ld.shared.u64 	%rd121, [%r1478];
	add.s64 	%rd122, %rd121, %rd10;
	shl.b64 	%rd123, %rd122, 2;
	add.s64 	%rd124, %rd2, %rd123;
	st.global.u32 	[%rd124+6144], %r1474;
	bar.warp.sync 	-1;
	ld.shared.u32 	%r1479, [%r117+7680];
	shr.u32 	%r1480, %r1479, %r400;
	and.b32  	%r1481, %r1480, %r75;
	shl.b32 	%r1482, %r1481, 3;
	add.s32 	%r1483, %r1457, %r1482;
	ld.shared.u64 	%rd125, [%r1483];
	add.s64 	%rd126, %rd125, %rd10;
	shl.b64 	%rd127, %rd126, 2;
	add.s64 	%rd128, %rd2, %rd127;
	st.global.u32 	[%rd128+7680], %r1479;
	bar.warp.sync 	-1;
	ld.shared.u32 	%r1484, [%r117+9216];
	shr.u32 	%r1485, %r1484, %r400;
	and.b32  	%r1486, %r1485, %r75;
	shl.b32 	%r1487, %r1486, 3;
	add.s32 	%r1488, %r1457, %r1487;
	ld.shared.u64 	%rd129, [%r1488];
	add.s64 	%rd130, %rd129, %rd10;
	shl.b64 	%rd131, %rd130, 2;
	add.s64 	%rd132, %rd2, %rd131;
	st.global.u32 	[%rd132+9216], %r1484;
	bar.warp.sync 	-1;
	ld.shared.u32 	%r1489, [%r117+10752];
	shr.u32 	%r1490, %r1489, %r400;
	and.b32  	%r1491, %r1490, %r75;
	shl.b32 	%r1492, %r1491, 3;
	add.s32 	%r1493, %r1457, %r1492;
	ld.shared.u64 	%rd133, [%r1493];
	add.s64 	%rd134, %rd133, %rd10;
	shl.b64 	%rd135, %rd134, 2;
	add.s64 	%rd136, %rd2, %rd135;
	st.global.u32 	[%rd136+10752], %r1489;
	bar.warp.sync 	-1;
	ld.shared.u32 	%r1494, [%r117+12288];
	shr.u32 	%r1495, %r1494, %r400;
	and.b32  	%r1496, %r1495, %r75;
	shl.b32 	%r1497, %r1496, 3;
	add.s32 	%r1498, %r1457, %r1497;
	ld.shared.u64 	%rd137, [%r1498];
	add.s64 	%rd138, %rd137, %rd10;
	shl.b64 	%rd139, %rd138, 2;
	add.s64 	%rd140, %rd2, %rd139;
	st.global.u32 	[%rd140+12288], %r1494;
	bar.warp.sync 	-1;
	ld.shared.u32 	%r1499, [%r117+13824];
	shr.u32 	%r1500, %r1499, %r400;
	and.b32  	%r1501, %r1500, %r75;
	shl.b32 	%r1502, %r1501, 3;
	add.s32 	%r1503, %r1457, %r1502;
	ld.shared.u64 	%rd141, [%r1503];
	add.s64 	%rd142, %rd141, %rd10;
	shl.b64 	%rd143, %rd142, 2;
	add.s64 	%rd144, %rd2, %rd143;
	st.global.u32 	[%rd144+13824], %r1499;
	bar.warp.sync 	-1;
	ld.shared.u32 	%r1504, [%r117+15360];
	shr.u32 	%r1505, %r1504, %r400;
	and.b32  	%r1506, %r1505, %r75;
	shl.b32 	%r1507, %r1506, 3;
	add.s32 	%r1508, %r1457, %r1507;
	ld.shared.u64 	%rd145, [%r1508];
	add.s64 	%rd146, %rd145, %rd10;
	shl.b64 	%rd147, %rd146, 2;
	add.s64 	%rd148, %rd2, %rd147;
	st.global.u32 	[%rd148+15360], %r1504;
	bar.warp.sync 	-1;
	ld.shared.u32 	%r1509, [%r117+16896];
	shr.u32 	%r1510, %r1509, %r400;
	and.b32  	%r1511, %r1510, %r75;
	shl.b32 	%r1512, %r1511, 3;
	add.s32 	%r1513, %r1457, %r1512;
	ld.shared.u64 	%rd149, [%r1513];
	add.s64 	%rd150, %rd149, %rd10;
	shl.b64 	%rd151, %rd150, 2;
	add.s64 	%rd152, %rd2, %rd151;
	st.global.u32 	[%rd152+16896], %r1509;
	bar.warp.sync 	-1;
	ld.shared.u32 	%r1514, [%r117+18432];
	shr.u32 	%r1515, %r1514, %r400;
	and.b32  	%r1516, %r1515, %r75;
	shl.b32 	%r1517, %r1516, 3;
	add.s32 	%r1518, %r1457, %r1517;
	ld.shared.u64 	%rd153, [%r1518];
	add.s64 	%rd154, %rd153, %rd10;
	shl.b64 	%rd155, %rd154, 2;
	add.s64 	%rd156, %rd2, %rd155;
	st.global.u32 	[%rd156+18432], %r1514;
	bar.warp.sync 	-1;
	ld.shared.u32 	%r1519, [%r117+19968];
	shr.u32 	%r1520, %r1519, %r400;
	and.b32  	%r1521, %r1520, %r75;
	shl.b32 	%r1522, %r1521, 3;
	add.s32 	%r1523, %r1457, %r1522;
	ld.shared.u64 	%rd157, [%r1523];
	add.s64 	%rd158, %rd157, %rd10;
	shl.b64 	%rd159, %rd158, 2;
	add.s64 	%rd160, %rd2, %rd159;
	st.global.u32 	[%rd160+19968], %r1519;
	bar.warp.sync 	-1;
	ld.shared.u32 	%r1524, [%r117+21504];
	shr.u32 	%r1525, %r1524, %r400;
	and.b32  	%r1526, %r1525, %r75;
	shl.b32 	%r1527, %r1526, 3;
	add.s32 	%r1528, %r1457, %r1527;
	ld.shared.u64 	%rd161, [%r1528];
	add.s64 	%rd162, %rd161, %rd10;
	shl.b64 	%rd163, %rd162, 2;
	add.s64 	%rd164, %rd2, %rd163;
	st.global.u32 	[%rd164+21504], %r1524;
	bar.warp.sync 	-1;
	ld.shared.u32 	%r1529, [%r117+23040];
	shr.u32 	%r1530, %r1529, %r400;
	and.b32  	%r1531, %r1530, %r75;
	shl.b32 	%r1532, %r1531, 3;
	add.s32 	%r1533, %r1457, %r1532;
	ld.shared.u64 	%rd165, [%r1533];
	add.s64 	%rd166, %rd165, %rd10;
	shl.b64 	%rd167, %rd166, 2;
	add.s64 	%rd168, %rd2, %rd167;
	st.global.u32 	[%rd168+23040], %r1529;
	bar.warp.sync 	-1;
	ld.shared.u32 	%r1534, [%r117+24576];
	shr.u32 	%r1535, %r1534, %r400;
	and.b32  	%r1536, %r1535, %r75;
	shl.b32 	%r1537, %r1536, 3;
	add.s32 	%r1538, %r1457, %r1537;
	ld.shared.u64 	%rd169, [%r1538];
	add.s64 	%rd170, %rd169, %rd10;
	shl.b64 	%rd171, %rd170, 2;
	add.s64 	%rd172, %rd2, %rd171;
	st.global.u32 	[%rd172+24576], %r1534;
	bar.warp.sync 	-1;
	bra.uni 	$L__BB7_260;
$L__BB7_225:
	mad.lo.s32 	%r312, %r4, -6528, %r399;
	setp.ge.s32 	%p152, %r1, %r312;
	@%p152 bra 	$L__BB7_227;
	ld.shared.u32 	%r1539, [%r117];
	shr.u32 	%r1540, %r1539, %r400;
	and.b32  	%r1541, %r1540, %r75;
	shl.b32 	%r1542, %r1541, 3;
	add.s32 	%r1544, %r1425, %r1542;
	ld.shared.u64 	%rd173, [%r1544+26112];
	add.s64 	%rd174, %rd173, %rd10;
	shl.b64 	%rd175, %rd174, 2;
	add.s64 	%rd176, %rd2, %rd175;
	st.global.u32 	[%rd176], %r1539;
$L__BB7_227:
	bar.warp.sync 	-1;
	add.s32 	%r1545, %r1, 384;
	setp.ge.s32 	%p153, %r1545, %r312;
	@%p153 bra 	$L__BB7_229;
	ld.shared.u32 	%r1546, [%r117+1536];
	shr.u32 	%r1547, %r1546, %r400;
	and.b32  	%r1548, %r1547, %r75;
	shl.b32 	%r1549, %r1548, 3;
	add.s32 	%r1551, %r1425, %r1549;
	ld.shared.u64 	%rd177, [%r1551+26112];
	add.s64 	%rd178, %rd177, %rd10;
	shl.b64 	%rd179, %rd178, 2;
	add.s64 	%rd180, %rd2, %rd179;
	st.global.u32 	[%rd180+1536], %r1546;
$L__BB7_229:
	bar.warp.sync 	-1;
	add.s32 	%r1552, %r1, 768;
	setp.ge.s32 	%p154, %r1552, %r312;
	@%p154 bra 	$L__BB7_231;
	ld.shared.u32 	%r1553, [%r117+3072];
	shr.u32 	%r1554, %r1553, %r400;
	and.b32  	%r1555, %r1554, %r75;
	shl.b32 	%r1556, %r1555, 3;
	add.s32 	%r1558, %r1425, %r1556;
	ld.shared.u64 	%rd181, [%r1558+26112];
	add.s64 	%rd182, %rd181, %rd10;
	shl.b64 	%rd183, %rd182, 2;
	add.s64 	%rd184, %rd2, %rd183;
	st.global.u32 	[%rd184+3072], %r1553;
$L__BB7_231:
	bar.warp.sync 	-1;
	add.s32 	%r1559, %r1, 1152;
	setp.ge.s32 	%p155, %r1559, %r312;
	@%p155 bra 	$L__BB7_233;
	ld.shared.u32 	%r1560, [%r117+4608];
	shr.u32 	%r1561, %r1560, %r400;
	and.b32  	%r1562, %r1561, %r75;
	shl.b32 	%r1563, %r1562, 3;
	add.s32 	%r1565, %r1425, %r1563;
	ld.shared.u64 	%rd185, [%r1565+26112];
	add.s64 	%rd186, %rd185, %rd10;
	shl.b64 	%rd187, %rd186, 2;
	add.s64 	%rd188, %rd2, %rd187;
	st.global.u32 	[%rd188+4608], %r1560;
$L__BB7_233:
	bar.warp.sync 	-1;
	add.s32 	%r1566, %r1, 1536;
	setp.ge.s32 	%p156, %r1566, %r312;
	@%p156 bra 	$L__BB7_235;
	ld.shared.u32 	%r1567, [%r117+6144];
	shr.u32 	%r1568, %r1567, %r400;
	and.b32  	%r1569, %r1568, %r75;
	shl.b32 	%r1570, %r1569, 3;
	add.s32 	%r1572, %r1425, %r1570;
	ld.shared.u64 	%rd189, [%r1572+26112];
	add.s64 	%rd190, %rd189, %rd10;
	shl.b64 	%rd191, %rd190, 2;
	add.s64 	%rd192, %rd2, %rd191;
	st.global.u32 	[%rd192+6144], %r1567;
$L__BB7_235:
	bar.warp.sync 	-1;
	add.s32 	%r1573, %r1, 1920;
	setp.ge.s32 	%p157, %r1573, %r312;
	@%p157 bra 	$L__BB7_237;
	ld.shared.u32 	%r1574, [%r117+7680];
	shr.u32 	%r1575, %r1574, %r400;
	and.b32  	%r1576, %r1575, %r75;
	shl.b32 	%r1577, %r1576, 3;
	add.s32 	%r1579, %r1425, %r1577;
	ld.shared.u64 	%rd193, [%r1579+26112];
	add.s64 	%rd194, %rd193, %rd10;
	shl.b64 	%rd195, %rd194, 2;
	add.s64 	%rd196, %rd2, %rd195;
	st.global.u32 	[%rd196+7680], %r1574;
$L__BB7_237:
	bar.warp.sync 	-1;
	add.s32 	%r1580, %r1, 2304;
	setp.ge.s32 	%p158, %r1580, %r312;
	@%p158 bra 	$L__BB7_239;
	ld.shared.u32 	%r1581, [%r117+9216];
	shr.u32 	%r1582, %r1581, %r400;
	and.b32  	%r1583, %r1582, %r75;
	shl.b32 	%r1584, %r1583, 3;
	add.s32 	%r1586, %r1425, %r1584;
	ld.shared.u64 	%rd197, [%r1586+26112];
	add.s64 	%rd198, %rd197, %rd10;
	shl.b64 	%rd199, %rd198, 2;
	add.s64 	%rd200, %rd2, %rd199;
	st.global.u32 	[%rd200+9216], %r1581;
$L__BB7_239:
	bar.warp.sync 	-1;
	add.s32 	%r1587, %r1, 2688;
	setp.ge.s32 	%p159, %r1587, %r312;
	@%p159 bra 	$L__BB7_241;
	ld.shared.u32 	%r1588, [%r117+10752];
	shr.u32 	%r1589, %r1588, %r400;
	and.b32  	%r1590, %r1589, %r75;
	shl.b32 	%r1591, %r1590, 3;
	add.s32 	%r1593, %r1425, %r1591;
	ld.shared.u64 	%rd201, [%r1593+26112];
	add.s64 	%rd202, %rd201, %rd10;
	shl.b64 	%rd203, %rd202, 2;
	add.s64 	%rd204, %rd2, %rd203;
	st.global.u32 	[%rd204+10752], %r1588;
$L__BB7_241:
	bar.warp.sync 	-1;
	or.b32  	%r1594, %r1, 3072;
	setp.ge.s32 	%p160, %r1594, %r312;
	@%p160 bra 	$L__BB7_243;
	ld.shared.u32 	%r1595, [%r117+12288];
	shr.u32 	%r1596, %r1595, %r400;
	and.b32  	%r1597, %r1596, %r75;
	shl.b32 	%r1598, %r1597, 3;
	add.s32 	%r1600, %r1425, %r1598;
	ld.shared.u64 	%rd205, [%r1600+26112];
	add.s64 	%rd206, %rd205, %rd10;
	shl.b64 	%rd207, %rd206, 2;
	add.s64 	%rd208, %rd2, %rd207;
	st.global.u32 	[%rd208+12288], %r1595;
$L__BB7_243:
	bar.warp.sync 	-1;
	add.s32 	%r1601, %r1, 3456;
	setp.ge.s32 	%p161, %r1601, %r312;
	@%p161 bra 	$L__BB7_245;
	ld.shared.u32 	%r1602, [%r117+13824];
	shr.u32 	%r1603, %r1602, %r400;
	and.b32  	%r1604, %r1603, %r75;
	shl.b32 	%r1605, %r1604, 3;
	add.s32 	%r1607, %r1425, %r1605;
	ld.shared.u64 	%rd209, [%r1607+26112];
	add.s64 	%rd210, %rd209, %rd10;
	shl.b64 	%rd211, %rd210, 2;
	add.s64 	%rd212, %rd2, %rd211;
	st.global.u32 	[%rd212+13824], %r1602;
$L__BB7_245:
	bar.warp.sync 	-1;
	add.s32 	%r1608, %r1, 3840;
	setp.ge.s32 	%p162, %r1608, %r312;
	@%p162 bra 	$L__BB7_247;
	ld.shared.u32 	%r1609, [%r117+15360];
	shr.u32 	%r1610, %r1609, %r400;
	and.b32  	%r1611, %r1610, %r75;
	shl.b32 	%r1612, %r1611, 3;
	add.s32 	%r1614, %r1425, %r1612;
	ld.shared.u64 	%rd213, [%r1614+26112];
	add.s64 	%rd214, %rd213, %rd10;
	shl.b64 	%rd215, %rd214, 2;
	add.s64 	%rd216, %rd2, %rd215;
	st.global.u32 	[%rd216+15360], %r1609;
$L__BB7_247:
	bar.warp.sync 	-1;
	add.s32 	%r1615, %r1, 4224;
	setp.ge.s32 	%p163, %r1615, %r312;
	@%p163 bra 	$L__BB7_249;
	ld.shared.u32 	%r1616, [%r117+16896];
	shr.u32 	%r1617, %r1616, %r400;
	and.b32  	%r1618, %r1617, %r75;
	shl.b32 	%r1619, %r1618, 3;
	add.s32 	%r1621, %r1425, %r1619;
	ld.shared.u64 	%rd217, [%r1621+26112];
	add.s64 	%rd218, %rd217, %rd10;
	shl.b64 	%rd219, %rd218, 2;
	add.s64 	%rd220, %rd2, %rd219;
	st.global.u32 	[%rd220+16896], %r1616;
$L__BB7_249:
	bar.warp.sync 	-1;
	add.s32 	%r1622, %r1, 4608;
	setp.ge.s32 	%p164, %r1622, %r312;
	@%p164 bra 	$L__BB7_251;
	ld.shared.u32 	%r1623, [%r117+18432];
	shr.u32 	%r1624, %r1623, %r400;
	and.b32  	%r1625, %r1624, %r75;
	shl.b32 	%r1626, %r1625, 3;
	add.s32 	%r1628, %r1425, %r1626;
	ld.shared.u64 	%rd221, [%r1628+26112];
	add.s64 	%rd222, %rd221, %rd10;
	shl.b64 	%rd223, %rd222, 2;
	add.s64 	%rd224, %rd2, %rd223;
	st.global.u32 	[%rd224+18432], %r1623;
$L__BB7_251:
	bar.warp.sync 	-1;
	add.s32 	%r1629, %r1, 4992;
	setp.ge.s32 	%p165, %r1629, %r312;
	@%p165 bra 	$L__BB7_253;
	ld.shared.u32 	%r1630, [%r117+19968];
	shr.u32 	%r1631, %r1630, %r400;
	and.b32  	%r1632, %r1631, %r75;
	shl.b32 	%r1633, %r1632, 3;
	add.s32 	%r1635, %r1425, %r1633;
	ld.shared.u64 	%rd225, [%r1635+26112];
	add.s64 	%rd226, %rd225, %rd10;
	shl.b64 	%rd227, %rd226, 2;
	add.s64 	%rd228, %rd2, %rd227;
	st.global.u32 	[%rd228+19968], %r1630;
$L__BB7_253:
	bar.warp.sync 	-1;
	add.s32 	%r1636, %r1, 5376;
	setp.ge.s32 	%p166, %r1636, %r312;
	@%p166 bra 	$L__BB7_255;
	ld.shared.u32 	%r1637, [%r117+21504];
	shr.u32 	%r1638, %r1637, %r400;
	and.b32  	%r1639, %r1638, %r75;
	shl.b32 	%r1640, %r1639, 3;
	add.s32 	%r1642, %r1425, %r1640;
	ld.shared.u64 	%rd229, [%r1642+26112];
	add.s64 	%rd230, %rd229, %rd10;
	shl.b64 	%rd231, %rd230, 2;
	add.s64 	%rd232, %rd2, %rd231;
	st.global.u32 	[%rd232+21504], %r1637;
$L__BB7_255:
	bar.warp.sync 	-1;
	add.s32 	%r1643, %r1, 5760;
	setp.ge.s32 	%p167, %r1643, %r312;
	@%p167 bra 	$L__BB7_257;
	ld.shared.u32 	%r1644, [%r117+23040];
	shr.u32 	%r1645, %r1644, %r400;
	and.b32  	%r1646, %r1645, %r75;
	shl.b32 	%r1647, %r1646, 3;
	add.s32 	%r1649, %r1425, %r1647;
	ld.shared.u64 	%rd233, [%r1649+26112];
	add.s64 	%rd234, %rd233, %rd10;
	shl.b64 	%rd235, %rd234, 2;
	add.s64 	%rd236, %rd2, %rd235;
	st.global.u32 	[%rd236+23040], %r1644;
$L__BB7_257:
	bar.warp.sync 	-1;
	or.b32  	%r1650, %r1, 6144;
	setp.ge.s32 	%p168, %r1650, %r312;
	@%p168 bra 	$L__BB7_259;
	ld.shared.u32 	%r1651, [%r117+24576];
	shr.u32 	%r1652, %r1651, %r400;
	and.b32  	%r1653, %r1652, %r75;
	shl.b32 	%r1654, %r1653, 3;
	add.s32 	%r1656, %r1425, %r1654;
	ld.shared.u64 	%rd237, [%r1656+26112];
	add.s64 	%rd238, %rd237, %rd10;
	shl.b64 	%rd239, %rd238, 2;
	add.s64 	%rd240, %rd2, %rd239;
	st.global.u32 	[%rd240+24576], %r1651;
$L__BB7_259:
	bar.warp.sync 	-1;
$L__BB7_260:
	setp.gt.s32 	%p169, %r5, %r399;
	ld.shared.u32 	%r1657, [%r117];
	shr.u32 	%r1658, %r1657, %r400;
	and.b32  	%r313, %r1658, %r75;
	ld.shared.u32 	%r1659, [%r117+1536];
	shr.u32 	%r1660, %r1659, %r400;
	and.b32  	%r314, %r1660, %r75;
	ld.shared.u32 	%r1661, [%r117+3072];
	shr.u32 	%r1662, %r1661, %r400;
	and.b32  	%r315, %r1662, %r75;
	ld.shared.u32 	%r1663, [%r117+4608];
	shr.u32 	%r1664, %r1663, %r400;
	and.b32  	%r316, %r1664, %r75;
	ld.shared.u32 	%r1665, [%r117+6144];
	shr.u32 	%r1666, %r1665, %r400;
	and.b32  	%r317, %r1666, %r75;
	ld.shared.u32 	%r1667, [%r117+7680];
	shr.u32 	%r1668, %r1667, %r400;
	and.b32  	%r318, %r1668, %r75;
	ld.shared.u32 	%r1669, [%r117+9216];
	shr.u32 	%r1670, %r1669, %r400;
	and.b32  	%r319, %r1670, %r75;
	ld.shared.u32 	%r1671, [%r117+10752];
	shr.u32 	%r1672, %r1671, %r400;
	and.b32  	%r320, %r1672, %r75;
	ld.shared.u32 	%r1673, [%r117+12288];
	shr.u32 	%r1674, %r1673, %r400;
	and.b32  	%r321, %r1674, %r75;
	ld.shared.u32 	%r1675, [%r117+13824];
	shr.u32 	%r1676, %r1675, %r400;
	and.b32  	%r322, %r1676, %r75;
	ld.shared.u32 	%r1677, [%r117+15360];
	shr.u32 	%r1678, %r1677, %r400;
	and.b32  	%r323, %r1678, %r75;
	ld.shared.u32 	%r1679, [%r117+16896];
	shr.u32 	%r1680, %r1679, %r400;
	and.b32  	%r324, %r1680, %r75;
	ld.shared.u32 	%r1681, [%r117+18432];
	shr.u32 	%r1682, %r1681, %r400;
	and.b32  	%r325, %r1682, %r75;
	ld.shared.u32 	%r1683, [%r117+19968];
	shr.u32 	%r1684, %r1683, %r400;
	and.b32  	%r326, %r1684, %r75;
	ld.shared.u32 	%r1685, [%r117+21504];
	shr.u32 	%r1686, %r1685, %r400;
	and.b32  	%r327, %r1686, %r75;
	ld.shared.u32 	%r1687, [%r117+23040];
	shr.u32 	%r1688, %r1687, %r400;
	and.b32  	%r328, %r1688, %r75;
	ld.shared.u32 	%r1689, [%r117+24576];
	shr.u32 	%r1690, %r1689, %r400;
	and.b32  	%r329, %r1690, %r75;
	@%p169 bra 	$L__BB7_262;
	ld.global.u32 	%r1995, [%rd9];
	ld.global.u32 	%r1996, [%rd9+128];
	ld.global.u32 	%r1997, [%rd9+256];
	ld.global.u32 	%r1998, [%rd9+384];
	ld.global.u32 	%r1999, [%rd9+512];
	ld.global.u32 	%r2000, [%rd9+640];
	ld.global.u32 	%r2001, [%rd9+768];
	ld.global.u32 	%r2002, [%rd9+896];
	ld.global.u32 	%r2003, [%rd9+1024];
	ld.global.u32 	%r2004, [%rd9+1152];
	ld.global.u32 	%r2005, [%rd9+1280];
	ld.global.u32 	%r2006, [%rd9+1408];
	ld.global.u32 	%r2007, [%rd9+1536];
	ld.global.u32 	%r2008, [%rd9+1664];
	ld.global.u32 	%r2009, [%rd9+1792];
	ld.global.u32 	%r2010, [%rd9+1920];
	ld.global.u32 	%r2011, [%rd9+2048];
	bra.uni 	$L__BB7_296;
$L__BB7_262:
	cvt.u32.u64 	%r1692, %rd8;
	mul.lo.s32 	%r1693, %r4, 6528;
	sub.s32 	%r347, %r399, %r1693;
	setp.ge.s32 	%p170, %r1692, %r347;
	@%p170 bra 	$L__BB7_264;
	ld.global.u32 	%r1995, [%rd9];
$L__BB7_264:
	add.s32 	%r1696, %r1692, 32;
	setp.ge.s32 	%p171, %r1696, %r347;
	@%p171 bra 	$L__BB7_266;
	ld.global.u32 	%r1996, [%rd9+128];
$L__BB7_266:
	add.s32 	%r1699, %r1692, 64;
	setp.ge.s32 	%p172, %r1699, %r347;
	@%p172 bra 	$L__BB7_268;
	ld.global.u32 	%r1997, [%rd9+256];
$L__BB7_268:
	add.s32 	%r1702, %r1692, 96;
	setp.ge.s32 	%p173, %r1702, %r347;
	@%p173 bra 	$L__BB7_270;
	ld.global.u32 	%r1998, [%rd9+384];
$L__BB7_270:
	add.s32 	%r1705, %r1692, 128;
	setp.ge.s32 	%p174, %r1705, %r347;
	@%p174 bra 	$L__BB7_272;
	ld.global.u32 	%r1999, [%rd9+512];
$L__BB7_272:
	add.s32 	%r1708, %r1692, 160;
	setp.ge.s32 	%p175, %r1708, %r347;
	@%p175 bra 	$L__BB7_274;
	ld.global.u32 	%r2000, [%rd9+640];
$L__BB7_274:
	add.s32 	%r1711, %r1692, 192;
	setp.ge.s32 	%p176, %r1711, %r347;
	@%p176 bra 	$L__BB7_276;
	ld.global.u32 	%r2001, [%rd9+768];
$L__BB7_276:
	cvt.u32.u64 	%r1713, %rd8;
	add.s32 	%r1714, %r1713, 224;
	setp.ge.s32 	%p177, %r1714, %r347;
	@%p177 bra 	$L__BB7_278;
	ld.global.u32 	%r2002, [%rd9+896];
$L__BB7_278:
	cvt.u32.u64 	%r1716, %rd8;
	add.s32 	%r1717, %r1716, 256;
	setp.ge.s32 	%p178, %r1717, %r347;
	@%p178 bra 	$L__BB7_280;
	ld.global.u32 	%r2003, [%rd9+1024];
$L__BB7_280:
	cvt.u32.u64 	%r1719, %rd8;
	add.s32 	%r1720, %r1719, 288;
	setp.ge.s32 	%p179, %r1720, %r347;
	@%p179 bra 	$L__BB7_282;
	ld.global.u32 	%r2004, [%rd9+1152];
$L__BB7_282:
	cvt.u32.u64 	%r1722, %rd8;
	add.s32 	%r1723, %r1722, 320;
	setp.ge.s32 	%p180, %r1723, %r347;
	@%p180 bra 	$L__BB7_284;
	ld.global.u32 	%r2005, [%rd9+1280];
$L__BB7_284:
	cvt.u32.u64 	%r1725, %rd8;
	add.s32 	%r1726, %r1725, 352;
	setp.ge.s32 	%p181, %r1726, %r347;
	@%p181 bra 	$L__BB7_286;
	ld.global.u32 	%r2006, [%rd9+1408];
$L__BB7_286:
	cvt.u32.u64 	%r1728, %rd8;
	add.s32 	%r1729, %r1728, 384;
	setp.ge.s32 	%p182, %r1729, %r347;
	@%p182 bra 	$L__BB7_288;
	ld.global.u32 	%r2007, [%rd9+1536];
$L__BB7_288:
	cvt.u32.u64 	%r1731, %rd8;
	add.s32 	%r1732, %r1731, 416;
	setp.ge.s32 	%p183, %r1732, %r347;
	@%p183 bra 	$L__BB7_290;
	ld.global.u32 	%r2008, [%rd9+1664];
$L__BB7_290:
	cvt.u32.u64 	%r1734, %rd8;
	add.s32 	%r1735, %r1734, 448;
	setp.ge.s32 	%p184, %r1735, %r347;
	@%p184 bra 	$L__BB7_292;
	ld.global.u32 	%r2009, [%rd9+1792];
$L__BB7_292:
	cvt.u32.u64 	%r1737, %rd8;
	add.s32 	%r1738, %r1737, 480;
	setp.ge.s32 	%p185, %r1738, %r347;
	@%p185 bra 	$L__BB7_294;
	ld.global.u32 	%r2010, [%rd9+1920];
$L__BB7_294:
	cvt.u32.u64 	%r1740, %rd8;
	add.s32 	%r1741, %r1740, 512;
	setp.ge.s32 	%p186, %r1741, %r347;
	@%p186 bra 	$L__BB7_296;
	ld.global.u32 	%r2011, [%rd9+2048];
$L__BB7_296:
	bar.sync 	0;
	st.shared.u32 	[%r286+-4], %r1995;
	st.shared.u32 	[%r287+-4], %r1996;
	st.shared.u32 	[%r288+-4], %r1997;
	st.shared.u32 	[%r289+-4], %r1998;
	st.shared.u32 	[%r290+-4], %r1999;
	st.shared.u32 	[%r291+-4], %r2000;
	st.shared.u32 	[%r292+-4], %r2001;
	st.shared.u32 	[%r293+-4], %r2002;
	st.shared.u32 	[%r294+-4], %r2003;
	st.shared.u32 	[%r295+-4], %r2004;
	st.shared.u32 	[%r296+-4], %r2005;
	st.shared.u32 	[%r297+-4], %r2006;
	st.shared.u32 	[%r298+-4], %r2007;
	st.shared.u32 	[%r299+-4], %r2008;
	st.shared.u32 	[%r300+-4], %r2009;
	st.shared.u32 	[%r301+-4], %r2010;
	st.shared.u32 	[%r302+-4], %r2011;
	bar.sync 	0;
	@%p169 bra 	$L__BB7_298;
	ld.shared.u32 	%r1742, [%r117];
	shl.b32 	%r1743, %r313, 3;
	mov.u32 	%r1744, _ZZN3cub18CUB_300001_SM_10006detail10radix_sort29DeviceRadixSortOnesweepKernelINS1_5radix10policy_hubIjjyE10Policy1000ELNS0_9SortOrderE0EjjyiiNS1_21identity_decomposer_tEEEvPT5_SB_PT3_PKSC_PT1_PKSG_PT2_PKSK_T4_iiT6_E1s;
	add.s32 	%r1745, %r1744, 26112;
	add.s32 	%r1746, %r1745, %r1743;
	ld.shared.u64 	%rd241, [%r1746];
	add.s64 	%rd242, %rd241, %rd10;
	shl.b64 	%rd243, %rd242, 2;
	add.s64 	%rd244, %rd1, %rd243;
	st.global.u32 	[%rd244], %r1742;
	bar.warp.sync 	-1;
	ld.shared.u32 	%r1747, [%r117+1536];
	shl.b32 	%r1748, %r314, 3;
	add.s32 	%r1749, %r1745, %r1748;
	ld.shared.u64 	%rd245, [%r1749];
	add.s64 	%rd246, %rd245, %rd10;
	shl.b64 	%rd247, %rd246, 2;
	add.s64 	%rd248, %rd1, %rd247;
	st.global.u32 	[%rd248+1536], %r1747;
	bar.warp.sync 	-1;
	ld.shared.u32 	%r1750, [%r117+3072];
	shl.b32 	%r1751, %r315, 3;
	add.s32 	%r1752, %r1745, %r1751;
	ld.shared.u64 	%rd249, [%r1752];
	add.s64 	%rd250, %rd249, %rd10;
	shl.b64 	%rd251, %rd250, 2;
	add.s64 	%rd252, %rd1, %rd251;
	st.global.u32 	[%rd252+3072], %r1750;
	bar.warp.sync 	-1;
	ld.shared.u32 	%r1753, [%r117+4608];
	shl.b32 	%r1754, %r316, 3;
	add.s32 	%r1755, %r1745, %r1754;
	ld.shared.u64 	%rd253, [%r1755];
	add.s64 	%rd254, %rd253, %rd10;
	shl.b64 	%rd255, %rd254, 2;
	add.s64 	%rd256, %rd1, %rd255;
	st.global.u32 	[%rd256+4608], %r1753;
	bar.warp.sync 	-1;
	ld.shared.u32 	%r1756, [%r117+6144];
	shl.b32 	%r1757, %r317, 3;
	add.s32 	%r1758, %r1745, %r1757;
	ld.shared.u64 	%rd257, [%r1758];
	add.s64 	%rd258, %rd257, %rd10;
	shl.b64 	%rd259, %rd258, 2;
	add.s64 	%rd260, %rd1, %rd259;
	st.global.u32 	[%rd260+6144], %r1756;
	bar.warp.sync 	-1;
	ld.shared.u32 	%r1759, [%r117+7680];
	shl.b32 	%r1760, %r318, 3;
	add.s32 	%r1761, %r1745, %r1760;
	ld.shared.u64 	%rd261, [%r1761];
	add.s64 	%rd262, %rd261, %rd10;
	shl.b64 	%rd263, %rd262, 2;
	add.s64 	%rd264, %rd1, %rd263;
	st.global.u32 	[%rd264+7680], %r1759;
	bar.warp.sync 	-1;
	ld.shared.u32 	%r1762, [%r117+9216];
	shl.b32 	%r1763, %r319, 3;
	add.s32 	%r1764, %r1745, %r1763;
	ld.shared.u64 	%rd265, [%r1764];
	add.s64 	%rd266, %rd265, %rd10;
	shl.b64 	%rd267, %rd266, 2;
	add.s64 	%rd268, %rd1, %rd267;
	st.global.u32 	[%rd268+9216], %r1762;
	bar.warp.sync 	-1;
	ld.shared.u32 	%r1765, [%r117+10752];
	shl.b32 	%r1766, %r320, 3;
	add.s32 	%r1767, %r1745, %r1766;
	ld.shared.u64 	%rd269, [%r1767];
	add.s64 	%rd270, %rd269, %rd10;
	shl.b64 	%rd271, %rd270, 2;
	add.s64 	%rd272, %rd1, %rd271;
	st.global.u32 	[%rd272+10752], %r1765;
	bar.warp.sync 	-1;
	ld.shared.u32 	%r1768, [%r117+12288];
	shl.b32 	%r1769, %r321, 3;
	add.s32 	%r1770, %r1745, %r1769;
	ld.shared.u64 	%rd273, [%r1770];
	add.s64 	%rd274, %rd273, %rd10;
	shl.b64 	%rd275, %rd274, 2;
	add.s64 	%rd276, %rd1, %rd275;
	st.global.u32 	[%rd276+12288], %r1768;
	bar.warp.sync 	-1;
	ld.shared.u32 	%r1771, [%r117+13824];
	shl.b32 	%r1772, %r322, 3;
	add.s32 	%r1773, %r1745, %r1772;
	ld.shared.u64 	%rd277, [%r1773];
	add.s64 	%rd278, %rd277, %rd10;
	shl.b64 	%rd279, %rd278, 2;
	add.s64 	%rd280, %rd1, %rd279;
	st.global.u32 	[%rd280+13824], %r1771;
	bar.warp.sync 	-1;
	ld.shared.u32 	%r1774, [%r117+15360];
	shl.b32 	%r1775, %r323, 3;
	add.s32 	%r1776, %r1745, %r1775;
	ld.shared.u64 	%rd281, [%r1776];
	add.s64 	%rd282, %rd281, %rd10;
	shl.b64 	%rd283, %rd282, 2;
	add.s64 	%rd284, %rd1, %rd283;
	st.global.u32 	[%rd284+15360], %r1774;
	bar.warp.sync 	-1;
	ld.shared.u32 	%r1777, [%r117+16896];
	shl.b32 	%r1778, %r324, 3;
	add.s32 	%r1779, %r1745, %r1778;
	ld.shared.u64 	%rd285, [%r1779];
	add.s64 	%rd286, %rd285, %rd10;
	shl.b64 	%rd287, %rd286, 2;
	add.s64 	%rd288, %rd1, %rd287;
	st.global.u32 	[%rd288+16896], %r1777;
	bar.warp.sync 	-1;
	ld.shared.u32 	%r1780, [%r117+18432];
	shl.b32 	%r1781, %r325, 3;
	add.s32 	%r1782, %r1745, %r1781;
	ld.shared.u64 	%rd289, [%r1782];
	add.s64 	%rd290, %rd289, %rd10;
	shl.b64 	%rd291, %rd290, 2;
	add.s64 	%rd292, %rd1, %rd291;
	st.global.u32 	[%rd292+18432], %r1780;
	bar.warp.sync 	-1;
	ld.shared.u32 	%r1783, [%r117+19968];
	shl.b32 	%r1784, %r326, 3;
	add.s32 	%r1785, %r1745, %r1784;
	ld.shared.u64 	%rd293, [%r1785];
	add.s64 	%rd294, %rd293, %rd10;
	shl.b64 	%rd295, %rd294, 2;
	add.s64 	%rd296, %rd1, %rd295;
	st.global.u32 	[%rd296+19968], %r1783;
	bar.warp.sync 	-1;
	ld.shared.u32 	%r1786, [%r117+21504];
	shl.b32 	%r1787, %r327, 3;
	add.s32 	%r1788, %r1745, %r1787;
	ld.shared.u64 	%rd297, [%r1788];
	add.s64 	%rd298, %rd297, %rd10;
	shl.b64 	%rd299, %rd298, 2;
	add.s64 	%rd300, %rd1, %rd299;
	st.global.u32 	[%rd300+21504], %r1786;
	bar.warp.sync 	-1;
	ld.shared.u32 	%r1789, [%r117+23040];
	shl.b32 	%r1790, %r328, 3;
	add.s32 	%r1791, %r1745, %r1790;
	ld.shared.u64 	%rd301, [%r1791];
	add.s64 	%rd302, %rd301, %rd10;
	shl.b64 	%rd303, %rd302, 2;
	add.s64 	%rd304, %rd1, %rd303;
	st.global.u32 	[%rd304+23040], %r1789;
	bar.warp.sync 	-1;
	ld.shared.u32 	%r1792, [%r117+24576];
	shl.b32 	%r1793, %r329, 3;
	add.s32 	%r1794, %r1745, %r1793;
	ld.shared.u64 	%rd305, [%r1794];
	add.s64 	%rd306, %rd305, %rd10;
	shl.b64 	%rd307, %rd306, 2;
	add.s64 	%rd308, %rd1, %rd307;
	st.global.u32 	[%rd308+24576], %r1792;
	bar.warp.sync 	-1;
	bra.uni 	$L__BB7_333;
$L__BB7_298:
	mad.lo.s32 	%r398, %r4, -6528, %r399;
	shl.b32 	%r1795, %r313, 3;
	mov.u32 	%r1796, _ZZN3cub18CUB_300001_SM_10006detail10radix_sort29DeviceRadixSortOnesweepKernelINS1_5radix10policy_hubIjjyE10Policy1000ELNS0_9SortOrderE0EjjyiiNS1_21identity_decomposer_tEEEvPT5_SB_PT3_PKSC_PT1_PKSG_PT2_PKSK_T4_iiT6_E1s;
	add.s32 	%r1797, %r1796, %r1795;
	ld.shared.u64 	%rd24, [%r1797+26112];
	setp.ge.s32 	%p188, %r1, %r398;
	@%p188 bra 	$L__BB7_300;
	ld.shared.u32 	%r1798, [%r117];
	add.s64 	%rd309, %rd24, %rd10;
	shl.b64 	%rd310, %rd309, 2;
	add.s64 	%rd311, %rd1, %rd310;
	st.global.u32 	[%rd311], %r1798;
$L__BB7_300:
	bar.warp.sync 	-1;
	shl.b32 	%r1799, %r314, 3;
	add.s32 	%r1801, %r1796, %r1799;
	ld.shared.u64 	%rd25, [%r1801+26112];
	add.s32 	%r1802, %r1, 384;
	setp.ge.s32 	%p189, %r1802, %r398;
	@%p189 bra 	$L__BB7_302;
	ld.shared.u32 	%r1803, [%r117+1536];
	add.s64 	%rd312, %rd25, %rd10;
	shl.b64 	%rd313, %rd312, 2;
	add.s64 	%rd314, %rd1, %rd313;
	st.global.u32 	[%rd314+1536], %r1803;
$L__BB7_302:
	bar.warp.sync 	-1;
	shl.b32 	%r1804, %r315, 3;
	add.s32 	%r1806, %r1796, %r1804;
	ld.shared.u64 	%rd26, [%r1806+26112];
	add.s32 	%r1807, %r1, 768;
	setp.ge.s32 	%p190, %r1807, %r398;
	@%p190 bra 	$L__BB7_304;
	ld.shared.u32 	%r1808, [%r117+3072];
	add.s64 	%rd315, %rd26, %rd10;
	shl.b64 	%rd316, %rd315, 2;
	add.s64 	%rd317, %rd1, %rd316;
	st.global.u32 	[%rd317+3072], %r1808;
$L__BB7_304:
	bar.warp.sync 	-1;
	shl.b32 	%r1809, %r316, 3;
	add.s32 	%r1811, %r1796, %r1809;
	ld.shared.u64 	%rd27, [%r1811+26112];
	add.s32 	%r1812, %r1, 1152;
	setp.ge.s32 	%p191, %r1812, %r398;
	@%p191 bra 	$L__BB7_306;
	ld.shared.u32 	%r1813, [%r117+4608];
	add.s64 	%rd318, %rd27, %rd10;
	shl.b64 	%rd319, %rd318, 2;
	add.s64 	%rd320, %rd1, %rd319;
	st.global.u32 	[%rd320+4608], %r1813;
$L__BB7_306:
	bar.warp.sync 	-1;
	shl.b32 	%r1814, %r317, 3;
	add.s32 	%r1816, %r1796, %r1814;
	ld.shared.u64 	%rd28, [%r1816+26112];
	add.s32 	%r1817, %r1, 1536;
	setp.ge.s32 	%p192, %r1817, %r398;
	@%p192 bra 	$L__BB7_308;
	ld.shared.u32 	%r1818, [%r117+6144];
	add.s64 	%rd321, %rd28, %rd10;
	shl.b64 	%rd322, %rd321, 2;
	add.s64 	%rd323, %rd1, %rd322;
	st.global.u32 	[%rd323+6144], %r1818;
$L__BB7_308:
	bar.warp.sync 	-1;
	shl.b32 	%r1819, %r318, 3;
	add.s32 	%r1821, %r1796, %r1819;
	ld.shared.u64 	%rd29, [%r1821+26112];
	add.s32 	%r1822, %r1, 1920;
	setp.ge.s32 	%p193, %r1822, %r398;
	@%p193 bra 	$L__BB7_310;
	ld.shared.u32 	%r1823, [%r117+7680];
	add.s64 	%rd324, %rd29, %rd10;
	shl.b64 	%rd325, %rd324, 2;
	add.s64 	%rd326, %rd1, %rd325;
	st.global.u32 	[%rd326+7680], %r1823;
$L__BB7_310:
	bar.warp.sync 	-1;
	shl.b32 	%r1824, %r319, 3;
	add.s32 	%r1826, %r1796, %r1824;
	ld.shared.u64 	%rd30, [%r1826+26112];
	add.s32 	%r1827, %r1, 2304;
	setp.ge.s32 	%p194, %r1827, %r398;
	@%p194 bra 	$L__BB7_312;
	ld.shared.u32 	%r1828, [%r117+9216];
	add.s64 	%rd327, %rd30, %rd10;
	shl.b64 	%rd328, %rd327, 2;
	add.s64 	%rd329, %rd1, %rd328;
	st.global.u32 	[%rd329+9216], %r1828;
$L__BB7_312:
	bar.warp.sync 	-1;
	shl.b32 	%r1829, %r320, 3;
	add.s32 	%r1831, %r1796, %r1829;
	ld.shared.u64 	%rd31, [%r1831+26112];
	add.s32 	%r1832, %r1, 2688;
	setp.ge.s32 	%p195, %r1832, %r398;
	@%p195 bra 	$L__BB7_314;
	ld.shared.u32 	%r1833, [%r117+10752];
	add.s64 	%rd330, %rd31, %rd10;
	shl.b64 	%rd331, %rd330, 2;
	add.s64 	%rd332, %rd1, %rd331;
	st.global.u32 	[%rd332+10752], %r1833;
$L__BB7_314:
	bar.warp.sync 	-1;
	shl.b32 	%r1834, %r321, 3;
	add.s32 	%r1836, %r1796, %r1834;
	ld.shared.u64 	%rd32, [%r1836+26112];
	or.b32  	%r1837, %r1, 3072;
	setp.ge.s32 	%p196, %r1837, %r398;
	@%p196 bra 	$L__BB7_316;
	ld.shared.u32 	%r1838, [%r117+12288];
	add.s64 	%rd333, %rd32, %rd10;
	shl.b64 	%rd334, %rd333, 2;
	add.s64 	%rd335, %rd1, %rd334;
	st.global.u32 	[%rd335+12288], %r1838;
$L__BB7_316:
	bar.warp.sync 	-1;
	shl.b32 	%r1839, %r322, 3;
	add.s32 	%r1841, %r1796, %r1839;
	ld.shared.u64 	%rd33, [%r1841+26112];
	add.s32 	%r1842, %r1, 3456;
	setp.ge.s32 	%p197, %r1842, %r398;
	@%p197 bra 	$L__BB7_318;
	ld.shared.u32 	%r1843, [%r117+13824];
	add.s64 	%rd336, %rd33, %rd10;
	shl.b64 	%rd337, %rd336, 2;
	add.s64 	%rd338, %rd1, %rd337;
	st.global.u32 	[%rd338+13824], %r1843;
$L__BB7_318:
	bar.warp.sync 	-1;
	shl.b32 	%r1844, %r323, 3;
	add.s32 	%r1846, %r1796, %r1844;
	ld.shared.u64 	%rd34, [%r1846+26112];
	add.s32 	%r1847, %r1, 3840;
	setp.ge.s32 	%p198, %r1847, %r398;
	@%p198 bra 	$L__BB7_320;
	ld.shared.u32 	%r1848, [%r117+15360];
	add.s64 	%rd339, %rd34, %rd10;
	shl.b64 	%rd340, %rd339, 2;
	add.s64 	%rd341, %rd1, %rd340;
	st.global.u32 	[%rd341+15360], %r1848;
$L__BB7_320:
	bar.warp.sync 	-1;
	shl.b32 	%r1849, %r324, 3;
	add.s32 	%r1851, %r1796, %r1849;
	ld.shared.u64 	%rd35, [%r1851+26112];
	add.s32 	%r1852, %r1, 4224;
	setp.ge.s32 	%p199, %r1852, %r398;
	@%p199 bra 	$L__BB7_322;
	ld.shared.u32 	%r1853, [%r117+16896];
	add.s64 	%rd342, %rd35, %rd10;
	shl.b64 	%rd343, %rd342, 2;
	add.s64 	%rd344, %rd1, %rd343;
	st.global.u32 	[%rd344+16896], %r1853;
$L__BB7_322:
	bar.warp.sync 	-1;
	shl.b32 	%r1854, %r325, 3;
	add.s32 	%r1856, %r1796, %r1854;
	ld.shared.u64 	%rd36, [%r1856+26112];
	add.s32 	%r1857, %r1, 4608;
	setp.ge.s32 	%p200, %r1857, %r398;
	@%p200 bra 	$L__BB7_324;
	ld.shared.u32 	%r1858, [%r117+18432];
	add.s64 	%rd345, %rd36, %rd10;
	shl.b64 	%rd346, %rd345, 2;
	add.s64 	%rd347, %rd1, %rd346;
	st.global.u32 	[%rd347+18432], %r1858;
$L__BB7_324:
	bar.warp.sync 	-1;
	shl.b32 	%r1859, %r326, 3;
	add.s32 	%r1861, %r1796, %r1859;
	ld.shared.u64 	%rd37, [%r1861+26112];
	add.s32 	%r1862, %r1, 4992;
	setp.ge.s32 	%p201, %r1862, %r398;
	@%p201 bra 	$L__BB7_326;
	ld.shared.u32 	%r1863, [%r117+19968];
	add.s64 	%rd348, %rd37, %rd10;
	shl.b64 	%rd349, %rd348, 2;
	add.s64 	%rd350, %rd1, %rd349;
	st.global.u32 	[%rd350+19968], %r1863;
$L__BB7_326:
	bar.warp.sync 	-1;
	shl.b32 	%r1864, %r327, 3;
	add.s32 	%r1866, %r1796, %r1864;
	ld.shared.u64 	%rd38, [%r1866+26112];
	add.s32 	%r1867, %r1, 5376;
	setp.ge.s32 	%p202, %r1867, %r398;
	@%p202 bra 	$L__BB7_328;
	ld.shared.u32 	%r1868, [%r117+21504];
	add.s64 	%rd351, %rd38, %rd10;
	shl.b64 	%rd352, %rd351, 2;
	add.s64 	%rd353, %rd1, %rd352;
	st.global.u32 	[%rd353+21504], %r1868;
$L__BB7_328:
	bar.warp.sync 	-1;
	shl.b32 	%r1869, %r328, 3;
	add.s32 	%r1871, %r1796, %r1869;
	ld.shared.u64 	%rd39, [%r1871+26112];
	add.s32 	%r1872, %r1, 5760;
	setp.ge.s32 	%p203, %r1872, %r398;
	@%p203 bra 	$L__BB7_330;
	ld.shared.u32 	%r1873, [%r117+23040];
	add.s64 	%rd354, %rd39, %rd10;
	shl.b64 	%rd355, %rd354, 2;
	add.s64 	%rd356, %rd1, %rd355;
	st.global.u32 	[%rd356+23040], %r1873;
$L__BB7_330:
	bar.warp.sync 	-1;
	shl.b32 	%r1874, %r329, 3;
	add.s32 	%r1876, %r1796, %r1874;
	ld.shared.u64 	%rd357, [%r1876+26112];
	add.s64 	%rd40, %rd357, %rd10;
	or.b32  	%r1877, %r1, 6144;
	setp.ge.s32 	%p204, %r1877, %r398;
	@%p204 bra 	$L__BB7_332;
	ld.shared.u32 	%r1878, [%r117+24576];
	shl.b64 	%rd358, %rd40, 2;
	add.s64 	%rd359, %rd1, %rd358;
	st.global.u32 	[%rd359+24576], %r1878;
$L__BB7_332:
	bar.warp.sync 	-1;
$L__BB7_333:
	ret;

}
	// .globl	_ZN3cub18CUB_300001_SM_10006detail10radix_sort31DeviceRadixSortSingleTileKernelINS1_5radix10policy_hubIfjyE10Policy1000ELNS0_9SortOrderE0EfjyNS1_21identity_decomposer_tEEEvPKT1_PSA_PKT2_PSE_T3_iiT4_
.visible .entry _ZN3cub18CUB_300001_SM_10006detail10radix_sort31DeviceRadixSortSingleTileKernelINS1_5radix10policy_hubIfjyE10Policy1000ELNS0_9SortOrderE0EfjyNS1_21identity_decomposer_tEEEvPKT1_PSA_PKT2_PSE_T3_iiT4_(
	.param .u64 .ptr .align 1 _ZN3cub18CUB_300001_SM_10006detail10radix_sort31DeviceRadixSortSingleTileKernelINS1_5radix10policy_hubIfjyE10Policy1000ELNS0_9SortOrderE0EfjyNS1_21identity_decomposer_tEEEvPKT1_PSA_PKT2_PSE_T3_iiT4__param_0,
	.param .u64 .ptr .align 1 _ZN3cub18CUB_300001_SM_10006detail10radix_sort31DeviceRadixSortSingleTileKernelINS1_5radix10policy_hubIfjyE10Policy1000ELNS0_9SortOrderE0EfjyNS1_21identity_decomposer_tEEEvPKT1_PSA_PKT2_PSE_T3_iiT4__param_1,
	.param .u64 .ptr .align 1 _ZN3cub18CUB_300001_SM_10006detail10radix_sort31DeviceRadixSortSingleTileKernelINS1_5radix10policy_hubIfjyE10Policy1000ELNS0_9SortOrderE0EfjyNS1_21identity_decomposer_tEEEvPKT1_PSA_PKT2_PSE_T3_iiT4__param_2,
	.param .u64 .ptr .align 1 _ZN3cub18CUB_300001_SM_10006detail10radix_sort31DeviceRadixSortSingleTileKernelINS1_5radix10policy_hubIfjyE10Policy1000ELNS0_9SortOrderE0EfjyNS1_21identity_decomposer_tEEEvPKT1_PSA_PKT2_PSE_T3_iiT4__param_3,
	.param .u64 _ZN3cub18CUB_300001_SM_10006detail10radix_sort31DeviceRadixSortSingleTileKernelINS1_5radix10policy_hubIfjyE10Policy1000ELNS0_9SortOrderE0EfjyNS1_21identity_decomposer_tEEEvPKT1_PSA_PKT2_PSE_T3_iiT4__param_4,
	.param .u32 _ZN3cub18CUB_300001_SM_10006detail10radix_sort31DeviceRadixSortSingleTileKernelINS1_5radix10policy_hubIfjyE10Policy1000ELNS0_9SortOrderE0EfjyNS1_21identity_decomposer_tEEEvPKT1_PSA_PKT2_PSE_T3_iiT4__param_5,
	.param .u32 _ZN3cub18CUB_300001_SM_10006detail10radix_sort31DeviceRadixSortSingleTileKernelINS1_5radix10policy_hubIfjyE10Policy1000ELNS0_9SortOrderE0EfjyNS1_21identity_decomposer_tEEEvPKT1_PSA_PKT2_PSE_T3_iiT4__param_6,
	.param .align 1 .b8 _ZN3cub18CUB_300001_SM_10006detail10radix_sort31DeviceRadixSortSingleTileKernelINS1_5radix10policy_hubIfjyE10Policy1000ELNS0_9SortOrderE0EfjyNS1_21identity_decomposer_tEEEvPKT1_PSA_PKT2_PSE_T3_iiT4__param_7[1]
)
.maxntid 256
.minnctapersm 1
{
	.reg .pred 	%p<130>;
	.reg .b16 	%rs<39>;
	.reg .b32 	%r<938>;
	.reg .b64 	%rd<37>;
	// demoted variable
	.shared .align 16 .b8 _ZZN3cub18CUB_300001_SM_10006detail10radix_sort31DeviceRadixSortSingleTileKernelINS1_5radix10policy_hubIfjyE10Policy1000ELNS0_9SortOrderE0EfjyNS1_21identity_decomposer_tEEEvPKT1_PSA_PKT2_PSE_T3_iiT4_E12temp_storage[33856];
	ld.param.u64 	%rd10, [_ZN3cub18CUB_300001_SM_10006detail10radix_sort31DeviceRadixSortSingleTileKernelINS1_5radix10policy_hubIfjyE10Policy1000ELNS0_9SortOrderE0EfjyNS1_21identity_decomposer_tEEEvPKT1_PSA_PKT2_PSE_T3_iiT4__param_0];
	ld.param.u64 	%rd6, [_ZN3cub18CUB_300001_SM_10006detail10radix_sort31DeviceRadixSortSingleTileKernelINS1_5radix10policy_hubIfjyE10Policy1000ELNS0_9SortOrderE0EfjyNS1_21identity_decomposer_tEEEvPKT1_PSA_PKT2_PSE_T3_iiT4__param_1];
	ld.param.u64 	%rd7, [_ZN3cub18CUB_300001_SM_10006detail10radix_sort31DeviceRadixSortSingleTileKernelINS1_5radix10policy_hubIfjyE10Policy1000ELNS0_9SortOrderE0EfjyNS1_21identity_decomposer_tEEEvPKT1_PSA_PKT2_PSE_T3_iiT4__param_2];
	ld.param.u64 	%rd8, [_ZN3cub18CUB_300001_SM_10006detail10radix_sort31DeviceRadixSortSingleTileKernelINS1_5radix10policy_hubIfjyE10Policy1000ELNS0_9SortOrderE0EfjyNS1_21identity_decomposer_tEEEvPKT1_PSA_PKT2_PSE_T3_iiT4__param_3];
	ld.param.u64 	%rd9, [_ZN3cub18CUB_300001_SM_10006detail10radix_sort31DeviceRadixSortSingleTileKernelINS1_5radix10policy_hubIfjyE10Policy1000ELNS0_9SortOrderE0EfjyNS1_21identity_decomposer_tEEEvPKT1_PSA_PKT2_PSE_T3_iiT4__param_4];
	ld.param.u32 	%r322, [_ZN3cub18CUB_300001_SM_10006detail10radix_sort31DeviceRadixSortSingleTileKernelINS1_5radix10policy_hubIfjyE10Policy1000ELNS0_9SortOrderE0EfjyNS1_21identity_decomposer_tEEEvPKT1_PSA_PKT2_PSE_T3_iiT4__param_5];
	ld.param.u32 	%r323, [_ZN3cub18CUB_300001_SM_10006detail10radix_sort31DeviceRadixSortSingleTileKernelINS1_5radix10policy_hubIfjyE10Policy1000ELNS0_9SortOrderE0EfjyNS1_21identity_decomposer_tEEEvPKT1_PSA_PKT2_PSE_T3_iiT4__param_6];
	cvta.to.global.u64 	%rd11, %rd10;
	cvt.u32.u64 	%r1, %rd9;
	mov.u32 	%r2, %tid.x;
	mul.lo.s32 	%r3, %r2, 19;
	setp.ge.s32 	%p1, %r3, %r1;
	mul.wide.u32 	%rd12, %r3, 4;
	add.s64 	%rd1, %rd11, %rd12;
	mov.b32 	%r858, 2147483647;
	@%p1 bra 	$L__BB8_2;
	ld.global.u32 	%r858, [%rd1];
$L__BB8_2:
	add.s32 	%r6, %r3, 1;
	setp.ge.s32 	%p2, %r6, %r1;
	mov.b32 	%r859, 2147483647;
	@%p2 bra 	$L__BB8_4;
	ld.global.u32 	%r859, [%rd1+4];
$L__BB8_4:
	add.s32 	%r9, %r3, 2;
	setp.ge.s32 	%p3, %r9, %r1;
	mov.b32 	%r860, 2147483647;
	@%p3 bra 	$L__BB8_6;
	ld.global.u32 	%r860, [%rd1+8];
$L__BB8_6:
	add.s32 	%r12, %r3, 3;
	setp.ge.s32 	%p4, %r12, %r1;
	mov.b32 	%r861, 2147483647;
	@%p4 bra 	$L__BB8_8;
	ld.global.u32 	%r861, [%rd1+12];
$L__BB8_8:
	add.s32 	%r15, %r3, 4;
	setp.ge.s32 	%p5, %r15, %r1;
	mov.b32 	%r862, 2147483647;
	@%p5 bra 	$L__BB8_10;
	ld.global.u32 	%r862, [%rd1+16];
$L__BB8_10:
	add.s32 	%r18, %r3, 5;
	setp.ge.s32 	%p6, %r18, %r1;
	mov.b32 	%r863, 2147483647;
	@%p6 bra 	$L__BB8_12;
	ld.global.u32 	%r863, [%rd1+20];
$L__BB8_12:
	add.s32 	%r21, %r3, 6;
	setp.ge.s32 	%p7, %r21, %r1;
	mov.b32 	%r864, 2147483647;
	@%p7 bra 	$L__BB8_14;
	ld.global.u32 	%r864, [%rd1+24];
$L__BB8_14:
	add.s32 	%r24, %r3, 7;
	setp.ge.s32 	%p8, %r24, %r1;
	mov.b32 	%r865, 2147483647;
	@%p8 bra 	$L__BB8_16;
	ld.global.u32 	%r865, [%rd1+28];
$L__BB8_16:
	add.s32 	%r27, %r3, 8;
	setp.ge.s32 	%p9, %r27, %r1;
	mov.b32 	%r866, 2147483647;
	@%p9 bra 	$L__BB8_18;
	ld.global.u32 	%r866, [%rd1+32];
$L__BB8_18:
	add.s32 	%r30, %r3, 9;
	setp.ge.s32 	%p10, %r30, %r1;
	mov.b32 	%r867, 2147483647;
	@%p10 bra 	$L__BB8_20;
	ld.global.u32 	%r867, [%rd1+36];
$L__BB8_20:
	add.s32 	%r33, %r3, 10;
	setp.ge.s32 	%p11, %r33, %r1;
	mov.b32 	%r868, 2147483647;
	@%p11 bra 	$L__BB8_22;
	ld.global.u32 	%r868, [%rd1+40];
$L__BB8_22:
	add.s32 	%r36, %r3, 11;
	setp.ge.s32 	%p12, %r36, %r1;
	mov.b32 	%r869, 2147483647;
	@%p12 bra 	$L__BB8_24;
	ld.global.u32 	%r869, [%rd1+44];
$L__BB8_24:
	add.s32 	%r39, %r3, 12;
	setp.ge.s32 	%p13, %r39, %r1;
	mov.b32 	%r870, 2147483647;
	@%p13 bra 	$L__BB8_26;
	ld.global.u32 	%r870, [%rd1+48];
$L__BB8_26:
	add.s32 	%r42, %r3, 13;
	setp.ge.s32 	%p14, %r42, %r1;
	mov.b32 	%r871, 2147483647;
	@%p14 bra 	$L__BB8_28;
	ld.global.u32 	%r871, [%rd1+52];
$L__BB8_28:
	add.s32 	%r45, %r3, 14;
	setp.ge.s32 	%p15, %r45, %r1;
	mov.b32 	%r872, 2147483647;
	@%p15 bra 	$L__BB8_30;
	ld.global.u32 	%r872, [%rd1+56];
$L__BB8_30:
	add.s32 	%r48, %r3, 15;
	setp.ge.s32 	%p16, %r48, %r1;
	mov.b32 	%r873, 2147483647;
	@%p16 bra 	$L__BB8_32;
	ld.global.u32 	%r873, [%rd1+60];
$L__BB8_32:
	add.s32 	%r51, %r3, 16;
	setp.ge.s32 	%p17, %r51, %r1;
	mov.b32 	%r874, 2147483647;
	@%p17 bra 	$L__BB8_34;
	ld.global.u32 	%r874, [%rd1+64];
$L__BB8_34:
	add.s32 	%r54, %r3, 17;
	setp.ge.s32 	%p18, %r54, %r1;
	mov.b32 	%r875, 2147483647;
	@%p18 bra 	$L__BB8_36;
	ld.global.u32 	%r875, [%rd1+68];
$L__BB8_36:
	add.s32 	%r57, %r3, 18;
	setp.ge.s32 	%p19, %r57, %r1;
	mov.b32 	%r876, 2147483647;
	@%p19 bra 	$L__BB8_38;
	ld.global.u32 	%r876, [%rd1+72];
$L__BB8_38:
	bar.sync 	0;
	mov.b64 	{%r344, %r345}, %rd9;
	shfl.sync.idx.b32	%r60|%p20, %r344, 0, 31, -1;
	shfl.sync.idx.b32	%r346|%p21, %r345, 0, 31, -1;
	mov.b64 	%rd2, {%r60, %r346};
	setp.ge.s32 	%p22, %r3, %r60;
	cvta.to.global.u64 	%rd13, %rd7;
	add.s64 	%rd3, %rd13, %rd12;
	@%p22 bra 	$L__BB8_40;
	ld.global.u32 	%r935, [%rd3];
$L__BB8_40:
	setp.ge.s32 	%p23, %r6, %r60;
	@%p23 bra 	$L__BB8_42;
	ld.global.u32 	%r934, [%rd3+4];
$L__BB8_42:
	setp.ge.s32 	%p24, %r9, %r60;
	@%p24 bra 	$L__BB8_44;
	ld.global.u32 	%r933, [%rd3+8];
$L__BB8_44:
	setp.ge.s32 	%p25, %r12, %r60;
	@%p25 bra 	$L__BB8_46;
	ld.global.u32 	%r932, [%rd3+12];
$L__BB8_46:
	setp.ge.s32 	%p26, %r15, %r60;
	@%p26 bra 	$L__BB8_48;
	ld.global.u32 	%r931, [%rd3+16];
$L__BB8_48:
	setp.ge.s32 	%p27, %r18, %r60;
	@%p27 bra 	$L__BB8_50;
	ld.global.u32 	%r930, [%rd3+20];
$L__BB8_50:
	setp.ge.s32 	%p28, %r21, %r60;
	@%p28 bra 	$L__BB8_52;
	ld.global.u32 	%r929, [%rd3+24];
$L__BB8_52:
	setp.ge.s32 	%p29, %r24, %r60;
	@%p29 bra 	$L__BB8_54;
	ld.global.u32 	%r928, [%rd3+28];
$L__BB8_54:
	setp.ge.s32 	%p30, %r27, %r60;
	@%p30 bra 	$L__BB8_56;
	ld.global.u32 	%r927, [%rd3+32];
$L__BB8_56:
	setp.ge.s32 	%p31, %r30, %r60;
	@%p31 bra 	$L__BB8_58;
	ld.global.u32 	%r926, [%rd3+36];
$L__BB8_58:
	setp.ge.s32 	%p32, %r33, %r60;
	@%p32 bra 	$L__BB8_60;
	ld.global.u32 	%r925, [%rd3+40];
$L__BB8_60:
	setp.ge.s32 	%p33, %r36, %r60;
	@%p33 bra 	$L__BB8_62;
	ld.global.u32 	%r924, [%rd3+44];
$L__BB8_62:
	setp.ge.s32 	%p34, %r39, %r60;
	@%p34 bra 	$L__BB8_64;
	ld.global.u32 	%r923, [%rd3+48];
$L__BB8_64:
	setp.ge.s32 	%p35, %r42, %r60;
	@%p35 bra 	$L__BB8_66;
	ld.global.u32 	%r922, [%rd3+52];
$L__BB8_66:
	setp.ge.s32 	%p36, %r45, %r60;
	@%p36 bra 	$L__BB8_68;
	ld.global.u32 	%r921, [%rd3+56];
$L__BB8_68:
	setp.ge.s32 	%p37, %r48, %r60;
	@%p37 bra 	$L__BB8_70;
	ld.global.u32 	%r920, [%rd3+60];
$L__BB8_70:
	setp.ge.s32 	%p38, %r51, %r60;
	@%p38 bra 	$L__BB8_72;
	ld.global.u32 	%r919, [%rd3+64];
$L__BB8_72:
	setp.ge.s32 	%p39, %r54, %r60;
	@%p39 bra 	$L__BB8_74;
	ld.global.u32 	%r918, [%rd3+68];
$L__BB8_74:
	setp.ge.s32 	%p40, %r57, %r60;
	@%p40 bra 	$L__BB8_76;
	ld.global.u32 	%r917, [%rd3+72];
$L__BB8_76:
	bar.sync 	0;
	setp.gt.s32 	%p41, %r858, -1;
	selp.b32 	%r366, -2147483648, -1, %p41;
	xor.b32  	%r916, %r366, %r858;
	setp.gt.s32 	%p42, %r859, -1;
	selp.b32 	%r367, -2147483648, -1, %p42;
	xor.b32  	%r915, %r367, %r859;
	setp.gt.s32 	%p43, %r860, -1;
	selp.b32 	%r368, -2147483648, -1, %p43;
	xor.b32  	%r914, %r368, %r860;
	setp.gt.s32 	%p44, %r861, -1;
	selp.b32 	%r369, -2147483648, -1, %p44;
	xor.b32  	%r913, %r369, %r861;
	setp.gt.s32 	%p45, %r862, -1;
	selp.b32 	%r370, -2147483648, -1, %p45;
	xor.b32  	%r912, %r370, %r862;
	setp.gt.s32 	%p46, %r863, -1;
	selp.b32 	%r371, -2147483648, -1, %p46;
	xor.b32  	%r911, %r371, %r863;
	setp.gt.s32 	%p47, %r864, -1;
	selp.b32 	%r372, -2147483648, -1, %p47;
	xor.b32  	%r910, %r372, %r864;
	setp.gt.s32 	%p48, %r865, -1;
	selp.b32 	%r373, -2147483648, -1, %p48;
	xor.b32  	%r909, %r373, %r865;
	setp.gt.s32 	%p49, %r866, -1;
	selp.b32 	%r374, -2147483648, -1, %p49;
	xor.b32  	%r908, %r374, %r866;
	setp.gt.s32 	%p50, %r867, -1;
	selp.b32 	%r375, -2147483648, -1, %p50;
	xor.b32  	%r907, %r375, %r867;
	setp.gt.s32 	%p51, %r868, -1;
	selp.b32 	%r376, -2147483648, -1, %p51;
	xor.b32  	%r906, %r376, %r868;
	setp.gt.s32 	%p52, %r869, -1;
	selp.b32 	%r377, -2147483648, -1, %p52;
	xor.b32  	%r905, %r377, %r869;
	setp.gt.s32 	%p53, %r870, -1;
	selp.b32 	%r378, -2147483648, -1, %p53;
	xor.b32  	%r904, %r378, %r870;
	setp.gt.s32 	%p54, %r871, -1;
	selp.b32 	%r379, -2147483648, -1, %p54;
	xor.b32  	%r903, %r379, %r871;
	setp.gt.s32 	%p55, %r872, -1;
	selp.b32 	%r380, -2147483648, -1, %p55;
	xor.b32  	%r902, %r380, %r872;
	setp.gt.s32 	%p56, %r873, -1;
	selp.b32 	%r381, -2147483648, -1, %p56;
	xor.b32  	%r901, %r381, %r873;
	setp.gt.s32 	%p57, %r874, -1;
	selp.b32 	%r382, -2147483648, -1, %p57;
	xor.b32  	%r900, %r382, %r874;
	setp.gt.s32 	%p58, %r875, -1;
	selp.b32 	%r383, -2147483648, -1, %p58;
	xor.b32  	%r899, %r383, %r875;
	setp.gt.s32 	%p59, %r876, -1;
	selp.b32 	%r384, -2147483648, -1, %p59;
	xor.b32  	%r898, %r384, %r876;
	shr.u32 	%r118, %r2, 5;
	shl.b32 	%r385, %r2, 2;
	mov.u32 	%r386, _ZZN3cub18CUB_300001_SM_10006detail10radix_sort31DeviceRadixSortSingleTileKernelINS1_5radix10policy_hubIfjyE10Policy1000ELNS0_9SortOrderE0EfjyNS1_21identity_decomposer_tEEEvPKT1_PSA_PKT2_PSE_T3_iiT4_E12temp_storage;
	add.s32 	%r119, %r386, %r385;
	shl.b32 	%r387, %r2, 7;
	add.s32 	%r120, %r119, %r387;
	shl.b32 	%r388, %r118, 2;
	add.s32 	%r389, %r386, %r388;
	add.s32 	%r121, %r389, 33792;
	mad.lo.s32 	%r122, %r2, -56, %r120;
	add.s32 	%r897, %r322, 6;
	sub.s32 	%r896, %r323, %r322;
$L__BB8_77:
	add.s32 	%r449, %r897, -6;
	min.s32 	%r392, %r896, 6;
	mov.b32 	%r478, 0;
	st.shared.u32 	[%r119], %r478;
	st.shared.u32 	[%r119+1024], %r478;
	st.shared.u32 	[%r119+2048], %r478;
	st.shared.u32 	[%r119+3072], %r478;
	st.shared.u32 	[%r119+4096], %r478;
	st.shared.u32 	[%r119+5120], %r478;
	st.shared.u32 	[%r119+6144], %r478;
	st.shared.u32 	[%r119+7168], %r478;
	st.shared.u32 	[%r119+8192], %r478;
	st.shared.u32 	[%r119+9216], %r478;
	st.shared.u32 	[%r119+10240], %r478;
	st.shared.u32 	[%r119+11264], %r478;
	st.shared.u32 	[%r119+12288], %r478;
	st.shared.u32 	[%r119+13312], %r478;
	st.shared.u32 	[%r119+14336], %r478;
	st.shared.u32 	[%r119+15360], %r478;
	st.shared.u32 	[%r119+16384], %r478;
	st.shared.u32 	[%r119+17408], %r478;
	st.shared.u32 	[%r119+18432], %r478;
	st.shared.u32 	[%r119+19456], %r478;
	st.shared.u32 	[%r119+20480], %r478;
	st.shared.u32 	[%r119+21504], %r478;
	st.shared.u32 	[%r119+22528], %r478;
	st.shared.u32 	[%r119+23552], %r478;
	st.shared.u32 	[%r119+24576], %r478;
	st.shared.u32 	[%r119+25600], %r478;
	st.shared.u32 	[%r119+26624], %r478;
	st.shared.u32 	[%r119+27648], %r478;
	st.shared.u32 	[%r119+28672], %r478;
	st.shared.u32 	[%r119+29696], %r478;
	st.shared.u32 	[%r119+30720], %r478;
	st.shared.u32 	[%r119+31744], %r478;
	st.shared.u32 	[%r119+32768], %r478;
	// begin inline asm
	bmsk.clamp.b32 %r390, %r478, %r392;
	// end inline asm
	setp.eq.s32 	%p60, %r916, 2147483647;
	selp.b32 	%r394, -2147483648, %r916, %p60;
	// begin inline asm
	shr.b32 %r393, %r394, %r449;
	// end inline asm
	and.b32  	%r481, %r390, %r393;
	shl.b32 	%r482, %r481, 10;
	and.b32  	%r483, %r482, 31744;
	add.s32 	%r484, %r119, %r483;
	shr.u32 	%r485, %r481, 4;
	and.b32  	%r486, %r485, 268435454;
	add.s32 	%r166, %r484, %r486;
	ld.shared.u16 	%rs1, [%r166];
	add.s16 	%rs20, %rs1, 1;
	st.shared.u16 	[%r166], %rs20;
	setp.eq.s32 	%p61, %r915, 2147483647;
	selp.b32 	%r397, -2147483648, %r915, %p61;
	// begin inline asm
	shr.b32 %r396, %r397, %r449;
	// end inline asm
	and.b32  	%r487, %r390, %r396;
	shl.b32 	%r488, %r487, 10;
	and.b32  	%r489, %r488, 31744;
	add.s32 	%r490, %r119, %r489;
	shr.u32 	%r491, %r487, 4;
	and.b32  	%r492, %r491, 268435454;
	add.s32 	%r167, %r490, %r492;
	ld.shared.u16 	%rs2, [%r167];
	add.s16 	%rs21, %rs2, 1;
	st.shared.u16 	[%r167], %rs21;
	setp.eq.s32 	%p62, %r914, 2147483647;
	selp.b32 	%r400, -2147483648, %r914, %p62;
	// begin inline asm
	shr.b32 %r399, %r400, %r449;
	// end inline asm
	and.b32  	%r493, %r390, %r399;
	shl.b32 	%r494, %r493, 10;
	and.b32  	%r495, %r494, 31744;
	add.s32 	%r496, %r119, %r495;
	shr.u32 	%r497, %r493, 4;
	and.b32  	%r498, %r497, 268435454;
	add.s32 	%r168, %r496, %r498;
	ld.shared.u16 	%rs3, [%r168];
	add.s16 	%rs22, %rs3, 1;
	st.shared.u16 	[%r168], %rs22;
	setp.eq.s32 	%p63, %r913, 2147483647;
	selp.b32 	%r403, -2147483648, %r913, %p63;
	// begin inline asm
	shr.b32 %r402, %r403, %r449;
	// end inline asm
	and.b32  	%r499, %r390, %r402;
	shl.b32 	%r500, %r499, 10;
	and.b32  	%r501, %r500, 31744;
	add.s32 	%r502, %r119, %r501;
	shr.u32 	%r503, %r499, 4;
	and.b32  	%r504, %r503, 268435454;
	add.s32 	%r169, %r502, %r504;
	ld.shared.u16 	%rs4, [%r169];
	add.s16 	%rs23, %rs4, 1;
	st.shared.u16 	[%r169], %rs23;
	setp.eq.s32 	%p64, %r912, 2147483647;
	selp.b32 	%r406, -2147483648, %r912, %p64;
	// begin inline asm
	shr.b32 %r405, %r406, %r449;
	// end inline asm
	and.b32  	%r505, %r390, %r405;
	shl.b32 	%r506, %r505, 10;
	and.b32  	%r507, %r506, 31744;
	add.s32 	%r508, %r119, %r507;
	shr.u32 	%r509, %r505, 4;
	and.b32  	%r510, %r509, 268435454;
	add.s32 	%r170, %r508, %r510;
	ld.shared.u16 	%rs5, [%r170];
	add.s16 	%rs24, %rs5, 1;
	st.shared.u16 	[%r170], %rs24;
	setp.eq.s32 	%p65, %r911, 2147483647;
	selp.b32 	%r409, -2147483648, %r911, %p65;
	// begin inline asm
	shr.b32 %r408, %r409, %r449;
	// end inline asm
	and.b32  	%r511, %r390, %r408;
	shl.b32 	%r512, %r511, 10;
	and.b32  	%r513, %r512, 31744;
	add.s32 	%r514, %r119, %r513;
	shr.u32 	%r515, %r511, 4;
	and.b32  	%r516, %r515, 268435454;
	add.s32 	%r171, %r514, %r516;
	ld.shared.u16 	%rs6, [%r171];
	add.s16 	%rs25, %rs6, 1;
	st.shared.u16 	[%r171], %rs25;
	setp.eq.s32 	%p66, %r910, 2147483647;
	selp.b32 	%r412, -2147483648, %r910, %p66;
	// begin inline asm
	shr.b32 %r411, %r412, %r449;
	// end inline asm
	and.b32  	%r517, %r390, %r411;
	shl.b32 	%r518, %r517, 10;
	and.b32  	%r519, %r518, 31744;
	add.s32 	%r520, %r119, %r519;
	shr.u32 	%r521, %r517, 4;
	and.b32  	%r522, %r521, 268435454;
	add.s32 	%r172, %r520, %r522;
	ld.shared.u16 	%rs7, [%r172];
	add.s16 	%rs26, %rs7, 1;
	st.shared.u16 	[%r172], %rs26;
	setp.eq.s32 	%p67, %r909, 2147483647;
	selp.b32 	%r415, -2147483648, %r909, %p67;
	// begin inline asm
	shr.b32 %r414, %r415, %r449;
	// end inline asm
	and.b32  	%r523, %r390, %r414;
	shl.b32 	%r524, %r523, 10;
	and.b32  	%r525, %r524, 31744;
	add.s32 	%r526, %r119, %r525;
	shr.u32 	%r527, %r523, 4;
	and.b32  	%r528, %r527, 268435454;
	add.s32 	%r173, %r526, %r528;
	ld.shared.u16 	%rs8, [%r173];
	add.s16 	%rs27, %rs8, 1;
	st.shared.u16 	[%r173], %rs27;
	setp.eq.s32 	%p68, %r908, 2147483647;
	selp.b32 	%r418, -2147483648, %r908, %p68;
	// begin inline asm
	shr.b32 %r417, %r418, %r449;
	// end inline asm
	and.b32  	%r529, %r390, %r417;
	shl.b32 	%r530, %r529, 10;
	and.b32  	%r531, %r530, 31744;
	add.s32 	%r532, %r119, %r531;
	shr.u32 	%r533, %r529, 4;
	and.b32  	%r534, %r533, 268435454;
	add.s32 	%r174, %r532, %r534;
	ld.shared.u16 	%rs9, [%r174];
	add.s16 	%rs28, %rs9, 1;
	st.shared.u16 	[%r174], %rs28;
	setp.eq.s32 	%p69, %r907, 2147483647;
	selp.b32 	%r421, -2147483648, %r907, %p69;
	// begin inline asm
	shr.b32 %r420, %r421, %r449;
	// end inline asm
	and.b32  	%r535, %r390, %r420;
	shl.b32 	%r536, %r535, 10;
	and.b32  	%r537, %r536, 31744;
	add.s32 	%r538, %r119, %r537;
	shr.u32 	%r539, %r535, 4;
	and.b32  	%r540, %r539, 268435454;
	add.s32 	%r175, %r538, %r540;
	ld.shared.u16 	%rs10, [%r175];
	add.s16 	%rs29, %rs10, 1;
	st.shared.u16 	[%r175], %rs29;
	setp.eq.s32 	%p70, %r906, 2147483647;
	selp.b32 	%r424, -2147483648, %r906, %p70;
	// begin inline asm
	shr.b32 %r423, %r424, %r449;
	// end inline asm
	and.b32  	%r541, %r390, %r423;
	shl.b32 	%r542, %r541, 10;
	and.b32  	%r543, %r542, 31744;
	add.s32 	%r544, %r119, %r543;
	shr.u32 	%r545, %r541, 4;
	and.b32  	%r546, %r545, 268435454;
	add.s32 	%r176, %r544, %r546;
	ld.shared.u16 	%rs11, [%r176];
	add.s16 	%rs30, %rs11, 1;
	st.shared.u16 	[%r176], %rs30;
	setp.eq.s32 	%p71, %r905, 2147483647;
	selp.b32 	%r427, -2147483648, %r905, %p71;
	// begin inline asm
	shr.b32 %r426, %r427, %r449;
	// end inline asm
	and.b32  	%r547, %r390, %r426;
	shl.b32 	%r548, %r547, 10;
	and.b32  	%r549, %r548, 31744;
	add.s32 	%r550, %r119, %r549;
	shr.u32 	%r551, %r547, 4;
	and.b32  	%r552, %r551, 268435454;
	add.s32 	%r177, %r550, %r552;
	ld.shared.u16 	%rs12, [%r177];
	add.s16 	%rs31, %rs12, 1;
	st.shared.u16 	[%r177], %rs31;
	setp.eq.s32 	%p72, %r904, 2147483647;
	selp.b32 	%r430, -2147483648, %r904, %p72;
	// begin inline asm
	shr.b32 %r429, %r430, %r449;
	// end inline asm
	and.b32  	%r553, %r390, %r429;
	shl.b32 	%r554, %r553, 10;
	and.b32  	%r555, %r554, 31744;
	add.s32 	%r556, %r119, %r555;
	shr.u32 	%r557, %r553, 4;
	and.b32  	%r558, %r557, 268435454;
	add.s32 	%r178, %r556, %r558;
	ld.shared.u16 	%rs13, [%r178];
	add.s16 	%rs32, %rs13, 1;
	st.shared.u16 	[%r178], %rs32;
	setp.eq.s32 	%p73, %r903, 2147483647;
	selp.b32 	%r433, -2147483648, %r903, %p73;
	// begin inline asm
	shr.b32 %r432, %r433, %r449;
	// end inline asm
	and.b32  	%r559, %r390, %r432;
	shl.b32 	%r560, %r559, 10;
	and.b32  	%r561, %r560, 31744;
	add.s32 	%r562, %r119, %r561;
	shr.u32 	%r563, %r559, 4;
	and.b32  	%r564, %r563, 268435454;
	add.s32 	%r179, %r562, %r564;
	ld.shared.u16 	%rs14, [%r179];
	add.s16 	%rs33, %rs14, 1;
	st.shared.u16 	[%r179], %rs33;
	setp.eq.s32 	%p74, %r902, 2147483647;
	selp.b32 	%r436, -2147483648, %r902, %p74;
	// begin inline asm
	shr.b32 %r435, %r436, %r449;
	// end inline asm
	and.b32  	%r565, %r390, %r435;
	shl.b32 	%r566, %r565, 10;
	and.b32  	%r567, %r566, 31744;
	add.s32 	%r568, %r119, %r567;
	shr.u32 	%r569, %r565, 4;
	and.b32  	%r570, %r569, 268435454;
	add.s32 	%r180, %r568, %r570;
	ld.shared.u16 	%rs15, [%r180];
	add.s16 	%rs34, %rs15, 1;
	st.shared.u16 	[%r180], %rs34;
	setp.eq.s32 	%p75, %r901, 2147483647;
	selp.b32 	%r439, -2147483648, %r901, %p75;
	// begin inline asm
	shr.b32 %r438, %r439, %r449;
	// end inline asm
	and.b32  	%r571, %r390, %r438;
	shl.b32 	%r572, %r571, 10;
	and.b32  	%r573, %r572, 31744;
	add.s32 	%r574, %r119, %r573;
	shr.u32 	%r575, %r571, 4;
	and.b32  	%r576, %r575, 268435454;
	add.s32 	%r181, %r574, %r576;
	ld.shared.u16 	%rs16, [%r181];
	add.s16 	%rs35, %rs16, 1;
	st.shared.u16 	[%r181], %rs35;
	setp.eq.s32 	%p76, %r900, 2147483647;
	selp.b32 	%r442, -2147483648, %r900, %p76;
	// begin inline asm
	shr.b32 %r441, %r442, %r449;
	// end inline asm
	and.b32  	%r577, %r390, %r441;
	shl.b32 	%r578, %r577, 10;
	and.b32  	%r579, %r578, 31744;
	add.s32 	%r580, %r119, %r579;
	shr.u32 	%r581, %r577, 4;
	and.b32  	%r582, %r581, 268435454;
	add.s32 	%r182, %r580, %r582;
	ld.shared.u16 	%rs17, [%r182];
	add.s16 	%rs36, %rs17, 1;
	st.shared.u16 	[%r182], %rs36;
	setp.eq.s32 	%p77, %r899, 2147483647;
	selp.b32 	%r445, -2147483648, %r899, %p77;
	// begin inline asm
	shr.b32 %r444, %r445, %r449;
	// end inline asm
	and.b32  	%r583, %r390, %r444;
	shl.b32 	%r584, %r583, 10;
	and.b32  	%r585, %r584, 31744;
	add.s32 	%r586, %r119, %r585;
	shr.u32 	%r587, %r583, 4;
	and.b32  	%r588, %r587, 268435454;
	add.s32 	%r183, %r586, %r588;
	ld.shared.u16 	%rs18, [%r183];
	add.s16 	%rs37, %rs18, 1;
	st.shared.u16 	[%r183], %rs37;
	setp.eq.s32 	%p78, %r898, 2147483647;
	selp.b32 	%r448, -2147483648, %r898, %p78;
	// begin inline asm
	shr.b32 %r447, %r448, %r449;
	// end inline asm
	and.b32  	%r589, %r390, %r447;
	shl.b32 	%r590, %r589, 10;
	and.b32  	%r591, %r590, 31744;
	add.s32 	%r592, %r119, %r591;
	shr.u32 	%r593, %r589, 4;
	and.b32  	%r594, %r593, 268435454;
	add.s32 	%r184, %r592, %r594;
	ld.shared.u16 	%rs19, [%r184];
	add.s16 	%rs38, %rs19, 1;
	st.shared.u16 	[%r184], %rs38;
	bar.sync 	0;
	ld.shared.u32 	%r185, [%r120];
	ld.shared.u32 	%r595, [%r120+4];
	ld.shared.u32 	%r596, [%r120+8];
	ld.shared.u32 	%r597, [%r120+12];
	ld.shared.u32 	%r598, [%r120+16];
	ld.shared.u32 	%r599, [%r120+20];
	ld.shared.u32 	%r600, [%r120+24];
	ld.shared.u32 	%r601, [%r120+28];
	ld.shared.u32 	%r602, [%r120+32];
	ld.shared.u32 	%r603, [%r120+36];
	ld.shared.u32 	%r604, [%r120+40];
	ld.shared.u32 	%r605, [%r120+44];
	ld.shared.u32 	%r606, [%r120+48];
	ld.shared.u32 	%r607, [%r120+52];
	ld.shared.u32 	%r608, [%r120+56];
	ld.shared.u32 	%r609, [%r120+60];
	ld.shared.u32 	%r610, [%r120+64];
	ld.shared.u32 	%r611, [%r120+68];
	ld.shared.u32 	%r612, [%r120+72];
	ld.shared.u32 	%r613, [%r120+76];
	ld.shared.u32 	%r614, [%r120+80];
	ld.shared.u32 	%r615, [%r120+84];
	ld.shared.u32 	%r616, [%r120+88];
	ld.shared.u32 	%r617, [%r120+92];
	ld.shared.u32 	%r618, [%r120+96];
	ld.shared.u32 	%r619, [%r120+100];
	ld.shared.u32 	%r620, [%r120+104];
	ld.shared.u32 	%r621, [%r120+108];
	ld.shared.u32 	%r622, [%r120+112];
	ld.shared.u32 	%r623, [%r120+116];
	ld.shared.u32 	%r624, [%r120+120];
	ld.shared.u32 	%r625, [%r120+124];
	ld.shared.u32 	%r626, [%r120+128];
	add.s32 	%r186, %r595, %r185;
	add.s32 	%r187, %r596, %r186;
	add.s32 	%r188, %r597, %r187;
	add.s32 	%r189, %r598, %r188;
	add.s32 	%r190, %r599, %r189;
	add.s32 	%r191, %r600, %r190;
	add.s32 	%r192, %r601, %r191;
	add.s32 	%r193, %r602, %r192;
	add.s32 	%r194, %r603, %r193;
	add.s32 	%r195, %r604, %r194;
	add.s32 	%r196, %r605, %r195;
	add.s32 	%r197, %r606, %r196;
	add.s32 	%r198, %r607, %r197;
	add.s32 	%r199, %r608, %r198;
	add.s32 	%r200, %r609, %r199;
	add.s32 	%r201, %r610, %r200;
	add.s32 	%r202, %r611, %r201;
	add.s32 	%r203, %r612, %r202;
	add.s32 	%r204, %r613, %r203;
	add.s32 	%r205, %r614, %r204;
	add.s32 	%r206, %r615, %r205;
	add.s32 	%r207, %r616, %r206;
	add.s32 	%r208, %r617, %r207;
	add.s32 	%r209, %r618, %r208;
	add.s32 	%r210, %r619, %r209;
	add.s32 	%r211, %r620, %r210;
	add.s32 	%r212, %r621, %r211;
	add.s32 	%r213, %r622, %r212;
	add.s32 	%r214, %r623, %r213;
	add.s32 	%r215, %r624, %r214;
	add.s32 	%r216, %r625, %r215;
	add.s32 	%r455, %r626, %r216;
	// begin inline asm
	mov.u32 %r450, %laneid;
	// end inline asm
	mov.b32 	%r453, 1;
	mov.b32 	%r480, -1;
	// begin inline asm
	{  .reg .u32 r0;  .reg .pred p;  shfl.sync.up.b32 r0|p, %r455, %r453, %r478, %r480;  @p add.u32 r0, r0, %r455;  mov.u32 %r451, r0;}
	// end inline asm
	mov.b32 	%r459, 2;
	// begin inline asm
	{  .reg .u32 r0;  .reg .pred p;  shfl.sync.up.b32 r0|p, %r451, %r459, %r478, %r480;  @p add.u32 r0, r0, %r451;  mov.u32 %r457, r0;}
	// end inline asm
	mov.b32 	%r465, 4;
	// begin inline asm
	{  .reg .u32 r0;  .reg .pred p;  shfl.sync.up.b32 r0|p, %r457, %r465, %r478, %r480;  @p add.u32 r0, r0, %r457;  mov.u32 %r463, r0;}
	// end inline asm
	mov.b32 	%r471, 8;
	// begin inline asm
	{  .reg .u32 r0;  .reg .pred p;  shfl.sync.up.b32 r0|p, %r463, %r471, %r478, %r480;  @p add.u32 r0, r0, %r463;  mov.u32 %r469, r0;}
	// end inline asm
	mov.b32 	%r477, 16;
	// begin inline asm
	{  .reg .u32 r0;  .reg .pred p;  shfl.sync.up.b32 r0|p, %r469, %r477, %r478, %r480;  @p add.u32 r0, r0, %r469;  mov.u32 %r475, r0;}
	// end inline asm
	setp.ne.s32 	%p79, %r450, 31;
	@%p79 bra 	$L__BB8_79;
	st.shared.u32 	[%r121], %r475;
$L__BB8_79:
	sub.s32 	%r627, %r475, %r455;
	setp.gt.u32 	%p80, %r2, 31;
	setp.eq.s32 	%p81, %r118, 7;
	setp.eq.s32 	%p82, %r118, 6;
	setp.eq.s32 	%p83, %r118, 5;
	setp.eq.s32 	%p84, %r118, 4;
	setp.eq.s32 	%p85, %r118, 3;
	setp.eq.s32 	%p86, %r118, 2;
	setp.eq.s32 	%p87, %r118, 1;
	bar.sync 	0;
	ld.shared.v4.u32 	{%r628, %r629, %r630, %r631}, [_ZZN3cub18CUB_300001_SM_10006detail10radix_sort31DeviceRadixSortSingleTileKernelINS1_5radix10policy_hubIfjyE10Policy1000ELNS0_9SortOrderE0EfjyNS1_21identity_decomposer_tEEEvPKT1_PSA_PKT2_PSE_T3_iiT4_E12temp_storage+33792];
	selp.b32 	%r632, %r628, %r936, %p87;
	add.s32 	%r633, %r629, %r628;
	selp.b32 	%r634, %r633, %r632, %p86;
	add.s32 	%r635, %r633, %r630;
	selp.b32 	%r636, %r635, %r634, %p85;
	add.s32 	%r637, %r635, %r631;
	selp.b32 	%r638, %r637, %r636, %p84;
	ld.shared.v4.u32 	{%r639, %r640, %r641, %r642}, [_ZZN3cub18CUB_300001_SM_10006detail10radix_sort31DeviceRadixSortSingleTileKernelINS1_5radix10policy_hubIfjyE10Policy1000ELNS0_9SortOrderE0EfjyNS1_21identity_decomposer_tEEEvPKT1_PSA_PKT2_PSE_T3_iiT4_E12temp_storage+33808];
	add.s32 	%r643, %r637, %r639;
	selp.b32 	%r644, %r643, %r638, %p83;
	add.s32 	%r645, %r643, %r640;
	selp.b32 	%r646, %r645, %r644, %p82;
	add.s32 	%r647, %r645, %r641;
	selp.b32 	%r936, %r647, %r646, %p81;
	add.s32 	%r221, %r647, %r642;
	setp.ne.s32 	%p88, %r450, 0;
	selp.b32 	%r648, %r627, 0, %p88;
	add.s32 	%r649, %r936, %r648;
	or.pred  	%p89, %p80, %p88;
	selp.b32 	%r937, %r649, %r627, %p80;
	@%p89 bra 	$L__BB8_81;
	shl.b32 	%r937, %r221, 16;
	st.shared.u32 	[_ZZN3cub18CUB_300001_SM_10006detail10radix_sort31DeviceRadixSortSingleTileKernelINS1_5radix10policy_hubIfjyE10Policy1000ELNS0_9SortOrderE0EfjyNS1_21identity_decomposer_tEEEvPKT1_PSA_PKT2_PSE_T3_iiT4_E12temp_storage+33832], %r937;
$L__BB8_81:
	setp.eq.s32 	%p90, %r2, 0;
	bar.sync 	0;
	ld.shared.u32 	%r650, [_ZZN3cub18CUB_300001_SM_10006detail10radix_sort31DeviceRadixSortSingleTileKernelINS1_5radix10policy_hubIfjyE10Policy1000ELNS0_9SortOrderE0EfjyNS1_21identity_decomposer_tEEEvPKT1_PSA_PKT2_PSE_T3_iiT4_E12temp_storage+33832];
	selp.b32 	%r651, 0, %r650, %p90;
	add.s32 	%r652, %r937, %r651;
	add.s32 	%r653, %r185, %r652;
	add.s32 	%r654, %r186, %r652;
	add.s32 	%r655, %r187, %r652;
	add.s32 	%r656, %r188, %r652;
	add.s32 	%r657, %r189, %r652;
	add.s32 	%r658, %r190, %r652;
	add.s32 	%r659, %r191, %r652;
	add.s32 	%r660, %r192, %r652;
	add.s32 	%r661, %r193, %r652;
	add.s32 	%r662, %r194, %r652;
	add.s32 	%r663, %r195, %r652;
	add.s32 	%r664, %r196, %r652;
	add.s32 	%r665, %r197, %r652;
	add.s32 	%r666, %r198, %r652;
	add.s32 	%r667, %r199, %r652;
	add.s32 	%r668, %r200, %r652;
	add.s32 	%r669, %r201, %r652;
	add.s32 	%r670, %r202, %r652;
	add.s32 	%r671, %r203, %r652;
	add.s32 	%r672, %r204, %r652;
	add.s32 	%r673, %r205, %r652;
	add.s32 	%r674, %r206, %r652;
	add.s32 	%r675, %r207, %r652;
	add.s32 	%r676, %r208, %r652;
	add.s32 	%r677, %r209, %r652;
	add.s32 	%r678, %r210, %r652;
	add.s32 	%r679, %r211, %r652;
	add.s32 	%r680, %r212, %r652;
	add.s32 	%r681, %r213, %r652;
	add.s32 	%r682, %r214, %r652;
	add.s32 	%r683, %r215, %r652;
	add.s32 	%r684, %r216, %r652;
	st.shared.u32 	[%r120], %r652;
	st.shared.u32 	[%r120+4], %r653;
	st.shared.u32 	[%r120+8], %r654;
	st.shared.u32 	[%r120+12], %r655;
	st.shared.u32 	[%r120+16], %r656;
	st.shared.u32 	[%r120+20], %r657;
	st.shared.u32 	[%r120+24], %r658;
	st.shared.u32 	[%r120+28], %r659;
	st.shared.u32 	[%r120+32], %r660;
	st.shared.u32 	[%r120+36], %r661;
	st.shared.u32 	[%r120+40], %r662;
	st.shared.u32 	[%r120+44], %r663;
	st.shared.u32 	[%r120+48], %r664;
	st.shared.u32 	[%r120+52], %r665;
	st.shared.u32 	[%r120+56], %r666;
	st.shared.u32 	[%r120+60], %r667;
	st.shared.u32 	[%r120+64], %r668;
	st.shared.u32 	[%r120+68], %r669;
	st.shared.u32 	[%r120+72], %r670;
	st.shared.u32 	[%r120+76], %r671;
	st.shared.u32 	[%r120+80], %r672;
	st.shared.u32 	[%r120+84], %r673;
	st.shared.u32 	[%r120+88], %r674;
	st.shared.u32 	[%r120+92], %r675;
	st.shared.u32 	[%r120+96], %r676;
	st.shared.u32 	[%r120+100], %r677;
	st.shared.u32 	[%r120+104], %r678;
	st.shared.u32 	[%r120+108], %r679;
	st.shared.u32 	[%r120+112], %r680;
	st.shared.u32 	[%r120+116], %r681;
	st.shared.u32 	[%r120+120], %r682;
	st.shared.u32 	[%r120+124], %r683;
	st.shared.u32 	[%r120+128], %r684;
	bar.sync 	0;
	cvt.u32.u16 	%r685, %rs1;
	ld.shared.u16 	%r686, [%r166];
	add.s32 	%r225, %r686, %r685;
	cvt.u32.u16 	%r687, %rs2;
	ld.shared.u16 	%r688, [%r167];
	add.s32 	%r226, %r688, %r687;
	cvt.u32.u16 	%r689, %rs3;
	ld.shared.u16 	%r690, [%r168];
	add.s32 	%r227, %r690, %r689;
	cvt.u32.u16 	%r691, %rs4;
	ld.shared.u16 	%r692, [%r169];
	add.s32 	%r228, %r692, %r691;
	cvt.u32.u16 	%r693, %rs5;
	ld.shared.u16 	%r694, [%r170];
	add.s32 	%r229, %r694, %r693;
	cvt.u32.u16 	%r695, %rs6;
	ld.shared.u16 	%r696, [%r171];
	add.s32 	%r230, %r696, %r695;
	cvt.u32.u16 	%r697, %rs7;
	ld.shared.u16 	%r698, [%r172];
	add.s32 	%r231, %r698, %r697;
	cvt.u32.u16 	%r699, %rs8;
	ld.shared.u16 	%r700, [%r173];
	add.s32 	%r232, %r700, %r699;
	cvt.u32.u16 	%r701, %rs9;
	ld.shared.u16 	%r702, [%r174];
	add.s32 	%r233, %r702, %r701;
	cvt.u32.u16 	%r703, %rs10;
	ld.shared.u16 	%r704, [%r175];
	add.s32 	%r234, %r704, %r703;
	cvt.u32.u16 	%r705, %rs11;
	ld.shared.u16 	%r706, [%r176];
	add.s32 	%r235, %r706, %r705;
	cvt.u32.u16 	%r707, %rs12;
	ld.shared.u16 	%r708, [%r177];
	add.s32 	%r236, %r708, %r707;
	cvt.u32.u16 	%r709, %rs13;
	ld.shared.u16 	%r710, [%r178];
	add.s32 	%r237, %r710, %r709;
	cvt.u32.u16 	%r711, %rs14;
	ld.shared.u16 	%r712, [%r179];
	add.s32 	%r238, %r712, %r711;
	cvt.u32.u16 	%r713, %rs15;
	ld.shared.u16 	%r714, [%r180];
	add.s32 	%r239, %r714, %r713;
	cvt.u32.u16 	%r715, %rs16;
	ld.shared.u16 	%r716, [%r181];
	add.s32 	%r240, %r716, %r715;
	cvt.u32.u16 	%r717, %rs17;
	ld.shared.u16 	%r718, [%r182];
	add.s32 	%r241, %r718, %r717;
	cvt.u32.u16 	%r719, %rs18;
	ld.shared.u16 	%r720, [%r183];
	add.s32 	%r242, %r720, %r719;
	cvt.u32.u16 	%r721, %rs19;
	ld.shared.u16 	%r722, [%r184];
	add.s32 	%r243, %r722, %r721;
	bar.sync 	0;
	setp.lt.s32 	%p91, %r897, %r323;
	@%p91 bra 	$L__BB8_121;
	cvt.u64.u32 	%rd15, %r2;
	shl.b32 	%r723, %r225, 2;
	mov.u32 	%r724, _ZZN3cub18CUB_300001_SM_10006detail10radix_sort31DeviceRadixSortSingleTileKernelINS1_5radix10policy_hubIfjyE10Policy1000ELNS0_9SortOrderE0EfjyNS1_21identity_decomposer_tEEEvPKT1_PSA_PKT2_PSE_T3_iiT4_E12temp_storage;
	add.s32 	%r725, %r724, %r723;
	st.shared.u32 	[%r725], %r916;
	shl.b32 	%r726, %r226, 2;
	add.s32 	%r727, %r724, %r726;
	st.shared.u32 	[%r727], %r915;
	shl.b32 	%r728, %r227, 2;
	add.s32 	%r729, %r724, %r728;
	st.shared.u32 	[%r729], %r914;
	shl.b32 	%r730, %r228, 2;
	add.s32 	%r731, %r724, %r730;
	st.shared.u32 	[%r731], %r913;
	shl.b32 	%r732, %r229, 2;
	add.s32 	%r733, %r724, %r732;
	st.shared.u32 	[%r733], %r912;
	shl.b32 	%r734, %r230, 2;
	add.s32 	%r735, %r724, %r734;
	st.shared.u32 	[%r735], %r911;
	shl.b32 	%r736, %r231, 2;
	add.s32 	%r737, %r724, %r736;
	st.shared.u32 	[%r737], %r910;
	shl.b32 	%r738, %r232, 2;
	add.s32 	%r739, %r724, %r738;
	st.shared.u32 	[%r739], %r909;
	shl.b32 	%r740, %r233, 2;
	add.s32 	%r741, %r724, %r740;
	st.shared.u32 	[%r741], %r908;
	shl.b32 	%r742, %r234, 2;
	add.s32 	%r743, %r724, %r742;
	st.shared.u32 	[%r743], %r907;
	shl.b32 	%r744, %r235, 2;
	add.s32 	%r745, %r724, %r744;
	st.shared.u32 	[%r745], %r906;
	shl.b32 	%r746, %r236, 2;
	add.s32 	%r747, %r724, %r746;
	st.shared.u32 	[%r747], %r905;
	shl.b32 	%r748, %r237, 2;
	add.s32 	%r749, %r724, %r748;
	st.shared.u32 	[%r749], %r904;
	shl.b32 	%r750, %r238, 2;
	add.s32 	%r751, %r724, %r750;
	st.shared.u32 	[%r751], %r903;
	shl.b32 	%r752, %r239, 2;
	add.s32 	%r753, %r724, %r752;
	st.shared.u32 	[%r753], %r902;
	shl.b32 	%r754, %r240, 2;
	add.s32 	%r755, %r724, %r754;
	st.shared.u32 	[%r755], %r901;
	shl.b32 	%r756, %r241, 2;
	add.s32 	%r757, %r724, %r756;
	st.shared.u32 	[%r757], %r900;
	shl.b32 	%r758, %r242, 2;
	add.s32 	%r759, %r724, %r758;
	st.shared.u32 	[%r759], %r899;
	shl.b32 	%r760, %r243, 2;
	add.s32 	%r761, %r724, %r760;
	st.shared.u32 	[%r761], %r898;
	bar.sync 	0;
	mad.lo.s32 	%r244, %r2, -72, %r122;
	ld.shared.u32 	%r245, [%r244];
	ld.shared.u32 	%r246, [%r244+1024];
	ld.shared.u32 	%r247, [%r244+2048];
	ld.shared.u32 	%r248, [%r244+3072];
	ld.shared.u32 	%r249, [%r244+4096];
	ld.shared.u32 	%r250, [%r244+5120];
	ld.shared.u32 	%r251, [%r244+6144];
	ld.shared.u32 	%r252, [%r244+7168];
	ld.shared.u32 	%r253, [%r244+8192];
	ld.shared.u32 	%r254, [%r244+9216];
	ld.shared.u32 	%r255, [%r244+10240];
	ld.shared.u32 	%r256, [%r244+11264];
	ld.shared.u32 	%r257, [%r244+12288];
	ld.shared.u32 	%r258, [%r244+13312];
	ld.shared.u32 	%r259, [%r244+14336];
	ld.shared.u32 	%r260, [%r244+15360];
	ld.shared.u32 	%r261, [%r244+16384];
	ld.shared.u32 	%r262, [%r244+17408];
	ld.shared.u32 	%r263, [%r244+18432];
	bar.sync 	0;
	st.shared.u32 	[%r725], %r935;
	st.shared.u32 	[%r727], %r934;
	st.shared.u32 	[%r729], %r933;
	st.shared.u32 	[%r731], %r932;
	st.shared.u32 	[%r733], %r931;
	st.shared.u32 	[%r735], %r930;
	st.shared.u32 	[%r737], %r929;
	st.shared.u32 	[%r739], %r928;
	st.shared.u32 	[%r741], %r927;
	st.shared.u32 	[%r743], %r926;
	st.shared.u32 	[%r745], %r925;
	st.shared.u32 	[%r747], %r924;
	st.shared.u32 	[%r749], %r923;
	st.shared.u32 	[%r751], %r922;
	st.shared.u32 	[%r753], %r921;
	st.shared.u32 	[%r755], %r920;
	st.shared.u32 	[%r757], %r919;
	st.shared.u32 	[%r759], %r918;
	st.shared.u32 	[%r761], %r917;
	bar.sync 	0;
	ld.shared.u32 	%r264, [%r244+1024];
	ld.shared.u32 	%r265, [%r244+2048];
	ld.shared.u32 	%r266, [%r244+3072];
	ld.shared.u32 	%r267, [%r244+4096];
	ld.shared.u32 	%r268, [%r244+5120];
	ld.shared.u32 	%r269, [%r244+6144];
	ld.shared.u32 	%r270, [%r244+7168];
	ld.shared.u32 	%r271, [%r244+8192];
	ld.shared.u32 	%r272, [%r244+9216];
	ld.shared.u32 	%r273, [%r244+10240];
	ld.shared.u32 	%r274, [%r244+11264];
	ld.shared.u32 	%r275, [%r244+12288];
	ld.shared.u32 	%r276, [%r244+13312];
	ld.shared.u32 	%r277, [%r244+14336];
	ld.shared.u32 	%r278, [%r244+15360];
	ld.shared.u32 	%r279, [%r244+16384];
	ld.shared.u32 	%r280, [%r244+17408];
	ld.shared.u32 	%r281, [%r244+18432];
	setp.gt.u64 	%p92, %rd2, %rd15;
	cvta.to.global.u64 	%rd16, %rd6;
	mul.wide.u32 	%rd17, %r2, 4;
	add.s64 	%rd4, %rd16, %rd17;
	cvta.to.global.u64 	%rd18, %rd8;
	add.s64 	%rd5, %rd18, %rd17;
	@%p92 bra 	$L__BB8_83;
	bra.uni 	$L__BB8_84;
$L__BB8_83:
	ld.shared.u32 	%r762, [%r244];
	setp.gt.s32 	%p93, %r245, -1;
	selp.b32 	%r763, -1, -2147483648, %p93;
	xor.b32  	%r764, %r763, %r245;
	st.global.u32 	[%rd4], %r764;
	st.global.u32 	[%rd5], %r762;
$L__BB8_84:
	add.s32 	%r765, %r2, 256;
	cvt.u64.u32 	%rd19, %r765;
	setp.le.u64 	%p94, %rd2, %rd19;
	@%p94 bra 	$L__BB8_86;
	setp.gt.s32 	%p95, %r246, -1;
	selp.b32 	%r766, -1, -2147483648, %p95;
	xor.b32  	%r767, %r766, %r246;
	st.global.u32 	[%rd4+1024], %r767;
	st.global.u32 	[%rd5+1024], %r264;
$L__BB8_86:
	add.s32 	%r768, %r2, 512;
	cvt.u64.u32 	%rd20, %r768;
	setp.le.u64 	%p96, %rd2, %rd20;
	@%p96 bra 	$L__BB8_88;
	setp.gt.s32 	%p97, %r247, -1;
	selp.b32 	%r769, -1, -2147483648, %p97;
	xor.b32  	%r770, %r769, %r247;
	st.global.u32 	[%rd4+2048], %r770;
	st.global.u32 	[%rd5+2048], %r265;
$L__BB8_88:
	add.s32 	%r771, %r2, 768;
	cvt.u64.u32 	%rd21, %r771;
	setp.le.u64 	%p98, %rd2, %rd21;
	@%p98 bra 	$L__BB8_90;
	setp.gt.s32 	%p99, %r248, -1;
	selp.b32 	%r772, -1, -2147483648, %p99;
	xor.b32  	%r773, %r772, %r248;
	st.global.u32 	[%rd4+3072], %r773;
	st.global.u32 	[%rd5+3072], %r266;
$L__BB8_90:
	or.b32  	%r774, %r2, 1024;
	cvt.u64.u32 	%rd22, %r774;
	setp.le.u64 	%p100, %rd2, %rd22;
	@%p100 bra 	$L__BB8_92;
	setp.gt.s32 	%p101, %r249, -1;
	selp.b32 	%r775, -1, -2147483648, %p101;
	xor.b32  	%r776, %r775, %r249;
	st.global.u32 	[%rd4+4096], %r776;
	st.global.u32 	[%rd5+4096], %r267;
$L__BB8_92:
	add.s32 	%r777, %r2, 1280;
	cvt.u64.u32 	%rd23, %r777;
	setp.le.u64 	%p102, %rd2, %rd23;
	@%p102 bra 	$L__BB8_94;
	setp.gt.s32 	%p103, %r250, -1;
	selp.b32 	%r778, -1, -2147483648, %p103;
	xor.b32  	%r779, %r778, %r250;
	st.global.u32 	[%rd4+5120], %r779;
	st.global.u32 	[%rd5+5120], %r268;
$L__BB8_94:
	add.s32 	%r780, %r2, 1536;
	cvt.u64.u32 	%rd24, %r780;
	setp.le.u64 	%p104, %rd2, %rd24;
	@%p104 bra 	$L__BB8_96;
	setp.gt.s32 	%p105, %r251, -1;
	selp.b32 	%r781, -1, -2147483648, %p105;
	xor.b32  	%r782, %r781, %r251;
	st.global.u32 	[%rd4+6144], %r782;
	st.global.u32 	[%rd5+6144], %r269;
$L__BB8_96:
	add.s32 	%r783, %r2, 1792;
	cvt.u64.u32 	%rd25, %r783;
	setp.le.u64 	%p106, %rd2, %rd25;
	@%p106 bra 	$L__BB8_98;
	setp.gt.s32 	%p107, %r252, -1;
	selp.b32 	%r784, -1, -2147483648, %p107;
	xor.b32  	%r785, %r784, %r252;
	st.global.u32 	[%rd4+7168], %r785;
	st.global.u32 	[%rd5+7168], %r270;
$L__BB8_98:
	or.b32  	%r786, %r2, 2048;
	cvt.u64.u32 	%rd26, %r786;
	setp.le.u64 	%p108, %rd2, %rd26;
	@%p108 bra 	$L__BB8_100;
	setp.gt.s32 	%p109, %r253, -1;
	selp.b32 	%r787, -1, -2147483648, %p109;
	xor.b32  	%r788, %r787, %r253;
	st.global.u32 	[%rd4+8192], %r788;
	st.global.u32 	[%rd5+8192], %r271;
$L__BB8_100:
	add.s32 	%r789, %r2, 2304;
	cvt.u64.u32 	%rd27, %r789;
	setp.le.u64 	%p110, %rd2, %rd27;
	@%p110 bra 	$L__BB8_102;
	setp.gt.s32 	%p111, %r254, -1;
	selp.b32 	%r790, -1, -2147483648, %p111;
	xor.b32  	%r791, %r790, %r254;
	st.global.u32 	[%rd4+9216], %r791;
	st.global.u32 	[%rd5+9216], %r272;
$L__BB8_102:
	add.s32 	%r792, %r2, 2560;
	cvt.u64.u32 	%rd28, %r792;
	setp.le.u64 	%p112, %rd2, %rd28;
	@%p112 bra 	$L__BB8_104;
	setp.gt.s32 	%p113, %r255, -1;
	selp.b32 	%r793, -1, -2147483648, %p113;
	xor.b32  	%r794, %r793, %r255;
	st.global.u32 	[%rd4+10240], %r794;
	st.global.u32 	[%rd5+10240], %r273;
$L__BB8_104:
	add.s32 	%r795, %r2, 2816;
	cvt.u64.u32 	%rd29, %r795;
	setp.le.u64 	%p114, %rd2, %rd29;
	@%p114 bra 	$L__BB8_106;
	setp.gt.s32 	%p115, %r256, -1;
	selp.b32 	%r796, -1, -2147483648, %p115;
	xor.b32  	%r797, %r796, %r256;
	st.global.u32 	[%rd4+11264], %r797;
	st.global.u32 	[%rd5+11264], %r274;
$L__BB8_106:
	or.b32  	%r798, %r2, 3072;
	cvt.u64.u32 	%rd30, %r798;
	setp.le.u64 	%p116, %rd2, %rd30;
	@%p116 bra 	$L__BB8_108;
	setp.gt.s32 	%p117, %r257, -1;
	selp.b32 	%r799, -1, -2147483648, %p117;
	xor.b32  	%r800, %r799, %r257;
	st.global.u32 	[%rd4+12288], %r800;
	st.global.u32 	[%rd5+12288], %r275;
$L__BB8_108:
	add.s32 	%r801, %r2, 3328;
	cvt.u64.u32 	%rd31, %r801;
	setp.le.u64 	%p118, %rd2, %rd31;
	@%p118 bra 	$L__BB8_110;
	setp.gt.s32 	%p119, %r258, -1;
	selp.b32 	%r802, -1, -2147483648, %p119;
	xor.b32  	%r803, %r802, %r258;
	st.global.u32 	[%rd4+13312], %r803;
	st.global.u32 	[%rd5+13312], %r276;
$L__BB8_110:
	add.s32 	%r804, %r2, 3584;
	cvt.u64.u32 	%rd32, %r804;
	setp.le.u64 	%p120, %rd2, %rd32;
	@%p120 bra 	$L__BB8_112;
	setp.gt.s32 	%p121, %r259, -1;
	selp.b32 	%r805, -1, -2147483648, %p121;
	xor.b32  	%r806, %r805, %r259;
	st.global.u32 	[%rd4+14336], %r806;
	st.global.u32 	[%rd5+14336], %r277;
$L__BB8_112:
	add.s32 	%r807, %r2, 3840;
	cvt.u64.u32 	%rd33, %r807;
	setp.le.u64 	%p122, %rd2, %rd33;
	@%p122 bra 	$L__BB8_114;
	setp.gt.s32 	%p123, %r260, -1;
	selp.b32 	%r808, -1, -2147483648, %p123;
	xor.b32  	%r809, %r808, %r260;
	st.global.u32 	[%rd4+15360], %r809;
	st.global.u32 	[%rd5+15360], %r278;
$L__BB8_114:
	or.b32  	%r810, %r2, 4096;
	cvt.u64.u32 	%rd34, %r810;
	setp.le.u64 	%p124, %rd2, %rd34;
	@%p124 bra 	$L__BB8_116;
	setp.gt.s32 	%p125, %r261, -1;
	selp.b32 	%r811, -1, -2147483648, %p125;
	xor.b32  	%r812, %r811, %r261;
	st.global.u32 	[%rd4+16384], %r812;
	st.global.u32 	[%rd5+16384], %r279;
$L__BB8_116:
	add.s32 	%r813, %r2, 4352;
	cvt.u64.u32 	%rd35, %r813;
	setp.le.u64 	%p126, %rd2, %rd35;
	@%p126 bra 	$L__BB8_118;
	setp.gt.s32 	%p127, %r262, -1;
	selp.b32 	%r814, -1, -2147483648, %p127;
	xor.b32  	%r815, %r814, %r262;
	st.global.u32 	[%rd4+17408], %r815;
	st.global.u32 	[%rd5+17408], %r280;
$L__BB8_118:
	add.s32 	%r816, %r2, 4608;
	cvt.u64.u32 	%rd36, %r816;
	setp.le.u64 	%p128, %rd2, %rd36;
	@%p128 bra 	$L__BB8_120;
	setp.gt.s32 	%p129, %r263, -1;
	selp.b32 	%r817, -1, -2147483648, %p129;
	xor.b32  	%r818, %r817, %r263;
	st.global.u32 	[%rd4+18432], %r818;
	st.global.u32 	[%rd5+18432], %r281;
$L__BB8_120:
	ret;
$L__BB8_121:
	shl.b32 	%r819, %r225, 2;
	mov.u32 	%r820, _ZZN3cub18CUB_300001_SM_10006detail10radix_sort31DeviceRadixSortSingleTileKernelINS1_5radix10policy_hubIfjyE10Policy1000ELNS0_9SortOrderE0EfjyNS1_21identity_decomposer_tEEEvPKT1_PSA_PKT2_PSE_T3_iiT4_E12temp_storage;
	add.s32 	%r821, %r820, %r819;
	st.shared.u32 	[%r821], %r916;
	shl.b32 	%r822, %r226, 2;
	add.s32 	%r823, %r820, %r822;
	st.shared.u32 	[%r823], %r915;
	shl.b32 	%r824, %r227, 2;
	add.s32 	%r825, %r820, %r824;
	st.shared.u32 	[%r825], %r914;
	shl.b32 	%r826, %r228, 2;
	add.s32 	%r827, %r820, %r826;
	st.shared.u32 	[%r827], %r913;
	shl.b32 	%r828, %r229, 2;
	add.s32 	%r829, %r820, %r828;
	st.shared.u32 	[%r829], %r912;
	shl.b32 	%r830, %r230, 2;
	add.s32 	%r831, %r820, %r830;
	st.shared.u32 	[%r831], %r911;
	shl.b32 	%r832, %r231, 2;
	add.s32 	%r833, %r820, %r832;
	st.shared.u32 	[%r833], %r910;
	shl.b32 	%r834, %r232, 2;
	add.s32 	%r835, %r820, %r834;
	st.shared.u32 	[%r835], %r909;
	shl.b32 	%r836, %r233, 2;
	add.s32 	%r837, %r820, %r836;
	st.shared.u32 	[%r837], %r908;
	shl.b32 	%r838, %r234, 2;
	add.s32 	%r839, %r820, %r838;
	st.shared.u32 	[%r839], %r907;
	shl.b32 	%r840, %r235, 2;
	add.s32 	%r841, %r820, %r840;
	st.shared.u32 	[%r841], %r906;
	shl.b32 	%r842, %r236, 2;
	add.s32 	%r843, %r820, %r842;
	st.shared.u32 	[%r843], %r905;
	shl.b32 	%r844, %r237, 2;
	add.s32 	%r845, %r820, %r844;
	st.shared.u32 	[%r845], %r904;
	shl.b32 	%r846, %r238, 2;
	add.s32 	%r847, %r820, %r846;
	st.shared.u32 	[%r847], %r903;
	shl.b32 	%r848, %r239, 2;
	add.s32 	%r849, %r820, %r848;
	st.shared.u32 	[%r849], %r902;
	shl.b32 	%r850, %r240, 2;
	add.s32 	%r851, %r820, %r850;
	st.shared.u32 	[%r851], %r901;
	shl.b32 	%r852, %r241, 2;
	add.s32 	%r853, %r820, %r852;
	st.shared.u32 	[%r853], %r900;
	shl.b32 	%r854, %r242, 2;
	add.s32 	%r855, %r820, %r854;
	st.shared.u32 	[%r855], %r899;
	shl.b32 	%r856, %r243, 2;
	add.s32 	%r857, %r820, %r856;
	st.shared.u32 	[%r857], %r898;
	bar.sync 	0;
	ld.shared.u32 	%r916, [%r122];
	ld.shared.u32 	%r915, [%r122+4];
	ld.shared.u32 	%r914, [%r122+8];
	ld.shared.u32 	%r913, [%r122+12];
	ld.shared.u32 	%r912, [%r122+16];
	ld.shared.u32 	%r911, [%r122+20];
	ld.shared.u32 	%r910, [%r122+24];
	ld.shared.u32 	%r909, [%r122+28];
	ld.shared.u32 	%r908, [%r122+32];
	ld.shared.u32 	%r907, [%r122+36];
	ld.shared.u32 	%r906, [%r122+40];
	ld.shared.u32 	%r905, [%r122+44];
	ld.shared.u32 	%r904, [%r122+48];
	ld.shared.u32 	%r903, [%r122+52];
	ld.shared.u32 	%r902, [%r122+56];
	ld.shared.u32 	%r901, [%r122+60];
	ld.shared.u32 	%r900, [%r122+64];
	ld.shared.u32 	%r899, [%r122+68];
	ld.shared.u32 	%r898, [%r122+72];
	bar.sync 	0;
	st.shared.u32 	[%r821], %r935;
	st.shared.u32 	[%r823], %r934;
	st.shared.u32 	[%r825], %r933;
	st.shared.u32 	[%r827], %r932;
	st.shared.u32 	[%r829], %r931;
	st.shared.u32 	[%r831], %r930;
	st.shared.u32 	[%r833], %r929;
	st.shared.u32 	[%r835], %r928;
	st.shared.u32 	[%r837], %r927;
	st.shared.u32 	[%r839], %r926;
	st.shared.u32 	[%r841], %r925;
	st.shared.u32 	[%r843], %r924;
	st.shared.u32 	[%r845], %r923;
	st.shared.u32 	[%r847], %r922;
	st.shared.u32 	[%r849], %r921;
	st.shared.u32 	[%r851], %r920;
	st.shared.u32 	[%r853], %r919;
	st.shared.u32 	[%r855], %r918;
	st.shared.u32 	[%r857], %r917;
	bar.sync 	0;
	ld.shared.u32 	%r935, [%r122];
	ld.shared.u32 	%r934, [%r122+4];
	ld.shared.u32 	%r933, [%r122+8];
	ld.shared.u32 	%r932, [%r122+12];
	ld.shared.u32 	%r931, [%r122+16];
	ld.shared.u32 	%r930, [%r122+20];
	ld.shared.u32 	%r929, [%r122+24];
	ld.shared.u32 	%r928, [%r122+28];
	ld.shared.u32 	%r927, [%r122+32];
	ld.shared.u32 	%r926, [%r122+36];
	ld.shared.u32 	%r925, [%r122+40];
	ld.shared.u32 	%r924, [%r122+44];
	ld.shared.u32 	%r923, [%r122+48];
	ld.shared.u32 	%r922, [%r122+52];
	ld.shared.u32 	%r921, [%r122+56];
	ld.shared.u32 	%r920, [%r122+60];
	ld.shared.u32 	%r919, [%r122+64];
	ld.shared.u32 	%r918, [%r122+68];
	ld.shared.u32 	%r917, [%r122+72];
	bar.sync 	0;
	add.s32 	%r897, %r897, 6;
	add.s32 	%r896, %r896, -6;
	bra.uni 	$L__BB8_77;

}
	// .globl	_ZN3cub18CUB_300001_SM_10006detail10radix_sort30DeviceRadixSortHistogramKernelINS1_5radix10policy_hubIfjyE10Policy1000ELNS0_9SortOrderE0EfyNS1_21identity_decomposer_tEEEvPT2_PKT1_SA_iiT3_
.visible .entry _ZN3cub18CUB_300001_SM_10006detail10radix_sort30DeviceRadixSortHistogramKernelINS1_5radix10policy_hubIfjyE10Policy1000ELNS0_9SortOrderE0EfyNS1_21identity_decomposer_tEEEvPT2_PKT1_SA_iiT3_(
	.param .u64 .ptr .align 1 _ZN3cub18CUB_300001_SM_10006detail10radix_sort30DeviceRadixSortHistogramKernelINS1_5radix10policy_hubIfjyE10Policy1000ELNS0_9SortOrderE0EfyNS1_21identity_decomposer_tEEEvPT2_PKT1_SA_iiT3__param_0,
	.param .u64 .ptr .align 1 _ZN3cub18CUB_300001_SM_10006detail10radix_sort30DeviceRadixSortHistogramKernelINS1_5radix10policy_hubIfjyE10Policy1000ELNS0_9SortOrderE0EfyNS1_21identity_decomposer_tEEEvPT2_PKT1_SA_iiT3__param_1,
	.param .u64 _ZN3cub18CUB_300001_SM_10006detail10radix_sort30DeviceRadixSortHistogramKernelINS1_5radix10policy_hubIfjyE10Policy1000ELNS0_9SortOrderE0EfyNS1_21identity_decomposer_tEEEvPT2_PKT1_SA_iiT3__param_2,
	.param .u32 _ZN3cub18CUB_300001_SM_10006detail10radix_sort30DeviceRadixSortHistogramKernelINS1_5radix10policy_hubIfjyE10Policy1000ELNS0_9SortOrderE0EfyNS1_21identity_decomposer_tEEEvPT2_PKT1_SA_iiT3__param_3,
	.param .u32 _ZN3cub18CUB_300001_SM_10006detail10radix_sort30DeviceRadixSortHistogramKernelINS1_5radix10policy_hubIfjyE10Policy1000ELNS0_9SortOrderE0EfyNS1_21identity_decomposer_tEEEvPT2_PKT1_SA_iiT3__param_4,
	.param .align 1 .b8 _ZN3cub18CUB_300001_SM_10006detail10radix_sort30DeviceRadixSortHistogramKernelINS1_5radix10policy_hubIfjyE10Policy1000ELNS0_9SortOrderE0EfyNS1_21identity_decomposer_tEEEvPT2_PKT1_SA_iiT3__param_5[1]
)
.maxntid 128
{
	.reg .pred 	%p<123>;
	.reg .b32 	%r<518>;
	.reg .b64 	%rd<137>;
	// demoted variable
	.shared .align 4 .b8 _ZZN3cub18CUB_300001_SM_10006detail10radix_sort30DeviceRadixSortHistogramKernelINS1_5radix10policy_hubIfjyE10Policy1000ELNS0_9SortOrderE0EfyNS1_21identity_decomposer_tEEEvPT2_PKT1_SA_iiT3_E12temp_storage[4096];
	ld.param.u64 	%rd18, [_ZN3cub18CUB_300001_SM_10006detail10radix_sort30DeviceRadixSortHistogramKernelINS1_5radix10policy_hubIfjyE10Policy1000ELNS0_9SortOrderE0EfyNS1_21identity_decomposer_tEEEvPT2_PKT1_SA_iiT3__param_0];
	ld.param.u64 	%rd19, [_ZN3cub18CUB_300001_SM_10006detail10radix_sort30DeviceRadixSortHistogramKernelINS1_5radix10policy_hubIfjyE10Policy1000ELNS0_9SortOrderE0EfyNS1_21identity_decomposer_tEEEvPT2_PKT1_SA_iiT3__param_1];
	ld.param.u64 	%rd17, [_ZN3cub18CUB_300001_SM_10006detail10radix_sort30DeviceRadixSortHistogramKernelINS1_5radix10policy_hubIfjyE10Policy1000ELNS0_9SortOrderE0EfyNS1_21identity_decomposer_tEEEvPT2_PKT1_SA_iiT3__param_2];
	ld.param.u32 	%r174, [_ZN3cub18CUB_300001_SM_10006detail10radix_sort30DeviceRadixSortHistogramKernelINS1_5radix10policy_hubIfjyE10Policy1000ELNS0_9SortOrderE0EfyNS1_21identity_decomposer_tEEEvPT2_PKT1_SA_iiT3__param_3];
	ld.param.u32 	%r175, [_ZN3cub18CUB_300001_SM_10006detail10radix_sort30DeviceRadixSortHistogramKernelINS1_5radix10policy_hubIfjyE10Policy1000ELNS0_9SortOrderE0EfyNS1_21identity_decomposer_tEEEvPT2_PKT1_SA_iiT3__param_4];
	cvta.to.global.u64 	%rd1, %rd19;
	cvta.to.global.u64 	%rd2, %rd18;
	setp.eq.s64 	%p2, %rd17, 0;
	@%p2 bra 	$L__BB9_153;
	sub.s32 	%r176, %r175, %r174;
	add.s32 	%r177, %r176, 7;
	shr.s32 	%r178, %r177, 31;
	shr.u32 	%r179, %r178, 29;
	add.s32 	%r180, %r177, %r179;
	shr.s32 	%r181, %r180, 3;
	mov.u32 	%r182, %tid.x;
	setp.gt.u32 	%p3, %r182, 255;
	setp.lt.s32 	%p4, %r177, 8;
	mov.u32 	%r183, %ctaid.x;
	shl.b32 	%r184, %r183, 11;
	cvt.u64.u32 	%rd3, %r184;
	mov.u32 	%r185, %nctaid.x;
	shl.b32 	%r186, %r185, 11;
	cvt.u64.u32 	%rd4, %r186;
	add.s32 	%r1, %r181, -1;
	and.b32  	%r2, %r181, 15;
	and.b32  	%r3, %r181, 7;
	add.s32 	%r4, %r3, -1;
	and.b32  	%r5, %r181, 3;
	or.pred  	%p1, %p3, %p4;
	shl.b32 	%r187, %r182, 2;
	mov.u32 	%r188, _ZZN3cub18CUB_300001_SM_10006detail10radix_sort30DeviceRadixSortHistogramKernelINS1_5radix10policy_hubIfjyE10Policy1000ELNS0_9SortOrderE0EfyNS1_21identity_decomposer_tEEEvPT2_PKT1_SA_iiT3_E12temp_storage;
	add.s32 	%r6, %r188, %r187;
	and.b32  	%r7, %r181, 268435440;
	cvt.u64.u32 	%rd5, %r182;
	add.s32 	%r8, %r182, 128;
	add.s32 	%r9, %r182, 256;
	add.s32 	%r10, %r182, 384;
	add.s32 	%r11, %r182, 512;
	add.s32 	%r12, %r182, 640;
	add.s32 	%r13, %r182, 768;
	or.b32  	%r14, %r182, 1024;
	add.s32 	%r15, %r182, 1920;
	and.b32  	%r16, %r181, 268435448;
	and.b32  	%r17, %r181, 1;
	neg.s32 	%r18, %r7;
	add.s32 	%r19, %r6, 8192;
	add.s64 	%rd21, %rd17, -1;
	shr.u64 	%rd22, %rd21, 30;
	add.s64 	%rd23, %rd22, 1;
	min.u64 	%rd6, %rd23, %rd17;
	mov.b64 	%rd135, 0;
$L__BB9_2:
	@%p1 bra 	$L__BB9_30;
	setp.lt.u32 	%p5, %r1, 15;
	mov.b32 	%r471, 0;
	@%p5 bra 	$L__BB9_6;
	mov.u32 	%r468, %r19;
	mov.u32 	%r469, %r18;
$L__BB9_5:
	.pragma "nounroll";
	mov.b32 	%r190, 0;
	st.shared.u32 	[%r468+-8192], %r190;
	st.shared.u32 	[%r468+-7168], %r190;
	st.shared.u32 	[%r468+-6144], %r190;
	st.shared.u32 	[%r468+-5120], %r190;
	st.shared.u32 	[%r468+-4096], %r190;
	st.shared.u32 	[%r468+-3072], %r190;
	st.shared.u32 	[%r468+-2048], %r190;
	st.shared.u32 	[%r468+-1024], %r190;
	st.shared.u32 	[%r468], %r190;
	st.shared.u32 	[%r468+1024], %r190;
	st.shared.u32 	[%r468+2048], %r190;
	st.shared.u32 	[%r468+3072], %r190;
	st.shared.u32 	[%r468+4096], %r190;
	st.shared.u32 	[%r468+5120], %r190;
	st.shared.u32 	[%r468+6144], %r190;
	st.shared.u32 	[%r468+7168], %r190;
	add.s32 	%r469, %r469, 16;
	add.s32 	%r468, %r468, 16384;
	setp.ne.s32 	%p6, %r469, 0;
	mov.u32 	%r471, %r7;
	@%p6 bra 	$L__BB9_5;
$L__BB9_6:
	add.s32 	%r25, %r2, -1;
	setp.eq.s32 	%p7, %r2, 0;
	@%p7 bra 	$L__BB9_16;
	setp.lt.u32 	%p8, %r25, 7;
	@%p8 bra 	$L__BB9_9;
	shl.b32 	%r191, %r471, 10;
	add.s32 	%r192, %r6, %r191;
	mov.b32 	%r193, 0;
	st.shared.u32 	[%r192], %r193;
	st.shared.u32 	[%r192+1024], %r193;
	st.shared.u32 	[%r192+2048], %r193;
	st.shared.u32 	[%r192+3072], %r193;
	st.shared.u32 	[%r192+4096], %r193;
	st.shared.u32 	[%r192+5120], %r193;
	st.shared.u32 	[%r192+6144], %r193;
	st.shared.u32 	[%r192+7168], %r193;
	add.s32 	%r471, %r471, 8;
$L__BB9_9:
	setp.eq.s32 	%p9, %r3, 0;
	@%p9 bra 	$L__BB9_16;
	setp.lt.u32 	%p10, %r4, 3;
	@%p10 bra 	$L__BB9_12;
	shl.b32 	%r194, %r471, 10;
	add.s32 	%r195, %r6, %r194;
	mov.b32 	%r196, 0;
	st.shared.u32 	[%r195], %r196;
	st.shared.u32 	[%r195+1024], %r196;
	st.shared.u32 	[%r195+2048], %r196;
	st.shared.u32 	[%r195+3072], %r196;
	add.s32 	%r471, %r471, 4;
$L__BB9_12:
	setp.eq.s32 	%p11, %r5, 0;
	@%p11 bra 	$L__BB9_16;
	setp.eq.s32 	%p12, %r5, 1;
	shl.b32 	%r197, %r471, 10;
	add.s32 	%r30, %r6, %r197;
	mov.b32 	%r198, 0;
	st.shared.u32 	[%r30], %r198;
	@%p12 bra 	$L__BB9_16;
	setp.eq.s32 	%p13, %r5, 2;
	mov.b32 	%r199, 0;
	st.shared.u32 	[%r30+1024], %r199;
	@%p13 bra 	$L__BB9_16;
	mov.b32 	%r200, 0;
	st.shared.u32 	[%r30+2048], %r200;
$L__BB9_16:
	cvt.u32.u64 	%r201, %rd5;
	setp.gt.u32 	%p14, %r201, 127;
	@%p14 bra 	$L__BB9_30;
	setp.lt.u32 	%p15, %r1, 15;
	mov.b32 	%r475, 0;
	@%p15 bra 	$L__BB9_20;
	mov.b32 	%r473, 0;
$L__BB9_19:
	.pragma "nounroll";
	shl.b32 	%r204, %r473, 10;
	add.s32 	%r205, %r6, %r204;
	mov.b32 	%r206, 0;
	st.shared.u32 	[%r205+512], %r206;
	st.shared.u32 	[%r205+1536], %r206;
	st.shared.u32 	[%r205+2560], %r206;
	st.shared.u32 	[%r205+3584], %r206;
	st.shared.u32 	[%r205+4608], %r206;
	st.shared.u32 	[%r205+5632], %r206;
	st.shared.u32 	[%r205+6656], %r206;
	st.shared.u32 	[%r205+7680], %r206;
	st.shared.u32 	[%r205+8704], %r206;
	st.shared.u32 	[%r205+9728], %r206;
	st.shared.u32 	[%r205+10752], %r206;
	st.shared.u32 	[%r205+11776], %r206;
	st.shared.u32 	[%r205+12800], %r206;
	st.shared.u32 	[%r205+13824], %r206;
	st.shared.u32 	[%r205+14848], %r206;
	st.shared.u32 	[%r205+15872], %r206;
	add.s32 	%r473, %r473, 16;
	setp.ne.s32 	%p16, %r473, %r7;
	mov.u32 	%r475, %r7;
	@%p16 bra 	$L__BB9_19;
$L__BB9_20:
	setp.eq.s32 	%p17, %r2, 0;
	@%p17 bra 	$L__BB9_30;
	setp.lt.u32 	%p18, %r25, 7;
	@%p18 bra 	$L__BB9_23;
	shl.b32 	%r207, %r475, 10;
	add.s32 	%r208, %r6, %r207;
	mov.b32 	%r209, 0;
	st.shared.u32 	[%r208+512], %r209;
	st.shared.u32 	[%r208+1536], %r209;
	st.shared.u32 	[%r208+2560], %r209;
	st.shared.u32 	[%r208+3584], %r209;
	st.shared.u32 	[%r208+4608], %r209;
	st.shared.u32 	[%r208+5632], %r209;
	st.shared.u32 	[%r208+6656], %r209;
	st.shared.u32 	[%r208+7680], %r209;
	add.s32 	%r475, %r475, 8;
$L__BB9_23:
	setp.eq.s32 	%p19, %r3, 0;
	@%p19 bra 	$L__BB9_30;
	setp.lt.u32 	%p20, %r4, 3;
	@%p20 bra 	$L__BB9_26;
	shl.b32 	%r210, %r475, 10;
	add.s32 	%r211, %r6, %r210;
	mov.b32 	%r212, 0;
	st.shared.u32 	[%r211+512], %r212;
	st.shared.u32 	[%r211+1536], %r212;
	st.shared.u32 	[%r211+2560], %r212;
	st.shared.u32 	[%r211+3584], %r212;
	add.s32 	%r475, %r475, 4;
$L__BB9_26:
	setp.eq.s32 	%p21, %r5, 0;
	@%p21 bra 	$L__BB9_30;
	setp.eq.s32 	%p22, %r5, 1;
	shl.b32 	%r213, %r475, 10;
	add.s32 	%r38, %r6, %r213;
	mov.b32 	%r214, 0;
	st.shared.u32 	[%r38+512], %r214;
	@%p22 bra 	$L__BB9_30;
	setp.eq.s32 	%p23, %r5, 2;
	mov.b32 	%r215, 0;
	st.shared.u32 	[%r38+1536], %r215;
	@%p23 bra 	$L__BB9_30;
	mov.b32 	%r216, 0;
	st.shared.u32 	[%r38+2560], %r216;
$L__BB9_30:
	bar.sync 	0;
	bar.sync 	0;
	shl.b64 	%rd8, %rd135, 30;
	sub.s64 	%rd24, %rd17, %rd8;
	min.u64 	%rd9, %rd24, 1073741824;
	setp.le.u64 	%p24, %rd9, %rd3;
	@%p24 bra 	$L__BB9_70;
	mov.u64 	%rd136, %rd3;
$L__BB9_32:
	add.s64 	%rd11, %rd136, %rd8;
	sub.s64 	%rd12, %rd17, %rd11;
	setp.lt.u64 	%p25, %rd12, 2048;
	@%p25 bra 	$L__BB9_34;
	add.s64 	%rd27, %rd11, %rd5;
	shl.b64 	%rd28, %rd27, 2;
	add.s64 	%rd29, %rd1, %rd28;
	ld.global.u32 	%r507, [%rd29];
	ld.global.u32 	%r506, [%rd29+512];
	ld.global.u32 	%r505, [%rd29+1024];
	ld.global.u32 	%r504, [%rd29+1536];
	ld.global.u32 	%r503, [%rd29+2048];
	ld.global.u32 	%r502, [%rd29+2560];
	ld.global.u32 	%r501, [%rd29+3072];
	ld.global.u32 	%r500, [%rd29+3584];
	ld.global.u32 	%r499, [%rd29+4096];
	ld.global.u32 	%r498, [%rd29+4608];
	ld.global.u32 	%r497, [%rd29+5120];
	ld.global.u32 	%r496, [%rd29+5632];
	ld.global.u32 	%r495, [%rd29+6144];
	ld.global.u32 	%r494, [%rd29+6656];
	ld.global.u32 	%r493, [%rd29+7168];
	ld.global.u32 	%r492, [%rd29+7680];
	bra.uni 	$L__BB9_66;
$L__BB9_34:
	cvt.u32.u64 	%r218, %rd5;
	cvt.u32.u64 	%r55, %rd12;
	setp.ge.s32 	%p26, %r218, %r55;
	add.s64 	%rd25, %rd11, %rd5;
	shl.b64 	%rd26, %rd25, 2;
	add.s64 	%rd13, %rd1, %rd26;
	mov.b32 	%r507, 2147483647;
	@%p26 bra 	$L__BB9_36;
	ld.global.u32 	%r507, [%rd13];
$L__BB9_36:
	setp.ge.s32 	%p27, %r8, %r55;
	mov.b32 	%r506, 2147483647;
	@%p27 bra 	$L__BB9_38;
	ld.global.u32 	%r506, [%rd13+512];
$L__BB9_38:
	setp.ge.s32 	%p28, %r9, %r55;
	mov.b32 	%r505, 2147483647;
	@%p28 bra 	$L__BB9_40;
	ld.global.u32 	%r505, [%rd13+1024];
$L__BB9_40:
	setp.ge.s32 	%p29, %r10, %r55;
	mov.b32 	%r504, 2147483647;
	@%p29 bra 	$L__BB9_42;
	ld.global.u32 	%r504, [%rd13+1536];
$L__BB9_42:
	setp.ge.s32 	%p30, %r11, %r55;
	mov.b32 	%r503, 2147483647;
	@%p30 bra 	$L__BB9_44;
	ld.global.u32 	%r503, [%rd13+2048];
$L__BB9_44:
	setp.ge.s32 	%p31, %r12, %r55;
	mov.b32 	%r502, 2147483647;
	@%p31 bra 	$L__BB9_46;
	ld.global.u32 	%r502, [%rd13+2560];
$L__BB9_46:
	setp.ge.s32 	%p32, %r13, %r55;
	mov.b32 	%r501, 2147483647;
	@%p32 bra 	$L__BB9_48;
	ld.global.u32 	%r501, [%rd13+3072];
$L__BB9_48:
	mov.u32 	%r226, %tid.x;
	add.s32 	%r227, %r226, 896;
	setp.ge.s32 	%p33, %r227, %r55;
	mov.b32 	%r500, 2147483647;
	@%p33 bra 	$L__BB9_50;
	ld.global.u32 	%r500, [%rd13+3584];
$L__BB9_50:
	setp.ge.s32 	%p34, %r14, %r55;
	mov.b32 	%r499, 2147483647;
	@%p34 bra 	$L__BB9_52;
	ld.global.u32 	%r499, [%rd13+4096];
$L__BB9_52:
	add.s32 	%r231, %r226, 1152;
	setp.ge.s32 	%p35, %r231, %r55;
	mov.b32 	%r498, 2147483647;
	@%p35 bra 	$L__BB9_54;
	ld.global.u32 	%r498, [%rd13+4608];
$L__BB9_54:
	add.s32 	%r234, %r226, 1280;
	setp.ge.s32 	%p36, %r234, %r55;
	mov.b32 	%r497, 2147483647;
	@%p36 bra 	$L__BB9_56;
	ld.global.u32 	%r497, [%rd13+5120];
$L__BB9_56:
	add.s32 	%r237, %r226, 1408;
	setp.ge.s32 	%p37, %r237, %r55;
	mov.b32 	%r496, 2147483647;
	@%p37 bra 	$L__BB9_58;
	ld.global.u32 	%r496, [%rd13+5632];
$L__BB9_58:
	add.s32 	%r240, %r226, 1536;
	setp.ge.s32 	%p38, %r240, %r55;
	mov.b32 	%r495, 2147483647;
	@%p38 bra 	$L__BB9_60;
	ld.global.u32 	%r495, [%rd13+6144];
$L__BB9_60:
	add.s32 	%r243, %r226, 1664;
	setp.ge.s32 	%p39, %r243, %r55;
	mov.b32 	%r494, 2147483647;
	@%p39 bra 	$L__BB9_62;
	ld.global.u32 	%r494, [%rd13+6656];
$L__BB9_62:
	add.s32 	%r246, %r226, 1792;
	setp.ge.s32 	%p40, %r246, %r55;
	mov.b32 	%r493, 2147483647;
	@%p40 bra 	$L__BB9_64;
	ld.global.u32 	%r493, [%rd13+7168];
$L__BB9_64:
	setp.ge.s32 	%p41, %r15, %r55;
	mov.b32 	%r492, 2147483647;
	@%p41 bra 	$L__BB9_66;
	ld.global.u32 	%r492, [%rd13+7680];
$L__BB9_66:
	setp.le.s32 	%p42, %r175, %r174;
	@%p42 bra 	$L__BB9_69;
	setp.gt.s32 	%p43, %r507, -1;
	selp.b32 	%r249, -2147483648, -1, %p43;
	xor.b32  	%r250, %r249, %r507;
	setp.gt.s32 	%p44, %r506, -1;
	selp.b32 	%r251, -2147483648, -1, %p44;
	xor.b32  	%r252, %r251, %r506;
	setp.gt.s32 	%p45, %r505, -1;
	selp.b32 	%r253, -2147483648, -1, %p45;
	xor.b32  	%r254, %r253, %r505;
	setp.gt.s32 	%p46, %r504, -1;
	selp.b32 	%r255, -2147483648, -1, %p46;
	xor.b32  	%r256, %r255, %r504;
	setp.gt.s32 	%p47, %r503, -1;
	selp.b32 	%r257, -2147483648, -1, %p47;
	xor.b32  	%r258, %r257, %r503;
	setp.gt.s32 	%p48, %r502, -1;
	selp.b32 	%r259, -2147483648, -1, %p48;
	xor.b32  	%r260, %r259, %r502;
	setp.gt.s32 	%p49, %r501, -1;
	selp.b32 	%r261, -2147483648, -1, %p49;
	xor.b32  	%r262, %r261, %r501;
	setp.gt.s32 	%p50, %r500, -1;
	selp.b32 	%r263, -2147483648, -1, %p50;
	xor.b32  	%r264, %r263, %r500;
	setp.gt.s32 	%p51, %r499, -1;
	selp.b32 	%r265, -2147483648, -1, %p51;
	xor.b32  	%r266, %r265, %r499;
	setp.gt.s32 	%p52, %r498, -1;
	selp.b32 	%r267, -2147483648, -1, %p52;
	xor.b32  	%r268, %r267, %r498;
	setp.gt.s32 	%p53, %r497, -1;
	selp.b32 	%r269, -2147483648, -1, %p53;
	xor.b32  	%r270, %r269, %r497;
	setp.gt.s32 	%p54, %r496, -1;
	selp.b32 	%r271, -2147483648, -1, %p54;
	xor.b32  	%r272, %r271, %r496;
	setp.gt.s32 	%p55, %r495, -1;
	selp.b32 	%r273, -2147483648, -1, %p55;
	xor.b32  	%r274, %r273, %r495;
	setp.gt.s32 	%p56, %r494, -1;
	selp.b32 	%r275, -2147483648, -1, %p56;
	xor.b32  	%r276, %r275, %r494;
	setp.gt.s32 	%p57, %r493, -1;
	selp.b32 	%r277, -2147483648, -1, %p57;
	xor.b32  	%r278, %r277, %r493;
	setp.gt.s32 	%p58, %r492, -1;
	selp.b32 	%r279, -2147483648, -1, %p58;
	xor.b32  	%r280, %r279, %r492;
	setp.eq.s32 	%p59, %r250, 2147483647;
	selp.b32 	%r103, -2147483648, %r250, %p59;
	setp.eq.s32 	%p60, %r252, 2147483647;
	selp.b32 	%r104, -2147483648, %r252, %p60;
	setp.eq.s32 	%p61, %r254, 2147483647;
	selp.b32 	%r105, -2147483648, %r254, %p61;
	setp.eq.s32 	%p62, %r256, 2147483647;
	selp.b32 	%r106, -2147483648, %r256, %p62;
	setp.eq.s32 	%p63, %r258, 2147483647;
	selp.b32 	%r107, -2147483648, %r258, %p63;
	setp.eq.s32 	%p64, %r260, 2147483647;
	selp.b32 	%r108, -2147483648, %r260, %p64;
	setp.eq.s32 	%p65, %r262, 2147483647;
	selp.b32 	%r109, -2147483648, %r262, %p65;
	setp.eq.s32 	%p66, %r264, 2147483647;
	selp.b32 	%r110, -2147483648, %r264, %p66;
	setp.eq.s32 	%p67, %r266, 2147483647;
	selp.b32 	%r111, -2147483648, %r266, %p67;
	setp.eq.s32 	%p68, %r268, 2147483647;
	selp.b32 	%r112, -2147483648, %r268, %p68;
	setp.eq.s32 	%p69, %r270, 2147483647;
	selp.b32 	%r113, -2147483648, %r270, %p69;
	setp.eq.s32 	%p70, %r272, 2147483647;
	selp.b32 	%r114, -2147483648, %r272, %p70;
	setp.eq.s32 	%p71, %r274, 2147483647;
	selp.b32 	%r115, -2147483648, %r274, %p71;
	setp.eq.s32 	%p72, %r276, 2147483647;
	selp.b32 	%r116, -2147483648, %r276, %p72;
	setp.eq.s32 	%p73, %r278, 2147483647;
	selp.b32 	%r117, -2147483648, %r278, %p73;
	setp.eq.s32 	%p74, %r280, 2147483647;
	selp.b32 	%r118, -2147483648, %r280, %p74;
	mov.b32 	%r508, 0;
	mov.u32 	%r509, %r174;
$L__BB9_68:
	sub.s32 	%r281, %r175, %r509;
	shl.b32 	%r282, %r508, 10;
	mov.u32 	%r283, _ZZN3cub18CUB_300001_SM_10006detail10radix_sort30DeviceRadixSortHistogramKernelINS1_5radix10policy_hubIfjyE10Policy1000ELNS0_9SortOrderE0EfyNS1_21identity_decomposer_tEEEvPT2_PKT1_SA_iiT3_E12temp_storage;
	add.s32 	%r284, %r283, %r282;
	min.s32 	%r285, %r281, 8;
	mov.b32 	%r286, -1;
	shl.b32 	%r287, %r286, %r285;
	not.b32 	%r288, %r287;
	shr.u32 	%r289, %r103, %r509;
	and.b32  	%r290, %r289, %r288;
	shl.b32 	%r291, %r290, 2;
	add.s32 	%r292, %r284, %r291;
	atom.shared.add.u32 	%r293, [%r292], 1;
	shr.u32 	%r294, %r104, %r509;
	and.b32  	%r295, %r294, %r288;
	shl.b32 	%r296, %r295, 2;
	add.s32 	%r297, %r284, %r296;
	atom.shared.add.u32 	%r298, [%r297], 1;
	shr.u32 	%r299, %r105, %r509;
	and.b32  	%r300, %r299, %r288;
	shl.b32 	%r301, %r300, 2;
	add.s32 	%r302, %r284, %r301;
	atom.shared.add.u32 	%r303, [%r302], 1;
	shr.u32 	%r304, %r106, %r509;
	and.b32  	%r305, %r304, %r288;
	shl.b32 	%r306, %r305, 2;
	add.s32 	%r307, %r284, %r306;
	atom.shared.add.u32 	%r308, [%r307], 1;
	shr.u32 	%r309, %r107, %r509;
	and.b32  	%r310, %r309, %r288;
	shl.b32 	%r311, %r310, 2;
	add.s32 	%r312, %r284, %r311;
	atom.shared.add.u32 	%r313, [%r312], 1;
	shr.u32 	%r314, %r108, %r509;
	and.b32  	%r315, %r314, %r288;
	shl.b32 	%r316, %r315, 2;
	add.s32 	%r317, %r284, %r316;
	atom.shared.add.u32 	%r318, [%r317], 1;
	shr.u32 	%r319, %r109, %r509;
	and.b32  	%r320, %r319, %r288;
	shl.b32 	%r321, %r320, 2;
	add.s32 	%r322, %r284, %r321;
	atom.shared.add.u32 	%r323, [%r322], 1;
	shr.u32 	%r324, %r110, %r509;
	and.b32  	%r325, %r324, %r288;
	shl.b32 	%r326, %r325, 2;
	add.s32 	%r327, %r284, %r326;
	atom.shared.add.u32 	%r328, [%r327], 1;
	shr.u32 	%r329, %r111, %r509;
	and.b32  	%r330, %r329, %r288;
	shl.b32 	%r331, %r330, 2;
	add.s32 	%r332, %r284, %r331;
	atom.shared.add.u32 	%r333, [%r332], 1;
	shr.u32 	%r334, %r112, %r509;
	and.b32  	%r335, %r334, %r288;
	shl.b32 	%r336, %r335, 2;
	add.s32 	%r337, %r284, %r336;
	atom.shared.add.u32 	%r338, [%r337], 1;
	shr.u32 	%r339, %r113, %r509;
	and.b32  	%r340, %r339, %r288;
	shl.b32 	%r341, %r340, 2;
	add.s32 	%r342, %r284, %r341;
	atom.shared.add.u32 	%r343, [%r342], 1;
	shr.u32 	%r344, %r114, %r509;
	and.b32  	%r345, %r344, %r288;
	shl.b32 	%r346, %r345, 2;
	add.s32 	%r347, %r284, %r346;
	atom.shared.add.u32 	%r348, [%r347], 1;
	shr.u32 	%r349, %r115, %r509;
	and.b32  	%r350, %r349, %r288;
	shl.b32 	%r351, %r350, 2;
	add.s32 	%r352, %r284, %r351;
	atom.shared.add.u32 	%r353, [%r352], 1;
	shr.u32 	%r354, %r116, %r509;
	and.b32  	%r355, %r354, %r288;
	shl.b32 	%r356, %r355, 2;
	add.s32 	%r357, %r284, %r356;
	atom.shared.add.u32 	%r358, [%r357], 1;
	shr.u32 	%r359, %r117, %r509;
	and.b32  	%r360, %r359, %r288;
	shl.b32 	%r361, %r360, 2;
	add.s32 	%r362, %r284, %r361;
	atom.shared.add.u32 	%r363, [%r362], 1;
	shr.u32 	%r364, %r118, %r509;
	and.b32  	%r365, %r364, %r288;
	shl.b32 	%r366, %r365, 2;
	add.s32 	%r367, %r284, %r366;
	atom.shared.add.u32 	%r368, [%r367], 1;
	add.s32 	%r509, %r509, 8;
	add.s32 	%r508, %r508, 1;
	setp.lt.s32 	%p75, %r509, %r175;
	@%p75 bra 	$L__BB9_68;
$L__BB9_69:
	add.s64 	%rd136, %rd136, %rd4;
	setp.lt.u64 	%p76, %rd136, %rd9;
	@%p76 bra 	$L__BB9_32;
$L__BB9_70:
	bar.sync 	0;
	@%p1 bra 	$L__BB9_152;
	setp.lt.u32 	%p77, %r1, 7;
	mov.b32 	%r512, 0;
	@%p77 bra 	$L__BB9_90;
	mov.b32 	%r510, 0;
$L__BB9_73:
	.pragma "nounroll";
	shl.b32 	%r371, %r510, 10;
	add.s32 	%r124, %r6, %r371;
	ld.shared.u32 	%r125, [%r124];
	setp.eq.s32 	%p78, %r125, 0;
	@%p78 bra 	$L__BB9_75;
	cvt.u32.u64 	%r372, %rd5;
	shl.b32 	%r373, %r510, 8;
	add.s32 	%r374, %r373, %r372;
	mul.wide.u32 	%rd30, %r374, 8;
	add.s64 	%rd31, %rd2, %rd30;
	cvt.u64.u32 	%rd32, %r125;
	atom.global.add.u64 	%rd33, [%rd31], %rd32;
$L__BB9_75:
	ld.shared.u32 	%r126, [%r124+1024];
	setp.eq.s32 	%p79, %r126, 0;
	@%p79 bra 	$L__BB9_77;
	cvt.u32.u64 	%r375, %rd5;
	shl.b32 	%r376, %r510, 8;
	add.s32 	%r377, %r376, %r375;
	add.s32 	%r378, %r377, 256;
	mul.wide.u32 	%rd34, %r378, 8;
	add.s64 	%rd35, %rd2, %rd34;
	cvt.u64.u32 	%rd36, %r126;
	atom.global.add.u64 	%rd37, [%rd35], %rd36;
$L__BB9_77:
	ld.shared.u32 	%r127, [%r124+2048];
	setp.eq.s32 	%p80, %r127, 0;
	@%p80 bra 	$L__BB9_79;
	cvt.u32.u64 	%r379, %rd5;
	shl.b32 	%r380, %r510, 8;
	add.s32 	%r381, %r380, %r379;
	add.s32 	%r382, %r381, 512;
	mul.wide.u32 	%rd38, %r382, 8;
	add.s64 	%rd39, %rd2, %rd38;
	cvt.u64.u32 	%rd40, %r127;
	atom.global.add.u64 	%rd41, [%rd39], %rd40;
$L__BB9_79:
	ld.shared.u32 	%r128, [%r124+3072];
	setp.eq.s32 	%p81, %r128, 0;
	@%p81 bra 	$L__BB9_81;
	cvt.u32.u64 	%r383, %rd5;
	shl.b32 	%r384, %r510, 8;
	add.s32 	%r385, %r384, %r383;
	add.s32 	%r386, %r385, 768;
	mul.wide.u32 	%rd42, %r386, 8;
	add.s64 	%rd43, %rd2, %rd42;
	cvt.u64.u32 	%rd44, %r128;
	atom.global.add.u64 	%rd45, [%rd43], %rd44;
$L__BB9_81:
	ld.shared.u32 	%r129, [%r124+4096];
	setp.eq.s32 	%p82, %r129, 0;
	@%p82 bra 	$L__BB9_83;
	cvt.u32.u64 	%r387, %rd5;
	shl.b32 	%r388, %r510, 8;
	add.s32 	%r389, %r388, %r387;
	add.s32 	%r390, %r389, 1024;
	mul.wide.u32 	%rd46, %r390, 8;
	add.s64 	%rd47, %rd2, %rd46;
	cvt.u64.u32 	%rd48, %r129;
	atom.global.add.u64 	%rd49, [%rd47], %rd48;
$L__BB9_83:
	ld.shared.u32 	%r130, [%r124+5120];
	setp.eq.s32 	%p83, %r130, 0;
	@%p83 bra 	$L__BB9_85;
	cvt.u32.u64 	%r391, %rd5;
	shl.b32 	%r392, %r510, 8;
	add.s32 	%r393, %r392, %r391;
	add.s32 	%r394, %r393, 1280;
	mul.wide.u32 	%rd50, %r394, 8;
	add.s64 	%rd51, %rd2, %rd50;
	cvt.u64.u32 	%rd52, %r130;
	atom.global.add.u64 	%rd53, [%rd51], %rd52;
$L__BB9_85:
	ld.shared.u32 	%r131, [%r124+6144];
	setp.eq.s32 	%p84, %r131, 0;
	@%p84 bra 	$L__BB9_87;
	cvt.u32.u64 	%r395, %rd5;
	shl.b32 	%r396, %r510, 8;
	add.s32 	%r397, %r396, %r395;
	add.s32 	%r398, %r397, 1536;
	mul.wide.u32 	%rd54, %r398, 8;
	add.s64 	%rd55, %rd2, %rd54;
	cvt.u64.u32 	%rd56, %r131;
	atom.global.add.u64 	%rd57, [%rd55], %rd56;
$L__BB9_87:
	ld.shared.u32 	%r132, [%r124+7168];
	setp.eq.s32 	%p85, %r132, 0;
	@%p85 bra 	$L__BB9_89;
	cvt.u32.u64 	%r399, %rd5;
	shl.b32 	%r400, %r510, 8;
	add.s32 	%r401, %r400, %r399;
	add.s32 	%r402, %r401, 1792;
	mul.wide.u32 	%rd58, %r402, 8;
	add.s64 	%rd59, %rd2, %rd58;
	cvt.u64.u32 	%rd60, %r132;
	atom.global.add.u64 	%rd61, [%rd59], %rd60;
$L__BB9_89:
	add.s32 	%r510, %r510, 8;
	setp.ne.s32 	%p86, %r510, %r16;
	mov.u32 	%r512, %r16;
	@%p86 bra 	$L__BB9_73;
$L__BB9_90:
	add.s32 	%r135, %r5, -1;
	setp.eq.s32 	%p87, %r3, 0;
	@%p87 bra 	$L__BB9_111;
	setp.lt.u32 	%p88, %r4, 3;
	@%p88 bra 	$L__BB9_101;
	shl.b32 	%r403, %r512, 10;
	add.s32 	%r136, %r6, %r403;
	ld.shared.u32 	%r137, [%r136];
	setp.eq.s32 	%p89, %r137, 0;
	@%p89 bra 	$L__BB9_94;
	cvt.u32.u64 	%r404, %rd5;
	shl.b32 	%r405, %r512, 8;
	add.s32 	%r406, %r405, %r404;
	mul.wide.u32 	%rd62, %r406, 8;
	add.s64 	%rd63, %rd2, %rd62;
	cvt.u64.u32 	%rd64, %r137;
	atom.global.add.u64 	%rd65, [%rd63], %rd64;
$L__BB9_94:
	ld.shared.u32 	%r138, [%r136+1024];
	setp.eq.s32 	%p90, %r138, 0;
	@%p90 bra 	$L__BB9_96;
	cvt.u32.u64 	%r407, %rd5;
	shl.b32 	%r408, %r512, 8;
	add.s32 	%r409, %r408, %r407;
	add.s32 	%r410, %r409, 256;
	mul.wide.u32 	%rd66, %r410, 8;
	add.s64 	%rd67, %rd2, %rd66;
	cvt.u64.u32 	%rd68, %r138;
	atom.global.add.u64 	%rd69, [%rd67], %rd68;
$L__BB9_96:
	ld.shared.u32 	%r139, [%r136+2048];
	setp.eq.s32 	%p91, %r139, 0;
	@%p91 bra 	$L__BB9_98;
	cvt.u32.u64 	%r411, %rd5;
	shl.b32 	%r412, %r512, 8;
	add.s32 	%r413, %r412, %r411;
	add.s32 	%r414, %r413, 512;
	mul.wide.u32 	%rd70, %r414, 8;
	add.s64 	%rd71, %rd2, %rd70;
	cvt.u64.u32 	%rd72, %r139;
	atom.global.add.u64 	%rd73, [%rd71], %rd72;
$L__BB9_98:
	ld.shared.u32 	%r140, [%r136+3072];
	setp.eq.s32 	%p92, %r140, 0;
	@%p92 bra 	$L__BB9_100;
	cvt.u32.u64 	%r415, %rd5;
	shl.b32 	%r416, %r512, 8;
	add.s32 	%r417, %r416, %r415;
	add.s32 	%r418, %r417, 768;
	mul.wide.u32 	%rd74, %r418, 8;
	add.s64 	%rd75, %rd2, %rd74;
	cvt.u64.u32 	%rd76, %r140;
	atom.global.add.u64 	%rd77, [%rd75], %rd76;
$L__BB9_100:
	add.s32 	%r512, %r512, 4;
$L__BB9_101:
	setp.eq.s32 	%p93, %r5, 0;
	@%p93 bra 	$L__BB9_111;
	setp.eq.s32 	%p94, %r135, 0;
	@%p94 bra 	$L__BB9_108;
	shl.b32 	%r419, %r512, 10;
	add.s32 	%r143, %r6, %r419;
	ld.shared.u32 	%r144, [%r143];
	setp.eq.s32 	%p95, %r144, 0;
	@%p95 bra 	$L__BB9_105;
	cvt.u32.u64 	%r420, %rd5;
	shl.b32 	%r421, %r512, 8;
	add.s32 	%r422, %r421, %r420;
	mul.wide.u32 	%rd78, %r422, 8;
	add.s64 	%rd79, %rd2, %rd78;
	cvt.u64.u32 	%rd80, %r144;
	atom.global.add.u64 	%rd81, [%rd79], %rd80;
$L__BB9_105:
	ld.shared.u32 	%r145, [%r143+1024];
	setp.eq.s32 	%p96, %r145, 0;
	@%p96 bra 	$L__BB9_107;
	cvt.u32.u64 	%r423, %rd5;
	shl.b32 	%r424, %r512, 8;
	add.s32 	%r425, %r424, %r423;
	add.s32 	%r426, %r425, 256;
	mul.wide.u32 	%rd82, %r426, 8;
	add.s64 	%rd83, %rd2, %rd82;
	cvt.u64.u32 	%rd84, %r145;
	atom.global.add.u64 	%rd85, [%rd83], %rd84;
$L__BB9_107:
	add.s32 	%r512, %r512, 2;
$L__BB9_108:
	setp.eq.s32 	%p97, %r17, 0;
	@%p97 bra 	$L__BB9_111;
	shl.b32 	%r427, %r512, 10;
	add.s32 	%r428, %r6, %r427;
	ld.shared.u32 	%r148, [%r428];
	setp.eq.s32 	%p98, %r148, 0;
	@%p98 bra 	$L__BB9_111;
	cvt.u32.u64 	%r429, %rd5;
	shl.b32 	%r430, %r512, 8;
	add.s32 	%r431, %r430, %r429;
	mul.wide.u32 	%rd86, %r431, 8;
	add.s64 	%rd87, %rd2, %rd86;
	cvt.u64.u32 	%rd88, %r148;
	atom.global.add.u64 	%rd89, [%rd87], %rd88;
$L__BB9_111:
	cvt.u32.u64 	%r432, %rd5;
	setp.gt.u32 	%p99, %r432, 127;
	@%p99 bra 	$L__BB9_152;
	setp.lt.u32 	%p100, %r1, 7;
	mov.b32 	%r516, 0;
	@%p100 bra 	$L__BB9_131;
	mov.b32 	%r514, 0;
$L__BB9_114:
	.pragma "nounroll";
	shl.b32 	%r436, %r514, 10;
	add.s32 	%r150, %r6, %r436;
	ld.shared.u32 	%r151, [%r150+512];
	setp.eq.s32 	%p101, %r151, 0;
	shl.b32 	%r437, %r514, 8;
	add.s32 	%r438, %r437, %r432;
	mul.wide.u32 	%rd90, %r438, 8;
	add.s64 	%rd15, %rd2, %rd90;
	@%p101 bra 	$L__BB9_116;
	cvt.u64.u32 	%rd91, %r151;
	atom.global.add.u64 	%rd92, [%rd15+1024], %rd91;
$L__BB9_116:
	ld.shared.u32 	%r152, [%r150+1536];
	setp.eq.s32 	%p102, %r152, 0;
	@%p102 bra 	$L__BB9_118;
	cvt.u64.u32 	%rd93, %r152;
	atom.global.add.u64 	%rd94, [%rd15+3072], %rd93;
$L__BB9_118:
	ld.shared.u32 	%r153, [%r150+2560];
	setp.eq.s32 	%p103, %r153, 0;
	@%p103 bra 	$L__BB9_120;
	cvt.u64.u32 	%rd95, %r153;
	atom.global.add.u64 	%rd96, [%rd15+5120], %rd95;
$L__BB9_120:
	ld.shared.u32 	%r154, [%r150+3584];
	setp.eq.s32 	%p104, %r154, 0;
	@%p104 bra 	$L__BB9_122;
	cvt.u64.u32 	%rd97, %r154;
	atom.global.add.u64 	%rd98, [%rd15+7168], %rd97;
$L__BB9_122:
	ld.shared.u32 	%r155, [%r150+4608];
	setp.eq.s32 	%p105, %r155, 0;
	@%p105 bra 	$L__BB9_124;
	cvt.u64.u32 	%rd99, %r155;
	atom.global.add.u64 	%rd100, [%rd15+9216], %rd99;
$L__BB9_124:
	ld.shared.u32 	%r156, [%r150+5632];
	setp.eq.s32 	%p106, %r156, 0;
	@%p106 bra 	$L__BB9_126;
	cvt.u64.u32 	%rd101, %r156;
	atom.global.add.u64 	%rd102, [%rd15+11264], %rd101;
$L__BB9_126:
	ld.shared.u32 	%r157, [%r150+6656];
	setp.eq.s32 	%p107, %r157, 0;
	@%p107 bra 	$L__BB9_128;
	cvt.u64.u32 	%rd103, %r157;
	atom.global.add.u64 	%rd104, [%rd15+13312], %rd103;
$L__BB9_128:
	ld.shared.u32 	%r158, [%r150+7680];
	setp.eq.s32 	%p108, %r158, 0;
	@%p108 bra 	$L__BB9_130;
	cvt.u64.u32 	%rd105, %r158;
	atom.global.add.u64 	%rd106, [%rd15+15360], %rd105;
$L__BB9_130:
	add.s32 	%r514, %r514, 8;
	setp.ne.s32 	%p109, %r514, %r16;
	mov.u32 	%r516, %r16;
	@%p109 bra 	$L__BB9_114;
$L__BB9_131:
	setp.eq.s32 	%p110, %r3, 0;
	@%p110 bra 	$L__BB9_152;
	setp.lt.u32 	%p111, %r4, 3;
	@%p111 bra 	$L__BB9_142;
	shl.b32 	%r439, %r516, 10;
	add.s32 	%r161, %r6, %r439;
	ld.shared.u32 	%r162, [%r161+512];
	setp.eq.s32 	%p112, %r162, 0;
	@%p112 bra 	$L__BB9_135;
	shl.b32 	%r441, %r516, 8;
	add.s32 	%r442, %r441, %r432;
	mul.wide.u32 	%rd107, %r442, 8;
	add.s64 	%rd108, %rd2, %rd107;
	cvt.u64.u32 	%rd109, %r162;
	atom.global.add.u64 	%rd110, [%rd108+1024], %rd109;
$L__BB9_135:
	ld.shared.u32 	%r163, [%r161+1536];
	setp.eq.s32 	%p113, %r163, 0;
	@%p113 bra 	$L__BB9_137;
	shl.b32 	%r444, %r516, 8;
	add.s32 	%r445, %r444, %r432;
	add.s32 	%r446, %r445, 256;
	mul.wide.u32 	%rd111, %r446, 8;
	add.s64 	%rd112, %rd2, %rd111;
	cvt.u64.u32 	%rd113, %r163;
	atom.global.add.u64 	%rd114, [%rd112+1024], %rd113;
$L__BB9_137:
	ld.shared.u32 	%r164, [%r161+2560];
	setp.eq.s32 	%p114, %r164, 0;
	@%p114 bra 	$L__BB9_139;
	shl.b32 	%r448, %r516, 8;
	add.s32 	%r449, %r448, %r432;
	add.s32 	%r450, %r449, 512;
	mul.wide.u32 	%rd115, %r450, 8;
	add.s64 	%rd116, %rd2, %rd115;
	cvt.u64.u32 	%rd117, %r164;
	atom.global.add.u64 	%rd118, [%rd116+1024], %rd117;
$L__BB9_139:
	ld.shared.u32 	%r165, [%r161+3584];
	setp.eq.s32 	%p115, %r165, 0;
	@%p115 bra 	$L__BB9_141;
	shl.b32 	%r452, %r516, 8;
	add.s32 	%r453, %r452, %r432;
	add.s32 	%r454, %r453, 768;
	mul.wide.u32 	%rd119, %r454, 8;
	add.s64 	%rd120, %rd2, %rd119;
	cvt.u64.u32 	%rd121, %r165;
	atom.global.add.u64 	%rd122, [%rd120+1024], %rd121;
$L__BB9_141:
	add.s32 	%r516, %r516, 4;
$L__BB9_142:
	setp.eq.s32 	%p116, %r5, 0;
	@%p116 bra 	$L__BB9_152;
	setp.eq.s32 	%p117, %r135, 0;
	@%p117 bra 	$L__BB9_149;
	shl.b32 	%r455, %r516, 10;
	add.s32 	%r168, %r6, %r455;
	ld.shared.u32 	%r169, [%r168+512];
	setp.eq.s32 	%p118, %r169, 0;
	@%p118 bra 	$L__BB9_146;
	shl.b32 	%r457, %r516, 8;
	add.s32 	%r458, %r457, %r432;
	mul.wide.u32 	%rd123, %r458, 8;
	add.s64 	%rd124, %rd2, %rd123;
	cvt.u64.u32 	%rd125, %r169;
	atom.global.add.u64 	%rd126, [%rd124+1024], %rd125;
$L__BB9_146:
	ld.shared.u32 	%r170, [%r168+1536];
	setp.eq.s32 	%p119, %r170, 0;
	@%p119 bra 	$L__BB9_148;
	shl.b32 	%r460, %r516, 8;
	add.s32 	%r461, %r460, %r432;
	add.s32 	%r462, %r461, 256;
	mul.wide.u32 	%rd127, %r462, 8;
	add.s64 	%rd128, %rd2, %rd127;
	cvt.u64.u32 	%rd129, %r170;
	atom.global.add.u64 	%rd130, [%rd128+1024], %rd129;
$L__BB9_148:
	add.s32 	%r516, %r516, 2;
$L__BB9_149:
	setp.eq.s32 	%p120, %r17, 0;
	@%p120 bra 	$L__BB9_152;
	shl.b32 	%r463, %r516, 10;
	add.s32 	%r464, %r6, %r463;
	ld.shared.u32 	%r173, [%r464+512];
	setp.eq.s32 	%p121, %r173, 0;
	@%p121 bra 	$L__BB9_152;
	shl.b32 	%r466, %r516, 8;
	add.s32 	%r467, %r466, %r432;
	mul.wide.u32 	%rd131, %r467, 8;
	add.s64 	%rd132, %rd2, %rd131;
	cvt.u64.u32 	%rd133, %r173;
	atom.global.add.u64 	%rd134, [%rd132+1024], %rd133;
$L__BB9_152:
	bar.sync 	0;
	add.s64 	%rd135, %rd135, 1;
	setp.ne.s64 	%p122, %rd135, %rd6;
	@%p122 bra 	$L__BB9_2;
$L__BB9_153:
	ret;

}
	// .globl	_ZN3cub18CUB_300001_SM_10006detail10radix_sort33DeviceRadixSortExclusiveSumKernelINS1_5radix10policy_hubIfjyE10Policy1000EyEEvPT0_
.visible .entry _ZN3cub18CUB_300001_SM_10006detail10radix_sort33DeviceRadixSortExclusiveSumKernelINS1_5radix10policy_hubIfjyE10Policy1000EyEEvPT0_(
	.param .u64 .ptr .align 1 _ZN3cub18CUB_300001_SM_10006detail10radix_sort33DeviceRadixSortExclusiveSumKernelINS1_5radix10policy_hubIfjyE10Policy1000EyEEvPT0__param_0
)
{
	.reg .pred 	%p<4>;
	.reg .b32 	%r<28>;
	.reg .b64 	%rd<54>;
	// demoted variable
	.shared .align 16 .b8 _ZZN3cub18CUB_300001_SM_10006detail10radix_sort33DeviceRadixSortExclusiveSumKernelINS1_5radix10policy_hubIfjyE10Policy1000EyEEvPT0_E12temp_storage[2336];
	ld.param.u64 	%rd5, [_ZN3cub18CUB_300001_SM_10006detail10radix_sort33DeviceRadixSortExclusiveSumKernelINS1_5radix10policy_hubIfjyE10Policy1000EyEEvPT0__param_0];
	cvta.to.global.u64 	%rd6, %rd5;
	mov.u32 	%r3, %ctaid.x;
	shl.b32 	%r4, %r3, 8;
	mov.u32 	%r1, %tid.x;
	setp.gt.u32 	%p1, %r1, 255;
	add.s32 	%r5, %r4, %r1;
	mul.wide.s32 	%rd7, %r5, 8;
	add.s64 	%rd1, %rd6, %rd7;
	@%p1 bra 	$L__BB10_2;
	ld.global.u64 	%rd53, [%rd1];
$L__BB10_2:
	shr.u32 	%r6, %r1, 3;
	add.s32 	%r7, %r6, %r1;
	shl.b32 	%r8, %r7, 3;
	mov.u32 	%r9, _ZZN3cub18CUB_300001_SM_10006detail10radix_sort33DeviceRadixSortExclusiveSumKernelINS1_5radix10policy_hubIfjyE10Policy1000EyEEvPT0_E12temp_storage;
	add.s32 	%r10, %r9, %r8;
	add.s32 	%r2, %r10, 16;
	st.shared.u64 	[%r10+16], %rd53;
	bar.sync 	0;
	setp.gt.u32 	%p2, %r1, 31;
	@%p2 bra 	$L__BB10_4;
	mad.lo.s32 	%r27, %r1, 72, %r9;
	ld.shared.u64 	%rd23, [%r27+16];
	ld.shared.u64 	%rd24, [%r27+24];
	ld.shared.u64 	%rd25, [%r27+32];
	ld.shared.u64 	%rd26, [%r27+40];
	ld.shared.u64 	%rd27, [%r27+48];
	ld.shared.u64 	%rd28, [%r27+56];
	ld.shared.u64 	%rd29, [%r27+64];
	ld.shared.u64 	%rd30, [%r27+72];
	add.s64 	%rd31, %rd24, %rd23;
	add.s64 	%rd32, %rd31, %rd25;
	add.s64 	%rd33, %rd32, %rd26;
	add.s64 	%rd34, %rd33, %rd27;
	add.s64 	%rd35, %rd34, %rd28;
	add.s64 	%rd36, %rd35, %rd29;
	add.s64 	%rd10, %rd36, %rd30;
	mov.b32 	%r11, 1;
	mov.b32 	%r24, 0;
	mov.b32 	%r25, -1;
	// begin inline asm
	{  .reg .u64 r0;  .reg .u32 lo;  .reg .u32 hi;  .reg .pred p;  mov.b64 {lo, hi}, %rd10;  shfl.sync.up.b32 lo|p, lo, %r11, %r24, %r25;  shfl.sync.up.b32 hi|p, hi, %r11, %r24, %r25;  mov.b64 r0, {lo, hi};  @p add.u64 r0, r0, %rd10;  mov.u64 %rd8, r0;}
	// end inline asm
	mov.b32 	%r14, 2;
	// begin inline asm
	{  .reg .u64 r0;  .reg .u32 lo;  .reg .u32 hi;  .reg .pred p;  mov.b64 {lo, hi}, %rd8;  shfl.sync.up.b32 lo|p, lo, %r14, %r24, %r25;  shfl.sync.up.b32 hi|p, hi, %r14, %r24, %r25;  mov.b64 r0, {lo, hi};  @p add.u64 r0, r0, %rd8;  mov.u64 %rd11, r0;}
	// end inline asm
	mov.b32 	%r17, 4;
	// begin inline asm
	{  .reg .u64 r0;  .reg .u32 lo;  .reg .u32 hi;  .reg .pred p;  mov.b64 {lo, hi}, %rd11;  shfl.sync.up.b32 lo|p, lo, %r17, %r24, %r25;  shfl.sync.up.b32 hi|p, hi, %r17, %r24, %r25;  mov.b64 r0, {lo, hi};  @p add.u64 r0, r0, %rd11;  mov.u64 %rd14, r0;}
	// end inline asm
	mov.b32 	%r20, 8;
	// begin inline asm
	{  .reg .u64 r0;  .reg .u32 lo;  .reg .u32 hi;  .reg .pred p;  mov.b64 {lo, hi}, %rd14;  shfl.sync.up.b32 lo|p, lo, %r20, %r24, %r25;  shfl.sync.up.b32 hi|p, hi, %r20, %r24, %r25;  mov.b64 r0, {lo, hi};  @p add.u64 r0, r0, %rd14;  mov.u64 %rd17, r0;}
	// end inline asm
	mov.b32 	%r23, 16;
	// begin inline asm
	{  .reg .u64 r0;  .reg .u32 lo;  .reg .u32 hi;  .reg .pred p;  mov.b64 {lo, hi}, %rd17;  shfl.sync.up.b32 lo|p, lo, %r23, %r24, %r25;  shfl.sync.up.b32 hi|p, hi, %r23, %r24, %r25;  mov.b64 r0, {lo, hi};  @p add.u64 r0, r0, %rd17;  mov.u64 %rd20, r0;}
	// end inline asm
	sub.s64 	%rd37, %rd20, %rd10;
	ld.shared.u64 	%rd38, [%r27+16];
	ld.shared.u64 	%rd39, [%r27+24];
	ld.shared.u64 	%rd40, [%r27+32];
	ld.shared.u64 	%rd41, [%r27+40];
	ld.shared.u64 	%rd42, [%r27+48];
	ld.shared.u64 	%rd43, [%r27+56];
	ld.shared.u64 	%rd44, [%r27+64];
	add.s64 	%rd45, %rd38, %rd37;
	add.s64 	%rd46, %rd39, %rd45;
	add.s64 	%rd47, %rd40, %rd46;
	add.s64 	%rd48, %rd41, %rd47;
	add.s64 	%rd49, %rd42, %rd48;
	add.s64 	%rd50, %rd43, %rd49;
	add.s64 	%rd51, %rd44, %rd50;
	st.shared.u64 	[%r27+16], %rd37;
	st.shared.u64 	[%r27+24], %rd45;
	st.shared.u64 	[%r27+32], %rd46;
	st.shared.u64 	[%r27+40], %rd47;
	st.shared.u64 	[%r27+48], %rd48;
	st.shared.u64 	[%r27+56], %rd49;
	st.shared.u64 	[%r27+64], %rd50;
	st.shared.u64 	[%r27+72], %rd51;
$L__BB10_4:
	setp.gt.u32 	%p3, %r1, 255;
	bar.sync 	0;
	@%p3 bra 	$L__BB10_6;
	ld.shared.u64 	%rd52, [%r2];
	st.global.u64 	[%rd1], %rd52;
$L__BB10_6:
	ret;

}
	// .globl	_ZN3cub18CUB_300001_SM_10006detail10radix_sort29DeviceRadixSortOnesweepKernelINS1_5radix10policy_hubIfjyE10Policy1000ELNS0_9SortOrderE0EfjyiiNS1_21identity_decomposer_tEEEvPT5_SB_PT3_PKSC_PT1_PKSG_PT2_PKSK_T4_iiT6_
.visible .entry _ZN3cub18CUB_300001_SM_10006detail10radix_sort29DeviceRadixSortOnesweepKernelINS1_5radix10policy_hubIfjyE10Policy1000ELNS0_9SortOrderE0EfjyiiNS1_21identity_decomposer_tEEEvPT5_SB_PT3_PKSC_PT1_PKSG_PT2_PKSK_T4_iiT6_(
	.param .u64 .ptr .align 1 _ZN3cub18CUB_300001_SM_10006detail10radix_sort29DeviceRadixSortOnesweepKernelINS1_5radix10policy_hubIfjyE10Policy1000ELNS0_9SortOrderE0EfjyiiNS1_21identity_decomposer_tEEEvPT5_SB_PT3_PKSC_PT1_PKSG_PT2_PKSK_T4_iiT6__param_0,
	.param .u64 .ptr .align 1 _ZN3cub18CUB_300001_SM_10006detail10radix_sort29DeviceRadixSortOnesweepKernelINS1_5radix10policy_hubIfjyE10Policy1000ELNS0_9SortOrderE0EfjyiiNS1_21identity_decomposer_tEEEvPT5_SB_PT3_PKSC_PT1_PKSG_PT2_PKSK_T4_iiT6__param_1,
	.param .u64 .ptr .align 1 _ZN3cub18CUB_300001_SM_10006detail10radix_sort29DeviceRadixSortOnesweepKernelINS1_5radix10policy_hubIfjyE10Policy1000ELNS0_9SortOrderE0EfjyiiNS1_21identity_decomposer_tEEEvPT5_SB_PT3_PKSC_PT1_PKSG_PT2_PKSK_T4_iiT6__param_2,
	.param .u64 .ptr .align 1 _ZN3cub18CUB_300001_SM_10006detail10radix_sort29DeviceRadixSortOnesweepKernelINS1_5radix10policy_hubIfjyE10Policy1000ELNS0_9SortOrderE0EfjyiiNS1_21identity_decomposer_tEEEvPT5_SB_PT3_PKSC_PT1_PKSG_PT2_PKSK_T4_iiT6__param_3,
	.param .u64 .ptr .align 1 _ZN3cub18CUB_300001_SM_10006detail10radix_sort29DeviceRadixSortOnesweepKernelINS1_5radix10policy_hubIfjyE10Policy1000ELNS0_9SortOrderE0EfjyiiNS1_21identity_decomposer_tEEEvPT5_SB_PT3_PKSC_PT1_PKSG_PT2_PKSK_T4_iiT6__param_4,
	.param .u64 .ptr .align 1 _ZN3cub18CUB_300001_SM_10006detail10radix_sort29DeviceRadixSortOnesweepKernelINS1_5radix10policy_hubIfjyE10Policy1000ELNS0_9SortOrderE0EfjyiiNS1_21identity_decomposer_tEEEvPT5_SB_PT3_PKSC_PT1_PKSG_PT2_PKSK_T4_iiT6__param_5,
	.param .u64 .ptr .align 1 _ZN3cub18CUB_300001_SM_10006detail10radix_sort29DeviceRadixSortOnesweepKernelINS1_5radix10policy_hubIfjyE10Policy1000ELNS0_9SortOrderE0EfjyiiNS1_21identity_decomposer_tEEEvPT5_SB_PT3_PKSC_PT1_PKSG_PT2_PKSK_T4_iiT6__param_6,
	.param .u64 .ptr .align 1 _ZN3cub18CUB_300001_SM_10006detail10radix_sort29DeviceRadixSortOnesweepKernelINS1_5radix10policy_hubIfjyE10Policy1000ELNS0_9SortOrderE0EfjyiiNS1_21identity_decomposer_tEEEvPT5_SB_PT3_PKSC_PT1_PKSG_PT2_PKSK_T4_iiT6__param_7,
	.param .u32 _ZN3cub18CUB_300001_SM_10006detail10radix_sort29DeviceRadixSortOnesweepKernelINS1_5radix10policy_hubIfjyE10Policy1000ELNS0_9SortOrderE0EfjyiiNS1_21identity_decomposer_tEEEvPT5_SB_PT3_PKSC_PT1_PKSG_PT2_PKSK_T4_iiT6__param_8,
	.param .u32 _ZN3cub18CUB_300001_SM_10006detail10radix_sort29DeviceRadixSortOnesweepKernelINS1_5radix10policy_hubIfjyE10Policy1000ELNS0_9SortOrderE0EfjyiiNS1_21identity_decomposer_tEEEvPT5_SB_PT3_PKSC_PT1_PKSG_PT2_PKSK_T4_iiT6__param_9,
	.param .u32 _ZN3cub18CUB_300001_SM_10006detail10radix_sort29DeviceRadixSortOnesweepKernelINS1_5radix10policy_hubIfjyE10Policy1000ELNS0_9SortOrderE0EfjyiiNS1_21identity_decomposer_tEEEvPT5_SB_PT3_PKSC_PT1_PKSG_PT2_PKSK_T4_iiT6__param_10,
	.param .align 1 .b8 _ZN3cub18CUB_300001_SM_10006detail10radix_sort29DeviceRadixSortOnesweepKernelINS1_5radix10policy_hubIfjyE10Policy1000ELNS0_9SortOrderE0EfjyiiNS1_21identity_decomposer_tEEEvPT5_SB_PT3_PKSC_PT1_PKSG_PT2_PKSK_T4_iiT6__param_11[1]
)
.maxntid 384
{
	.reg .pred 	%p<358>;
	.reg .b32 	%r<2438>;
	.reg .b64 	%rd<457>;
	// demoted variable
	.shared .align 16 .b8 _ZZN3cub18CUB_300001_SM_10006detail10radix_sort29DeviceRadixSortOnesweepKernelINS1_5radix10policy_hubIfjyE10Policy1000ELNS0_9SortOrderE0EfjyiiNS1_21identity_decomposer_tEEEvPT5_SB_PT3_PKSC_PT1_PKSG_PT2_PKSK_T4_iiT6_E1s[28160];
	ld.param.u64 	%rd43, [_ZN3cub18CUB_300001_SM_10006detail10radix_sort29DeviceRadixSortOnesweepKernelINS1_5radix10policy_hubIfjyE10Policy1000ELNS0_9SortOrderE0EfjyiiNS1_21identity_decomposer_tEEEvPT5_SB_PT3_PKSC_PT1_PKSG_PT2_PKSK_T4_iiT6__param_0];
	ld.param.u64 	%rd44, [_ZN3cub18CUB_300001_SM_10006detail10radix_sort29DeviceRadixSortOnesweepKernelINS1_5radix10policy_hubIfjyE10Policy1000ELNS0_9SortOrderE0EfjyiiNS1_21identity_decomposer_tEEEvPT5_SB_PT3_PKSC_PT1_PKSG_PT2_PKSK_T4_iiT6__param_1];
	ld.param.u64 	%rd47, [_ZN3cub18CUB_300001_SM_10006detail10radix_sort29DeviceRadixSortOnesweepKernelINS1_5radix10policy_hubIfjyE10Policy1000ELNS0_9SortOrderE0EfjyiiNS1_21identity_decomposer_tEEEvPT5_SB_PT3_PKSC_PT1_PKSG_PT2_PKSK_T4_iiT6__param_4];
	ld.param.u64 	%rd50, [_ZN3cub18CUB_300001_SM_10006detail10radix_sort29DeviceRadixSortOnesweepKernelINS1_5radix10policy_hubIfjyE10Policy1000ELNS0_9SortOrderE0EfjyiiNS1_21identity_decomposer_tEEEvPT5_SB_PT3_PKSC_PT1_PKSG_PT2_PKSK_T4_iiT6__param_5];
	cvta.to.global.u64 	%rd1, %rd47;
	cvta.to.global.u64 	%rd2, %rd43;
	cvta.to.global.u64 	%rd3, %rd50;
	mov.u32 	%r1, %tid.x;
	shr.u32 	%r2, %r1, 5;
	// begin inline asm
	mov.u32 %r460, %laneid;
	// end inline asm
	setp.ne.s32 	%p1, %r1, 0;
	@%p1 bra 	$L__BB11_2;
	cvta.to.global.u64 	%rd51, %rd44;
	atom.global.add.u32 	%r461, [%rd51], 1;
	st.shared.u32 	[_ZZN3cub18CUB_300001_SM_10006detail10radix_sort29DeviceRadixSortOnesweepKernelINS1_5radix10policy_hubIfjyE10Policy1000ELNS0_9SortOrderE0EfjyiiNS1_21identity_decomposer_tEEEvPT5_SB_PT3_PKSC_PT1_PKSG_PT2_PKSK_T4_iiT6_E1s+26112], %r461;
$L__BB11_2:
	ld.param.u32 	%r2233, [_ZN3cub18CUB_300001_SM_10006detail10radix_sort29DeviceRadixSortOnesweepKernelINS1_5radix10policy_hubIfjyE10Policy1000ELNS0_9SortOrderE0EfjyiiNS1_21identity_decomposer_tEEEvPT5_SB_PT3_PKSC_PT1_PKSG_PT2_PKSK_T4_iiT6__param_8];
	bar.sync 	0;
	ld.shared.u32 	%r4, [_ZZN3cub18CUB_300001_SM_10006detail10radix_sort29DeviceRadixSortOnesweepKernelINS1_5radix10policy_hubIfjyE10Policy1000ELNS0_9SortOrderE0EfjyiiNS1_21identity_decomposer_tEEEvPT5_SB_PT3_PKSC_PT1_PKSG_PT2_PKSK_T4_iiT6_E1s+26112];
	mul.lo.s32 	%r462, %r4, 6528;
	add.s32 	%r5, %r462, 6528;
	setp.gt.s32 	%p2, %r5, %r2233;
	cvt.s64.s32 	%rd4, %r462;
	@%p2 bra 	$L__BB11_4;
	and.b32  	%r463, %r1, 31;
	and.b32  	%r464, %r1, 992;
	mul.lo.s32 	%r465, %r464, 17;
	or.b32  	%r466, %r465, %r463;
	cvt.u64.u32 	%rd52, %r466;
	add.s64 	%rd53, %rd52, %rd4;
	shl.b64 	%rd54, %rd53, 2;
	add.s64 	%rd55, %rd3, %rd54;
	ld.global.u32 	%r2320, [%rd55];
	ld.global.u32 	%r2319, [%rd55+128];
	ld.global.u32 	%r2318, [%rd55+256];
	ld.global.u32 	%r2317, [%rd55+384];
	ld.global.u32 	%r2316, [%rd55+512];
	ld.global.u32 	%r2315, [%rd55+640];
	ld.global.u32 	%r2314, [%rd55+768];
	ld.global.u32 	%r2313, [%rd55+896];
	ld.global.u32 	%r2312, [%rd55+1024];
	ld.global.u32 	%r2311, [%rd55+1152];
	ld.global.u32 	%r2310, [%rd55+1280];
	ld.global.u32 	%r2309, [%rd55+1408];
	ld.global.u32 	%r2308, [%rd55+1536];
	ld.global.u32 	%r2307, [%rd55+1664];
	ld.global.u32 	%r2306, [%rd55+1792];
	ld.global.u32 	%r2305, [%rd55+1920];
	ld.global.u32 	%r2304, [%rd55+2048];
	bra.uni 	$L__BB11_38;
$L__BB11_4:
	ld.param.u32 	%r2234, [_ZN3cub18CUB_300001_SM_10006detail10radix_sort29DeviceRadixSortOnesweepKernelINS1_5radix10policy_hubIfjyE10Policy1000ELNS0_9SortOrderE0EfjyiiNS1_21identity_decomposer_tEEEvPT5_SB_PT3_PKSC_PT1_PKSG_PT2_PKSK_T4_iiT6__param_8];
	cvt.u32.u64 	%r468, %rd4;
	sub.s32 	%r23, %r2234, %r468;
	and.b32  	%r469, %r1, 31;
	and.b32  	%r470, %r1, 992;
	mul.lo.s32 	%r471, %r470, 17;
	or.b32  	%r24, %r471, %r469;
	setp.ge.s32 	%p3, %r24, %r23;
	cvt.u64.u32 	%rd56, %r24;
	add.s64 	%rd57, %rd56, %rd4;
	shl.b64 	%rd58, %rd57, 2;
	add.s64 	%rd5, %rd3, %rd58;
	mov.b32 	%r2320, 2147483647;
	@%p3 bra 	$L__BB11_6;
	ld.global.u32 	%r2320, [%rd5];
$L__BB11_6:
	add.s32 	%r473, %r24, 32;
	setp.ge.s32 	%p4, %r473, %r23;
	mov.b32 	%r2319, 2147483647;
	@%p4 bra 	$L__BB11_8;
	ld.global.u32 	%r2319, [%rd5+128];
$L__BB11_8:
	add.s32 	%r475, %r24, 64;
	setp.ge.s32 	%p5, %r475, %r23;
	mov.b32 	%r2318, 2147483647;
	@%p5 bra 	$L__BB11_10;
	ld.global.u32 	%r2318, [%rd5+256];
$L__BB11_10:
	add.s32 	%r477, %r24, 96;
	setp.ge.s32 	%p6, %r477, %r23;
	mov.b32 	%r2317, 2147483647;
	@%p6 bra 	$L__BB11_12;
	ld.global.u32 	%r2317, [%rd5+384];
$L__BB11_12:
	add.s32 	%r479, %r24, 128;
	setp.ge.s32 	%p7, %r479, %r23;
	mov.b32 	%r2316, 2147483647;
	@%p7 bra 	$L__BB11_14;
	ld.global.u32 	%r2316, [%rd5+512];
$L__BB11_14:
	add.s32 	%r481, %r24, 160;
	setp.ge.s32 	%p8, %r481, %r23;
	mov.b32 	%r2315, 2147483647;
	@%p8 bra 	$L__BB11_16;
	ld.global.u32 	%r2315, [%rd5+640];
$L__BB11_16:
	add.s32 	%r483, %r24, 192;
	setp.ge.s32 	%p9, %r483, %r23;
	mov.b32 	%r2314, 2147483647;
	@%p9 bra 	$L__BB11_18;
	ld.global.u32 	%r2314, [%rd5+768];
$L__BB11_18:
	add.s32 	%r485, %r24, 224;
	setp.ge.s32 	%p10, %r485, %r23;
	mov.b32 	%r2313, 2147483647;
	@%p10 bra 	$L__BB11_20;
	ld.global.u32 	%r2313, [%rd5+896];
$L__BB11_20:
	add.s32 	%r487, %r24, 256;
	setp.ge.s32 	%p11, %r487, %r23;
	mov.b32 	%r2312, 2147483647;
	@%p11 bra 	$L__BB11_22;
	ld.global.u32 	%r2312, [%rd5+1024];
$L__BB11_22:
	add.s32 	%r489, %r24, 288;
	setp.ge.s32 	%p12, %r489, %r23;
	mov.b32 	%r2311, 2147483647;
	@%p12 bra 	$L__BB11_24;
	ld.global.u32 	%r2311, [%rd5+1152];
$L__BB11_24:
	add.s32 	%r491, %r24, 320;
	setp.ge.s32 	%p13, %r491, %r23;
	mov.b32 	%r2310, 2147483647;
	@%p13 bra 	$L__BB11_26;
	ld.global.u32 	%r2310, [%rd5+1280];
$L__BB11_26:
	add.s32 	%r493, %r24, 352;
	setp.ge.s32 	%p14, %r493, %r23;
	mov.b32 	%r2309, 2147483647;
	@%p14 bra 	$L__BB11_28;
	ld.global.u32 	%r2309, [%rd5+1408];
$L__BB11_28:
	add.s32 	%r495, %r24, 384;
	setp.ge.s32 	%p15, %r495, %r23;
	mov.b32 	%r2308, 2147483647;
	@%p15 bra 	$L__BB11_30;
	ld.global.u32 	%r2308, [%rd5+1536];
$L__BB11_30:
	add.s32 	%r497, %r24, 416;
	setp.ge.s32 	%p16, %r497, %r23;
	mov.b32 	%r2307, 2147483647;
	@%p16 bra 	$L__BB11_32;
	ld.global.u32 	%r2307, [%rd5+1664];
$L__BB11_32:
	add.s32 	%r499, %r24, 448;
	setp.ge.s32 	%p17, %r499, %r23;
	mov.b32 	%r2306, 2147483647;
	@%p17 bra 	$L__BB11_34;
	ld.global.u32 	%r2306, [%rd5+1792];
$L__BB11_34:
	add.s32 	%r501, %r24, 480;
	setp.ge.s32 	%p18, %r501, %r23;
	mov.b32 	%r2305, 2147483647;
	@%p18 bra 	$L__BB11_36;
	ld.global.u32 	%r2305, [%rd5+1920];
$L__BB11_36:
	add.s32 	%r503, %r24, 512;
	setp.ge.s32 	%p19, %r503, %r23;
	mov.b32 	%r2304, 2147483647;
	@%p19 bra 	$L__BB11_38;
	ld.global.u32 	%r2304, [%rd5+2048];
$L__BB11_38:
	ld.param.u32 	%r2286, [_ZN3cub18CUB_300001_SM_10006detail10radix_sort29DeviceRadixSortOnesweepKernelINS1_5radix10policy_hubIfjyE10Policy1000ELNS0_9SortOrderE0EfjyiiNS1_21identity_decomposer_tEEEvPT5_SB_PT3_PKSC_PT1_PKSG_PT2_PKSK_T4_iiT6__param_10];
	setp.gt.s32 	%p20, %r2320, -1;
	selp.b32 	%r504, -2147483648, -1, %p20;
	xor.b32  	%r2383, %r504, %r2320;
	setp.gt.s32 	%p21, %r2319, -1;
	selp.b32 	%r505, -2147483648, -1, %p21;
	xor.b32  	%r2382, %r505, %r2319;
	setp.gt.s32 	%p22, %r2318, -1;
	selp.b32 	%r506, -2147483648, -1, %p22;
	xor.b32  	%r2381, %r506, %r2318;
	setp.gt.s32 	%p23, %r2317, -1;
	selp.b32 	%r507, -2147483648, -1, %p23;
	xor.b32  	%r2380, %r507, %r2317;
	setp.gt.s32 	%p24, %r2316, -1;
	selp.b32 	%r508, -2147483648, -1, %p24;
	xor.b32  	%r2379, %r508, %r2316;
	setp.gt.s32 	%p25, %r2315, -1;
	selp.b32 	%r509, -2147483648, -1, %p25;
	xor.b32  	%r2378, %r509, %r2315;
	setp.gt.s32 	%p26, %r2314, -1;
	selp.b32 	%r510, -2147483648, -1, %p26;
	xor.b32  	%r2377, %r510, %r2314;
	setp.gt.s32 	%p27, %r2313, -1;
	selp.b32 	%r511, -2147483648, -1, %p27;
	xor.b32  	%r2376, %r511, %r2313;
	setp.gt.s32 	%p28, %r2312, -1;
	selp.b32 	%r512, -2147483648, -1, %p28;
	xor.b32  	%r2375, %r512, %r2312;
	setp.gt.s32 	%p29, %r2311, -1;
	selp.b32 	%r513, -2147483648, -1, %p29;
	xor.b32  	%r2374, %r513, %r2311;
	setp.gt.s32 	%p30, %r2310, -1;
	selp.b32 	%r514, -2147483648, -1, %p30;
	xor.b32  	%r2373, %r514, %r2310;
	setp.gt.s32 	%p31, %r2309, -1;
	selp.b32 	%r515, -2147483648, -1, %p31;
	xor.b32  	%r2372, %r515, %r2309;
	setp.gt.s32 	%p32, %r2308, -1;
	selp.b32 	%r516, -2147483648, -1, %p32;
	xor.b32  	%r2371, %r516, %r2308;
	setp.gt.s32 	%p33, %r2307, -1;
	selp.b32 	%r517, -2147483648, -1, %p33;
	xor.b32  	%r2370, %r517, %r2307;
	setp.gt.s32 	%p34, %r2306, -1;
	selp.b32 	%r518, -2147483648, -1, %p34;
	xor.b32  	%r2369, %r518, %r2306;
	setp.gt.s32 	%p35, %r2305, -1;
	selp.b32 	%r519, -2147483648, -1, %p35;
	xor.b32  	%r2368, %r519, %r2305;
	setp.gt.s32 	%p36, %r2304, -1;
	selp.b32 	%r520, -2147483648, -1, %p36;
	xor.b32  	%r2367, %r520, %r2304;
	mov.b32 	%r521, -1;
	shl.b32 	%r522, %r521, %r2286;
	not.b32 	%r92, %r522;
	shl.b32 	%r523, %r2, 10;
	mov.u32 	%r524, _ZZN3cub18CUB_300001_SM_10006detail10radix_sort29DeviceRadixSortOnesweepKernelINS1_5radix10policy_hubIfjyE10Policy1000ELNS0_9SortOrderE0EfjyiiNS1_21identity_decomposer_tEEEvPT5_SB_PT3_PKSC_PT1_PKSG_PT2_PKSK_T4_iiT6_E1s;
	add.s32 	%r93, %r524, %r523;
	setp.gt.s32 	%p37, %r460, 255;
	@%p37 bra 	$L__BB11_51;
	max.s32 	%r525, %r460, 224;
	sub.s32 	%r526, %r525, %r460;
	add.s32 	%r527, %r526, 31;
	shr.u32 	%r528, %r527, 5;
	add.s32 	%r94, %r528, 1;
	and.b32  	%r95, %r94, 15;
	setp.lt.u32 	%p38, %r527, 480;
	mov.u32 	%r2324, %r460;
	@%p38 bra 	$L__BB11_42;
	and.b32  	%r529, %r94, 268435440;
	neg.s32 	%r2322, %r529;
	shl.b32 	%r531, %r460, 2;
	add.s32 	%r532, %r523, %r531;
	add.s32 	%r534, %r532, %r524;
	add.s32 	%r2321, %r534, 1024;
	mov.u32 	%r2324, %r460;
$L__BB11_41:
	.pragma "nounroll";
	mov.b32 	%r535, 0;
	st.shared.u32 	[%r2321+-1024], %r535;
	st.shared.u32 	[%r2321+-896], %r535;
	st.shared.u32 	[%r2321+-768], %r535;
	st.shared.u32 	[%r2321+-640], %r535;
	st.shared.u32 	[%r2321+-512], %r535;
	st.shared.u32 	[%r2321+-384], %r535;
	st.shared.u32 	[%r2321+-256], %r535;
	st.shared.u32 	[%r2321+-128], %r535;
	st.shared.u32 	[%r2321], %r535;
	st.shared.u32 	[%r2321+128], %r535;
	st.shared.u32 	[%r2321+256], %r535;
	st.shared.u32 	[%r2321+384], %r535;
	st.shared.u32 	[%r2321+512], %r535;
	st.shared.u32 	[%r2321+640], %r535;
	st.shared.u32 	[%r2321+768], %r535;
	st.shared.u32 	[%r2321+896], %r535;
	add.s32 	%r2324, %r2324, 512;
	add.s32 	%r2322, %r2322, 16;
	add.s32 	%r2321, %r2321, 2048;
	setp.ne.s32 	%p39, %r2322, 0;
	@%p39 bra 	$L__BB11_41;
$L__BB11_42:
	setp.eq.s32 	%p40, %r95, 0;
	@%p40 bra 	$L__BB11_51;
	and.b32  	%r105, %r94, 7;
	setp.lt.u32 	%p41, %r95, 8;
	@%p41 bra 	$L__BB11_45;
	shl.b32 	%r536, %r2324, 2;
	add.s32 	%r537, %r93, %r536;
	mov.b32 	%r538, 0;
	st.shared.u32 	[%r537], %r538;
	st.shared.u32 	[%r537+128], %r538;
	st.shared.u32 	[%r537+256], %r538;
	st.shared.u32 	[%r537+384], %r538;
	st.shared.u32 	[%r537+512], %r538;
	st.shared.u32 	[%r537+640], %r538;
	st.shared.u32 	[%r537+768], %r538;
	st.shared.u32 	[%r537+896], %r538;
	add.s32 	%r2324, %r2324, 256;
$L__BB11_45:
	setp.eq.s32 	%p42, %r105, 0;
	@%p42 bra 	$L__BB11_51;
	and.b32  	%r108, %r94, 3;
	setp.lt.u32 	%p43, %r105, 4;
	@%p43 bra 	$L__BB11_48;
	shl.b32 	%r539, %r2324, 2;
	add.s32 	%r540, %r93, %r539;
	mov.b32 	%r541, 0;
	st.shared.u32 	[%r540], %r541;
	st.shared.u32 	[%r540+128], %r541;
	st.shared.u32 	[%r540+256], %r541;
	st.shared.u32 	[%r540+384], %r541;
	add.s32 	%r2324, %r2324, 128;
$L__BB11_48:
	setp.eq.s32 	%p44, %r108, 0;
	@%p44 bra 	$L__BB11_51;
	shl.b32 	%r543, %r2324, 2;
	add.s32 	%r544, %r523, %r543;
	add.s32 	%r2328, %r524, %r544;
	neg.s32 	%r2327, %r108;
$L__BB11_50:
	.pragma "nounroll";
	mov.b32 	%r546, 0;
	st.shared.u32 	[%r2328], %r546;
	add.s32 	%r2328, %r2328, 128;
	add.s32 	%r2327, %r2327, 1;
	setp.ne.s32 	%p45, %r2327, 0;
	@%p45 bra 	$L__BB11_50;
$L__BB11_51:
	ld.param.u32 	%r2249, [_ZN3cub18CUB_300001_SM_10006detail10radix_sort29DeviceRadixSortOnesweepKernelINS1_5radix10policy_hubIfjyE10Policy1000ELNS0_9SortOrderE0EfjyiiNS1_21identity_decomposer_tEEEvPT5_SB_PT3_PKSC_PT1_PKSG_PT2_PKSK_T4_iiT6__param_9];
	bar.warp.sync 	-1;
	setp.eq.s32 	%p46, %r2383, 2147483647;
	selp.b32 	%r548, -2147483648, %r2383, %p46;
	shr.u32 	%r549, %r548, %r2249;
	and.b32  	%r117, %r549, %r92;
	shl.b32 	%r550, %r117, 2;
	add.s32 	%r551, %r93, %r550;
	atom.shared.add.u32 	%r552, [%r551], 1;
	setp.eq.s32 	%p47, %r2382, 2147483647;
	selp.b32 	%r553, -2147483648, %r2382, %p47;
	shr.u32 	%r554, %r553, %r2249;
	and.b32  	%r555, %r554, %r92;
	shl.b32 	%r556, %r555, 2;
	add.s32 	%r557, %r93, %r556;
	atom.shared.add.u32 	%r558, [%r557], 1;
	setp.eq.s32 	%p48, %r2381, 2147483647;
	selp.b32 	%r559, -2147483648, %r2381, %p48;
	shr.u32 	%r560, %r559, %r2249;
	and.b32  	%r561, %r560, %r92;
	shl.b32 	%r562, %r561, 2;
	add.s32 	%r563, %r93, %r562;
	atom.shared.add.u32 	%r564, [%r563], 1;
	setp.eq.s32 	%p49, %r2380, 2147483647;
	selp.b32 	%r565, -2147483648, %r2380, %p49;
	shr.u32 	%r566, %r565, %r2249;
	and.b32  	%r567, %r566, %r92;
	shl.b32 	%r568, %r567, 2;
	add.s32 	%r569, %r93, %r568;
	atom.shared.add.u32 	%r570, [%r569], 1;
	setp.eq.s32 	%p50, %r2379, 2147483647;
	selp.b32 	%r571, -2147483648, %r2379, %p50;
	shr.u32 	%r572, %r571, %r2249;
	and.b32  	%r573, %r572, %r92;
	shl.b32 	%r574, %r573, 2;
	add.s32 	%r575, %r93, %r574;
	atom.shared.add.u32 	%r576, [%r575], 1;
	setp.eq.s32 	%p51, %r2378, 2147483647;
	selp.b32 	%r577, -2147483648, %r2378, %p51;
	shr.u32 	%r578, %r577, %r2249;
	and.b32  	%r579, %r578, %r92;
	shl.b32 	%r580, %r579, 2;
	add.s32 	%r581, %r93, %r580;
	atom.shared.add.u32 	%r582, [%r581], 1;
	setp.eq.s32 	%p52, %r2377, 2147483647;
	selp.b32 	%r583, -2147483648, %r2377, %p52;
	shr.u32 	%r584, %r583, %r2249;
	and.b32  	%r585, %r584, %r92;
	shl.b32 	%r586, %r585, 2;
	add.s32 	%r587, %r93, %r586;
	atom.shared.add.u32 	%r588, [%r587], 1;
	setp.eq.s32 	%p53, %r2376, 2147483647;
	selp.b32 	%r589, -2147483648, %r2376, %p53;
	shr.u32 	%r590, %r589, %r2249;
	and.b32  	%r591, %r590, %r92;
	shl.b32 	%r592, %r591, 2;
	add.s32 	%r593, %r93, %r592;
	atom.shared.add.u32 	%r594, [%r593], 1;
	setp.eq.s32 	%p54, %r2375, 2147483647;
	selp.b32 	%r595, -2147483648, %r2375, %p54;
	shr.u32 	%r596, %r595, %r2249;
	and.b32  	%r597, %r596, %r92;
	shl.b32 	%r598, %r597, 2;
	add.s32 	%r599, %r93, %r598;
	atom.shared.add.u32 	%r600, [%r599], 1;
	setp.eq.s32 	%p55, %r2374, 2147483647;
	selp.b32 	%r601, -2147483648, %r2374, %p55;
	shr.u32 	%r602, %r601, %r2249;
	and.b32  	%r603, %r602, %r92;
	shl.b32 	%r604, %r603, 2;
	add.s32 	%r605, %r93, %r604;
	atom.shared.add.u32 	%r606, [%r605], 1;
	setp.eq.s32 	%p56, %r2373, 2147483647;
	selp.b32 	%r607, -2147483648, %r2373, %p56;
	shr.u32 	%r608, %r607, %r2249;
	and.b32  	%r609, %r608, %r92;
	shl.b32 	%r610, %r609, 2;
	add.s32 	%r611, %r93, %r610;
	atom.shared.add.u32 	%r612, [%r611], 1;
	setp.eq.s32 	%p57, %r2372, 2147483647;
	selp.b32 	%r613, -2147483648, %r2372, %p57;
	shr.u32 	%r614, %r613, %r2249;
	and.b32  	%r615, %r614, %r92;
	shl.b32 	%r616, %r615, 2;
	add.s32 	%r617, %r93, %r616;
	atom.shared.add.u32 	%r618, [%r617], 1;
	setp.eq.s32 	%p58, %r2371, 2147483647;
	selp.b32 	%r619, -2147483648, %r2371, %p58;
	shr.u32 	%r620, %r619, %r2249;
	and.b32  	%r621, %r620, %r92;
	shl.b32 	%r622, %r621, 2;
	add.s32 	%r623, %r93, %r622;
	atom.shared.add.u32 	%r624, [%r623], 1;
	setp.eq.s32 	%p59, %r2370, 2147483647;
	selp.b32 	%r625, -2147483648, %r2370, %p59;
	shr.u32 	%r626, %r625, %r2249;
	and.b32  	%r627, %r626, %r92;
	shl.b32 	%r628, %r627, 2;
	add.s32 	%r629, %r93, %r628;
	atom.shared.add.u32 	%r630, [%r629], 1;
	setp.eq.s32 	%p60, %r2369, 2147483647;
	selp.b32 	%r631, -2147483648, %r2369, %p60;
	shr.u32 	%r632, %r631, %r2249;
	and.b32  	%r633, %r632, %r92;
	shl.b32 	%r634, %r633, 2;
	add.s32 	%r635, %r93, %r634;
	atom.shared.add.u32 	%r636, [%r635], 1;
	setp.eq.s32 	%p61, %r2368, 2147483647;
	selp.b32 	%r637, -2147483648, %r2368, %p61;
	shr.u32 	%r638, %r637, %r2249;
	and.b32  	%r639, %r638, %r92;
	shl.b32 	%r640, %r639, 2;
	add.s32 	%r641, %r93, %r640;
	atom.shared.add.u32 	%r642, [%r641], 1;
	setp.eq.s32 	%p62, %r2367, 2147483647;
	selp.b32 	%r643, -2147483648, %r2367, %p62;
	shr.u32 	%r644, %r643, %r2249;
	and.b32  	%r645, %r644, %r92;
	shl.b32 	%r646, %r645, 2;
	add.s32 	%r647, %r93, %r646;
	atom.shared.add.u32 	%r648, [%r647], 1;
	bar.sync 	0;
	setp.gt.u32 	%p63, %r1, 255;
	shl.b32 	%r649, %r1, 2;
	add.s32 	%r118, %r524, %r649;
	mov.b32 	%r2329, 0;
	@%p63 bra 	$L__BB11_53;
	ld.shared.u32 	%r651, [%r118];
	mov.b32 	%r652, 0;
	st.shared.u32 	[%r118], %r652;
	ld.shared.u32 	%r653, [%r118+1024];
	st.shared.u32 	[%r118+1024], %r651;
	add.s32 	%r654, %r653, %r651;
	ld.shared.u32 	%r655, [%r118+2048];
	st.shared.u32 	[%r118+2048], %r654;
	add.s32 	%r656, %r655, %r654;
	ld.shared.u32 	%r657, [%r118+3072];
	st.shared.u32 	[%r118+3072], %r656;
	add.s32 	%r658, %r657, %r656;
	ld.shared.u32 	%r659, [%r118+4096];
	st.shared.u32 	[%r118+4096], %r658;
	add.s32 	%r660, %r659, %r658;
	ld.shared.u32 	%r661, [%r118+5120];
	st.shared.u32 	[%r118+5120], %r660;
	add.s32 	%r662, %r661, %r660;
	ld.shared.u32 	%r663, [%r118+6144];
	st.shared.u32 	[%r118+6144], %r662;
	add.s32 	%r664, %r663, %r662;
	ld.shared.u32 	%r665, [%r118+7168];
	st.shared.u32 	[%r118+7168], %r664;
	add.s32 	%r666, %r665, %r664;
	ld.shared.u32 	%r667, [%r118+8192];
	st.shared.u32 	[%r118+8192], %r666;
	add.s32 	%r668, %r667, %r666;
	ld.shared.u32 	%r669, [%r118+9216];
	st.shared.u32 	[%r118+9216], %r668;
	add.s32 	%r670, %r669, %r668;
	ld.shared.u32 	%r671, [%r118+10240];
	st.shared.u32 	[%r118+10240], %r670;
	add.s32 	%r672, %r671, %r670;
	ld.shared.u32 	%r673, [%r118+11264];
	st.shared.u32 	[%r118+11264], %r672;
	add.s32 	%r2329, %r673, %r672;
$L__BB11_53:
	setp.gt.u32 	%p64, %r1, 255;
	shl.b32 	%r674, %r4, 8;
	add.s32 	%r675, %r674, %r1;
	mul.wide.s32 	%rd59, %r675, 4;
	add.s64 	%rd6, %rd2, %rd59;
	@%p64 bra 	$L__BB11_55;
	or.b32  	%r676, %r2329, 1073741824;
	st.volatile.global.u32 	[%rd6], %r676;
$L__BB11_55:
	ld.param.u64 	%rd442, [_ZN3cub18CUB_300001_SM_10006detail10radix_sort29DeviceRadixSortOnesweepKernelINS1_5radix10policy_hubIfjyE10Policy1000ELNS0_9SortOrderE0EfjyiiNS1_21identity_decomposer_tEEEvPT5_SB_PT3_PKSC_PT1_PKSG_PT2_PKSK_T4_iiT6__param_7];
	setp.lt.u32 	%p65, %r1, 256;
	setp.eq.s32 	%p66, %r2329, 6528;
	and.pred  	%p67, %p65, %p66;
	selp.u32 	%r677, 1, 0, %p67;
	{ 
	.reg .pred 	%p1; 
	.reg .pred 	%p2; 
	setp.ne.u32 	%p1, %r677, 0; 
	bar.red.or.pred 	%p2, 0, %p1; 
	selp.u32 	%r678, 1, 0, %p2; 
	}
	setp.eq.s32 	%p68, %r678, 0;
	and.b32  	%r679, %r1, 992;
	and.b32  	%r680, %r1, 31;
	mul.lo.s32 	%r681, %r679, 17;
	or.b32  	%r682, %r681, %r680;
	cvt.u64.u32 	%rd7, %r682;
	add.s64 	%rd61, %rd7, %rd4;
	cvta.to.global.u64 	%rd62, %rd442;
	shl.b64 	%rd63, %rd61, 2;
	add.s64 	%rd8, %rd62, %rd63;
	cvt.u64.u32 	%rd9, %r1;
	@%p68 bra 	$L__BB11_175;
	setp.gt.u32 	%p69, %r1, 255;
	shl.b32 	%r684, %r1, 3;
	add.s32 	%r686, %r524, %r684;
	add.s32 	%r121, %r686, 26112;
	@%p69 bra 	$L__BB11_64;
	ld.param.u64 	%rd436, [_ZN3cub18CUB_300001_SM_10006detail10radix_sort29DeviceRadixSortOnesweepKernelINS1_5radix10policy_hubIfjyE10Policy1000ELNS0_9SortOrderE0EfjyiiNS1_21identity_decomposer_tEEEvPT5_SB_PT3_PKSC_PT1_PKSG_PT2_PKSK_T4_iiT6__param_3];
	cvta.to.global.u64 	%rd64, %rd436;
	shl.b64 	%rd65, %rd9, 3;
	add.s64 	%rd66, %rd64, %rd65;
	ld.global.u64 	%rd67, [%rd66];
	setp.gt.u32 	%p70, %r1, %r117;
	selp.b64 	%rd68, 6528, 0, %p70;
	sub.s64 	%rd455, %rd67, %rd68;
	st.shared.u64 	[%r121], %rd455;
	setp.lt.s32 	%p71, %r4, 1;
	mov.u32 	%r2333, %r2329;
	@%p71 bra 	$L__BB11_63;
	mov.b32 	%r2331, -1;
	mov.u32 	%r2330, %r4;
	mov.u32 	%r2333, %r2329;
$L__BB11_59:
	add.s32 	%r125, %r2330, -1;
	shl.b32 	%r688, %r125, 8;
	add.s32 	%r689, %r688, %r1;
	mul.wide.s32 	%rd69, %r689, 4;
	add.s64 	%rd11, %rd2, %rd69;
$L__BB11_60:
	membar.cta;
	ld.volatile.global.u32 	%r126, [%rd11];
	setp.eq.s32 	%p72, %r126, 0;
	@%p72 bra 	$L__BB11_60;
	and.b32  	%r690, %r126, 1073741823;
	add.s32 	%r2333, %r690, %r2333;
	setp.gt.s32 	%p73, %r126, -1;
	vote.sync.ballot.b32 	%r2331, %p73, %r2331;
	setp.gt.u32 	%p75, %r2330, 1;
	and.pred  	%p76, %p73, %p75;
	mov.u32 	%r2330, %r125;
	@%p76 bra 	$L__BB11_59;
	ld.shared.u64 	%rd455, [%r121];
$L__BB11_63:
	or.b32  	%r691, %r2333, -2147483648;
	st.volatile.global.u32 	[%rd6], %r691;
	sub.s32 	%r694, %r2333, %r2329;
	cvt.s64.s32 	%rd72, %r694;
	add.s64 	%rd73, %rd455, %rd72;
	st.shared.u64 	[%r121], %rd73;
$L__BB11_64:
	ld.param.u32 	%r2235, [_ZN3cub18CUB_300001_SM_10006detail10radix_sort29DeviceRadixSortOnesweepKernelINS1_5radix10policy_hubIfjyE10Policy1000ELNS0_9SortOrderE0EfjyiiNS1_21identity_decomposer_tEEEvPT5_SB_PT3_PKSC_PT1_PKSG_PT2_PKSK_T4_iiT6__param_8];
	ld.param.u64 	%rd432, [_ZN3cub18CUB_300001_SM_10006detail10radix_sort29DeviceRadixSortOnesweepKernelINS1_5radix10policy_hubIfjyE10Policy1000ELNS0_9SortOrderE0EfjyiiNS1_21identity_decomposer_tEEEvPT5_SB_PT3_PKSC_PT1_PKSG_PT2_PKSK_T4_iiT6__param_2];
	setp.gt.u32 	%p77, %r1, 255;
	setp.lt.s32 	%p78, %r5, %r2235;
	setp.eq.s64 	%p79, %rd432, 0;
	or.pred  	%p80, %p79, %p78;
	or.pred  	%p81, %p77, %p80;
	@%p81 bra 	$L__BB11_66;
	ld.param.u64 	%rd433, [_ZN3cub18CUB_300001_SM_10006detail10radix_sort29DeviceRadixSortOnesweepKernelINS1_5radix10policy_hubIfjyE10Policy1000ELNS0_9SortOrderE0EfjyiiNS1_21identity_decomposer_tEEEvPT5_SB_PT3_PKSC_PT1_PKSG_PT2_PKSK_T4_iiT6__param_2];
	ld.shared.u64 	%rd74, [%r121];
	setp.gt.u32 	%p82, %r1, %r117;
	selp.b64 	%rd75, 6528, 0, %p82;
	cvt.s64.s32 	%rd76, %r2329;
	add.s64 	%rd77, %rd75, %rd76;
	add.s64 	%rd78, %rd77, %rd74;
	cvta.to.global.u64 	%rd79, %rd433;
	shl.b64 	%rd80, %rd9, 3;
	add.s64 	%rd81, %rd79, %rd80;
	st.global.u64 	[%rd81], %rd78;
$L__BB11_66:
	ld.param.u32 	%r2236, [_ZN3cub18CUB_300001_SM_10006detail10radix_sort29DeviceRadixSortOnesweepKernelINS1_5radix10policy_hubIfjyE10Policy1000ELNS0_9SortOrderE0EfjyiiNS1_21identity_decomposer_tEEEvPT5_SB_PT3_PKSC_PT1_PKSG_PT2_PKSK_T4_iiT6__param_8];
	setp.gt.s32 	%p83, %r5, %r2236;
	bar.sync 	0;
	shl.b32 	%r695, %r117, 3;
	add.s32 	%r697, %r524, %r695;
	ld.shared.u64 	%rd14, [%r697+26112];
	setp.gt.s32 	%p84, %r2383, -1;
	selp.b32 	%r698, -1, -2147483648, %p84;
	xor.b32  	%r2383, %r698, %r2383;
	setp.gt.s32 	%p85, %r2382, -1;
	selp.b32 	%r699, -1, -2147483648, %p85;
	xor.b32  	%r2382, %r699, %r2382;
	setp.gt.s32 	%p86, %r2381, -1;
	selp.b32 	%r700, -1, -2147483648, %p86;
	xor.b32  	%r2381, %r700, %r2381;
	setp.gt.s32 	%p87, %r2380, -1;
	selp.b32 	%r701, -1, -2147483648, %p87;
	xor.b32  	%r2380, %r701, %r2380;
	setp.gt.s32 	%p88, %r2379, -1;
	selp.b32 	%r702, -1, -2147483648, %p88;
	xor.b32  	%r2379, %r702, %r2379;
	setp.gt.s32 	%p89, %r2378, -1;
	selp.b32 	%r703, -1, -2147483648, %p89;
	xor.b32  	%r2378, %r703, %r2378;
	setp.gt.s32 	%p90, %r2377, -1;
	selp.b32 	%r704, -1, -2147483648, %p90;
	xor.b32  	%r2377, %r704, %r2377;
	setp.gt.s32 	%p91, %r2376, -1;
	selp.b32 	%r705, -1, -2147483648, %p91;
	xor.b32  	%r2376, %r705, %r2376;
	setp.gt.s32 	%p92, %r2375, -1;
	selp.b32 	%r706, -1, -2147483648, %p92;
	xor.b32  	%r2375, %r706, %r2375;
	setp.gt.s32 	%p93, %r2374, -1;
	selp.b32 	%r707, -1, -2147483648, %p93;
	xor.b32  	%r2374, %r707, %r2374;
	setp.gt.s32 	%p94, %r2373, -1;
	selp.b32 	%r708, -1, -2147483648, %p94;
	xor.b32  	%r2373, %r708, %r2373;
	setp.gt.s32 	%p95, %r2372, -1;
	selp.b32 	%r709, -1, -2147483648, %p95;
	xor.b32  	%r2372, %r709, %r2372;
	setp.gt.s32 	%p96, %r2371, -1;
	selp.b32 	%r710, -1, -2147483648, %p96;
	xor.b32  	%r2371, %r710, %r2371;
	setp.gt.s32 	%p97, %r2370, -1;
	selp.b32 	%r711, -1, -2147483648, %p97;
	xor.b32  	%r2370, %r711, %r2370;
	setp.gt.s32 	%p98, %r2369, -1;
	selp.b32 	%r712, -1, -2147483648, %p98;
	xor.b32  	%r2369, %r712, %r2369;
	setp.gt.s32 	%p99, %r2368, -1;
	selp.b32 	%r713, -1, -2147483648, %p99;
	xor.b32  	%r2368, %r713, %r2368;
	setp.gt.s32 	%p100, %r2367, -1;
	selp.b32 	%r714, -1, -2147483648, %p100;
	xor.b32  	%r2367, %r714, %r2367;
	@%p83 bra 	$L__BB11_68;
	add.s64 	%rd82, %rd14, %rd7;
	shl.b64 	%rd83, %rd82, 2;
	add.s64 	%rd84, %rd1, %rd83;
	st.global.u32 	[%rd84], %r2383;
	st.global.u32 	[%rd84+128], %r2382;
	st.global.u32 	[%rd84+256], %r2381;
	st.global.u32 	[%rd84+384], %r2380;
	st.global.u32 	[%rd84+512], %r2379;
	st.global.u32 	[%rd84+640], %r2378;
	st.global.u32 	[%rd84+768], %r2377;
	st.global.u32 	[%rd84+896], %r2376;
	st.global.u32 	[%rd84+1024], %r2375;
	st.global.u32 	[%rd84+1152], %r2374;
	st.global.u32 	[%rd84+1280], %r2373;
	st.global.u32 	[%rd84+1408], %r2372;
	st.global.u32 	[%rd84+1536], %r2371;
	st.global.u32 	[%rd84+1664], %r2370;
	st.global.u32 	[%rd84+1792], %r2369;
	st.global.u32 	[%rd84+1920], %r2368;
	st.global.u32 	[%rd84+2048], %r2367;
	bra.uni 	$L__BB11_102;
$L__BB11_68:
	ld.param.u32 	%r2237, [_ZN3cub18CUB_300001_SM_10006detail10radix_sort29DeviceRadixSortOnesweepKernelINS1_5radix10policy_hubIfjyE10Policy1000ELNS0_9SortOrderE0EfjyiiNS1_21identity_decomposer_tEEEvPT5_SB_PT3_PKSC_PT1_PKSG_PT2_PKSK_T4_iiT6__param_8];
	cvt.u32.u64 	%r715, %rd7;
	mad.lo.s32 	%r147, %r4, -6528, %r2237;
	setp.ge.s32 	%p101, %r715, %r147;
	add.s64 	%rd85, %rd14, %rd7;
	shl.b64 	%rd86, %rd85, 2;
	add.s64 	%rd15, %rd1, %rd86;
	@%p101 bra 	$L__BB11_70;
	st.global.u32 	[%rd15], %r2383;
$L__BB11_70:
	add.s32 	%r717, %r715, 32;
	setp.ge.s32 	%p102, %r717, %r147;
	@%p102 bra 	$L__BB11_72;
	st.global.u32 	[%rd15+128], %r2382;
$L__BB11_72:
	add.s32 	%r719, %r715, 64;
	setp.ge.s32 	%p103, %r719, %r147;
	@%p103 bra 	$L__BB11_74;
	st.global.u32 	[%rd15+256], %r2381;
$L__BB11_74:
	add.s32 	%r721, %r715, 96;
	setp.ge.s32 	%p104, %r721, %r147;
	@%p104 bra 	$L__BB11_76;
	st.global.u32 	[%rd15+384], %r2380;
$L__BB11_76:
	add.s32 	%r723, %r715, 128;
	setp.ge.s32 	%p105, %r723, %r147;
	@%p105 bra 	$L__BB11_78;
	st.global.u32 	[%rd15+512], %r2379;
$L__BB11_78:
	add.s32 	%r725, %r715, 160;
	setp.ge.s32 	%p106, %r725, %r147;
	@%p106 bra 	$L__BB11_80;
	st.global.u32 	[%rd15+640], %r2378;
$L__BB11_80:
	add.s32 	%r727, %r715, 192;
	setp.ge.s32 	%p107, %r727, %r147;
	@%p107 bra 	$L__BB11_82;
	st.global.u32 	[%rd15+768], %r2377;
$L__BB11_82:
	add.s32 	%r729, %r715, 224;
	setp.ge.s32 	%p108, %r729, %r147;
	@%p108 bra 	$L__BB11_84;
	st.global.u32 	[%rd15+896], %r2376;
$L__BB11_84:
	add.s32 	%r731, %r715, 256;
	setp.ge.s32 	%p109, %r731, %r147;
	@%p109 bra 	$L__BB11_86;
	st.global.u32 	[%rd15+1024], %r2375;
$L__BB11_86:
	add.s32 	%r733, %r715, 288;
	setp.ge.s32 	%p110, %r733, %r147;
	@%p110 bra 	$L__BB11_88;
	st.global.u32 	[%rd15+1152], %r2374;
$L__BB11_88:
	add.s32 	%r735, %r715, 320;
	setp.ge.s32 	%p111, %r735, %r147;
	@%p111 bra 	$L__BB11_90;
	st.global.u32 	[%rd15+1280], %r2373;
$L__BB11_90:
	add.s32 	%r737, %r715, 352;
	setp.ge.s32 	%p112, %r737, %r147;
	@%p112 bra 	$L__BB11_92;
	st.global.u32 	[%rd15+1408], %r2372;
$L__BB11_92:
	add.s32 	%r739, %r715, 384;
	setp.ge.s32 	%p113, %r739, %r147;
	@%p113 bra 	$L__BB11_94;
	st.global.u32 	[%rd15+1536], %r2371;
$L__BB11_94:
	add.s32 	%r741, %r715, 416;
	setp.ge.s32 	%p114, %r741, %r147;
	@%p114 bra 	$L__BB11_96;
	st.global.u32 	[%rd15+1664], %r2370;
$L__BB11_96:
	add.s32 	%r743, %r715, 448;
	setp.ge.s32 	%p115, %r743, %r147;
	@%p115 bra 	$L__BB11_98;
	st.global.u32 	[%rd15+1792], %r2369;
$L__BB11_98:
	add.s32 	%r745, %r715, 480;
	setp.ge.s32 	%p116, %r745, %r147;
	@%p116 bra 	$L__BB11_100;
	st.global.u32 	[%rd15+1920], %r2368;
$L__BB11_100:
	add.s32 	%r747, %r715, 512;
	setp.ge.s32 	%p117, %r747, %r147;
	@%p117 bra 	$L__BB11_102;
	st.global.u32 	[%rd15+2048], %r2367;
$L__BB11_102:
	ld.param.u32 	%r2238, [_ZN3cub18CUB_300001_SM_10006detail10radix_sort29DeviceRadixSortOnesweepKernelINS1_5radix10policy_hubIfjyE10Policy1000ELNS0_9SortOrderE0EfjyiiNS1_21identity_decomposer_tEEEvPT5_SB_PT3_PKSC_PT1_PKSG_PT2_PKSK_T4_iiT6__param_8];
	setp.gt.s32 	%p118, %r5, %r2238;
	@%p118 bra 	$L__BB11_104;
	ld.global.u32 	%r2366, [%rd8];
	ld.global.u32 	%r2365, [%rd8+128];
	ld.global.u32 	%r2364, [%rd8+256];
	ld.global.u32 	%r2363, [%rd8+384];
	ld.global.u32 	%r2362, [%rd8+512];
	ld.global.u32 	%r2361, [%rd8+640];
	ld.global.u32 	%r2360, [%rd8+768];
	ld.global.u32 	%r2359, [%rd8+896];
	ld.global.u32 	%r2358, [%rd8+1024];
	ld.global.u32 	%r2357, [%rd8+1152];
	ld.global.u32 	%r2356, [%rd8+1280];
	ld.global.u32 	%r2355, [%rd8+1408];
	ld.global.u32 	%r2354, [%rd8+1536];
	ld.global.u32 	%r2353, [%rd8+1664];
	ld.global.u32 	%r2352, [%rd8+1792];
	ld.global.u32 	%r2351, [%rd8+1920];
	ld.global.u32 	%r2350, [%rd8+2048];
	bra.uni 	$L__BB11_138;
$L__BB11_104:
	ld.param.u32 	%r2239, [_ZN3cub18CUB_300001_SM_10006detail10radix_sort29DeviceRadixSortOnesweepKernelINS1_5radix10policy_hubIfjyE10Policy1000ELNS0_9SortOrderE0EfjyiiNS1_21identity_decomposer_tEEEvPT5_SB_PT3_PKSC_PT1_PKSG_PT2_PKSK_T4_iiT6__param_8];
	cvt.u32.u64 	%r749, %rd7;
	sub.s32 	%r165, %r2239, %r462;
	setp.ge.s32 	%p119, %r749, %r165;
	@%p119 bra 	$L__BB11_106;
	ld.global.u32 	%r2366, [%rd8];
$L__BB11_106:
	add.s32 	%r753, %r749, 32;
	setp.ge.s32 	%p120, %r753, %r165;
	@%p120 bra 	$L__BB11_108;
	ld.global.u32 	%r2365, [%rd8+128];
$L__BB11_108:
	add.s32 	%r756, %r749, 64;
	setp.ge.s32 	%p121, %r756, %r165;
	@%p121 bra 	$L__BB11_110;
	ld.global.u32 	%r2364, [%rd8+256];
$L__BB11_110:
	add.s32 	%r759, %r749, 96;
	setp.ge.s32 	%p122, %r759, %r165;
	@%p122 bra 	$L__BB11_112;
	ld.global.u32 	%r2363, [%rd8+384];
$L__BB11_112:
	add.s32 	%r762, %r749, 128;
	setp.ge.s32 	%p123, %r762, %r165;
	@%p123 bra 	$L__BB11_114;
	ld.global.u32 	%r2362, [%rd8+512];
$L__BB11_114:
	add.s32 	%r765, %r749, 160;
	setp.ge.s32 	%p124, %r765, %r165;
	@%p124 bra 	$L__BB11_116;
	ld.global.u32 	%r2361, [%rd8+640];
$L__BB11_116:
	add.s32 	%r768, %r749, 192;
	setp.ge.s32 	%p125, %r768, %r165;
	@%p125 bra 	$L__BB11_118;
	ld.global.u32 	%r2360, [%rd8+768];
$L__BB11_118:
	add.s32 	%r771, %r749, 224;
	setp.ge.s32 	%p126, %r771, %r165;
	@%p126 bra 	$L__BB11_120;
	ld.global.u32 	%r2359, [%rd8+896];
$L__BB11_120:
	add.s32 	%r774, %r749, 256;
	setp.ge.s32 	%p127, %r774, %r165;
	@%p127 bra 	$L__BB11_122;
	ld.global.u32 	%r2358, [%rd8+1024];
$L__BB11_122:
	add.s32 	%r777, %r749, 288;
	setp.ge.s32 	%p128, %r777, %r165;
	@%p128 bra 	$L__BB11_124;
	ld.global.u32 	%r2357, [%rd8+1152];
$L__BB11_124:
	add.s32 	%r780, %r749, 320;
	setp.ge.s32 	%p129, %r780, %r165;
	@%p129 bra 	$L__BB11_126;
	ld.global.u32 	%r2356, [%rd8+1280];
$L__BB11_126:
	add.s32 	%r783, %r749, 352;
	setp.ge.s32 	%p130, %r783, %r165;
	@%p130 bra 	$L__BB11_128;
	ld.global.u32 	%r2355, [%rd8+1408];
$L__BB11_128:
	add.s32 	%r786, %r749, 384;
	setp.ge.s32 	%p131, %r786, %r165;
	@%p131 bra 	$L__BB11_130;
	ld.global.u32 	%r2354, [%rd8+1536];
$L__BB11_130:
	add.s32 	%r789, %r749, 416;
	setp.ge.s32 	%p132, %r789, %r165;
	@%p132 bra 	$L__BB11_132;
	ld.global.u32 	%r2353, [%rd8+1664];
$L__BB11_132:
	add.s32 	%r792, %r749, 448;
	setp.ge.s32 	%p133, %r792, %r165;
	@%p133 bra 	$L__BB11_134;
	ld.global.u32 	%r2352, [%rd8+1792];
$L__BB11_134:
	add.s32 	%r795, %r749, 480;
	setp.ge.s32 	%p134, %r795, %r165;
	@%p134 bra 	$L__BB11_136;
	ld.global.u32 	%r2351, [%rd8+1920];
$L__BB11_136:
	add.s32 	%r798, %r749, 512;
	setp.ge.s32 	%p135, %r798, %r165;
	@%p135 bra 	$L__BB11_138;
	ld.global.u32 	%r2350, [%rd8+2048];
$L__BB11_138:
	ld.param.u32 	%r2240, [_ZN3cub18CUB_300001_SM_10006detail10radix_sort29DeviceRadixSortOnesweepKernelINS1_5radix10policy_hubIfjyE10Policy1000ELNS0_9SortOrderE0EfjyiiNS1_21identity_decomposer_tEEEvPT5_SB_PT3_PKSC_PT1_PKSG_PT2_PKSK_T4_iiT6__param_8];
	mad.lo.s32 	%r799, %r4, 6528, 6528;
	setp.gt.s32 	%p136, %r799, %r2240;
	@%p136 bra 	$L__BB11_140;
	ld.param.u64 	%rd439, [_ZN3cub18CUB_300001_SM_10006detail10radix_sort29DeviceRadixSortOnesweepKernelINS1_5radix10policy_hubIfjyE10Policy1000ELNS0_9SortOrderE0EfjyiiNS1_21identity_decomposer_tEEEvPT5_SB_PT3_PKSC_PT1_PKSG_PT2_PKSK_T4_iiT6__param_6];
	add.s64 	%rd87, %rd14, %rd7;
	cvta.to.global.u64 	%rd88, %rd439;
	shl.b64 	%rd89, %rd87, 2;
	add.s64 	%rd90, %rd88, %rd89;
	st.global.u32 	[%rd90], %r2366;
	st.global.u32 	[%rd90+128], %r2365;
	st.global.u32 	[%rd90+256], %r2364;
	st.global.u32 	[%rd90+384], %r2363;
	st.global.u32 	[%rd90+512], %r2362;
	st.global.u32 	[%rd90+640], %r2361;
	st.global.u32 	[%rd90+768], %r2360;
	st.global.u32 	[%rd90+896], %r2359;
	st.global.u32 	[%rd90+1024], %r2358;
	st.global.u32 	[%rd90+1152], %r2357;
	st.global.u32 	[%rd90+1280], %r2356;
	st.global.u32 	[%rd90+1408], %r2355;
	st.global.u32 	[%rd90+1536], %r2354;
	st.global.u32 	[%rd90+1664], %r2353;
	st.global.u32 	[%rd90+1792], %r2352;
	st.global.u32 	[%rd90+1920], %r2351;
	st.global.u32 	[%rd90+2048], %r2350;
	bra.uni 	$L__BB11_174;
$L__BB11_140:
	ld.param.u32 	%r2241, [_ZN3cub18CUB_300001_SM_10006detail10radix_sort29DeviceRadixSortOnesweepKernelINS1_5radix10policy_hubIfjyE10Policy1000ELNS0_9SortOrderE0EfjyiiNS1_21identity_decomposer_tEEEvPT5_SB_PT3_PKSC_PT1_PKSG_PT2_PKSK_T4_iiT6__param_8];
	ld.param.u64 	%rd440, [_ZN3cub18CUB_300001_SM_10006detail10radix_sort29DeviceRadixSortOnesweepKernelINS1_5radix10policy_hubIfjyE10Policy1000ELNS0_9SortOrderE0EfjyiiNS1_21identity_decomposer_tEEEvPT5_SB_PT3_PKSC_PT1_PKSG_PT2_PKSK_T4_iiT6__param_6];
	cvt.u32.u64 	%r800, %rd7;
	mad.lo.s32 	%r216, %r4, -6528, %r2241;
	setp.ge.s32 	%p137, %r800, %r216;
	add.s64 	%rd91, %rd14, %rd7;
	cvta.to.global.u64 	%rd92, %rd440;
	shl.b64 	%rd93, %rd91, 2;
	add.s64 	%rd16, %rd92, %rd93;
	@%p137 bra 	$L__BB11_142;
	st.global.u32 	[%rd16], %r2366;
$L__BB11_142:
	add.s32 	%r802, %r800, 32;
	setp.ge.s32 	%p138, %r802, %r216;
	@%p138 bra 	$L__BB11_144;
	st.global.u32 	[%rd16+128], %r2365;
$L__BB11_144:
	add.s32 	%r804, %r800, 64;
	setp.ge.s32 	%p139, %r804, %r216;
	@%p139 bra 	$L__BB11_146;
	st.global.u32 	[%rd16+256], %r2364;
$L__BB11_146:
	add.s32 	%r806, %r800, 96;
	setp.ge.s32 	%p140, %r806, %r216;
	@%p140 bra 	$L__BB11_148;
	st.global.u32 	[%rd16+384], %r2363;
$L__BB11_148:
	add.s32 	%r808, %r800, 128;
	setp.ge.s32 	%p141, %r808, %r216;
	@%p141 bra 	$L__BB11_150;
	st.global.u32 	[%rd16+512], %r2362;
$L__BB11_150:
	add.s32 	%r810, %r800, 160;
	setp.ge.s32 	%p142, %r810, %r216;
	@%p142 bra 	$L__BB11_152;
	st.global.u32 	[%rd16+640], %r2361;
$L__BB11_152:
	add.s32 	%r812, %r800, 192;
	setp.ge.s32 	%p143, %r812, %r216;
	@%p143 bra 	$L__BB11_154;
	st.global.u32 	[%rd16+768], %r2360;
$L__BB11_154:
	add.s32 	%r814, %r800, 224;
	setp.ge.s32 	%p144, %r814, %r216;
	@%p144 bra 	$L__BB11_156;
	st.global.u32 	[%rd16+896], %r2359;
$L__BB11_156:
	add.s32 	%r816, %r800, 256;
	setp.ge.s32 	%p145, %r816, %r216;
	@%p145 bra 	$L__BB11_158;
	st.global.u32 	[%rd16+1024], %r2358;
$L__BB11_158:
	add.s32 	%r818, %r800, 288;
	setp.ge.s32 	%p146, %r818, %r216;
	@%p146 bra 	$L__BB11_160;
	st.global.u32 	[%rd16+1152], %r2357;
$L__BB11_160:
	add.s32 	%r820, %r800, 320;
	setp.ge.s32 	%p147, %r820, %r216;
	@%p147 bra 	$L__BB11_162;
	st.global.u32 	[%rd16+1280], %r2356;
$L__BB11_162:
	add.s32 	%r822, %r800, 352;
	setp.ge.s32 	%p148, %r822, %r216;
	@%p148 bra 	$L__BB11_164;
	st.global.u32 	[%rd16+1408], %r2355;
$L__BB11_164:
	add.s32 	%r824, %r800, 384;
	setp.ge.s32 	%p149, %r824, %r216;
	@%p149 bra 	$L__BB11_166;
	st.global.u32 	[%rd16+1536], %r2354;
$L__BB11_166:
	add.s32 	%r826, %r800, 416;
	setp.ge.s32 	%p150, %r826, %r216;
	@%p150 bra 	$L__BB11_168;
	st.global.u32 	[%rd16+1664], %r2353;
$L__BB11_168:
	add.s32 	%r828, %r800, 448;
	setp.ge.s32 	%p151, %r828, %r216;
	@%p151 bra 	$L__BB11_170;
	st.global.u32 	[%rd16+1792], %r2352;
$L__BB11_170:
	add.s32 	%r830, %r800, 480;
	setp.ge.s32 	%p152, %r830, %r216;
	@%p152 bra 	$L__BB11_172;
	st.global.u32 	[%rd16+1920], %r2351;
$L__BB11_172:
	add.s32 	%r832, %r800, 512;
	setp.ge.s32 	%p153, %r832, %r216;
	@%p153 bra 	$L__BB11_174;
	st.global.u32 	[%rd16+2048], %r2350;
$L__BB11_174:
	// begin inline asm
	exit;
	// end inline asm
$L__BB11_175:
	mul.hi.u32 	%r833, %r1, 357913942;
	add.s32 	%r834, %r833, %r1;
	shl.b32 	%r835, %r834, 2;
	add.s32 	%r837, %r524, %r835;
	add.s32 	%r234, %r837, 13328;
	st.shared.u32 	[%r837+13328], %r2329;
	bar.sync 	0;
	setp.gt.u32 	%p154, %r1, 31;
	@%p154 bra 	$L__BB11_177;
	mad.lo.s32 	%r869, %r1, 52, %r524;
	ld.shared.u32 	%r870, [%r869+13328];
	ld.shared.u32 	%r871, [%r869+13332];
	ld.shared.u32 	%r872, [%r869+13336];
	ld.shared.u32 	%r873, [%r869+13340];
	ld.shared.u32 	%r874, [%r869+13344];
	ld.shared.u32 	%r875, [%r869+13348];
	ld.shared.u32 	%r876, [%r869+13352];
	ld.shared.u32 	%r877, [%r869+13356];
	ld.shared.u32 	%r878, [%r869+13360];
	ld.shared.u32 	%r879, [%r869+13364];
	ld.shared.u32 	%r880, [%r869+13368];
	ld.shared.u32 	%r881, [%r869+13372];
	add.s32 	%r882, %r871, %r870;
	add.s32 	%r883, %r882, %r872;
	add.s32 	%r884, %r883, %r873;
	add.s32 	%r885, %r884, %r874;
	add.s32 	%r886, %r885, %r875;
	add.s32 	%r887, %r886, %r876;
	add.s32 	%r888, %r887, %r877;
	add.s32 	%r889, %r888, %r878;
	add.s32 	%r890, %r889, %r879;
	add.s32 	%r891, %r890, %r880;
	add.s32 	%r842, %r891, %r881;
	mov.b32 	%r840, 1;
	mov.b32 	%r865, 0;
	mov.b32 	%r867, -1;
	// begin inline asm
	{  .reg .s32 r0;  .reg .pred p;  shfl.sync.up.b32 r0|p, %r842, %r840, %r865, %r867;  @p add.s32 r0, r0, %r842;  mov.s32 %r838, r0;}
	// end inline asm
	mov.b32 	%r846, 2;
	// begin inline asm
	{  .reg .s32 r0;  .reg .pred p;  shfl.sync.up.b32 r0|p, %r838, %r846, %r865, %r867;  @p add.s32 r0, r0, %r838;  mov.s32 %r844, r0;}
	// end inline asm
	mov.b32 	%r852, 4;
	// begin inline asm
	{  .reg .s32 r0;  .reg .pred p;  shfl.sync.up.b32 r0|p, %r844, %r852, %r865, %r867;  @p add.s32 r0, r0, %r844;  mov.s32 %r850, r0;}
	// end inline asm
	mov.b32 	%r858, 8;
	// begin inline asm
	{  .reg .s32 r0;  .reg .pred p;  shfl.sync.up.b32 r0|p, %r850, %r858, %r865, %r867;  @p add.s32 r0, r0, %r850;  mov.s32 %r856, r0;}
	// end inline asm
	mov.b32 	%r864, 16;
	// begin inline asm
	{  .reg .s32 r0;  .reg .pred p;  shfl.sync.up.b32 r0|p, %r856, %r864, %r865, %r867;  @p add.s32 r0, r0, %r856;  mov.s32 %r862, r0;}
	// end inline asm
	sub.s32 	%r892, %r862, %r842;
	add.s32 	%r893, %r870, %r892;
	add.s32 	%r894, %r871, %r893;
	add.s32 	%r895, %r872, %r894;
	add.s32 	%r896, %r873, %r895;
	add.s32 	%r897, %r874, %r896;
	add.s32 	%r898, %r875, %r897;
	add.s32 	%r899, %r876, %r898;
	add.s32 	%r900, %r877, %r899;
	add.s32 	%r901, %r878, %r900;
	add.s32 	%r902, %r879, %r901;
	add.s32 	%r903, %r880, %r902;
	st.shared.u32 	[%r869+13328], %r892;
	st.shared.u32 	[%r869+13332], %r893;
	st.shared.u32 	[%r869+13336], %r894;
	st.shared.u32 	[%r869+13340], %r895;
	st.shared.u32 	[%r869+13344], %r896;
	st.shared.u32 	[%r869+13348], %r897;
	st.shared.u32 	[%r869+13352], %r898;
	st.shared.u32 	[%r869+13356], %r899;
	st.shared.u32 	[%r869+13360], %r900;
	st.shared.u32 	[%r869+13364], %r901;
	st.shared.u32 	[%r869+13368], %r902;
	st.shared.u32 	[%r869+13372], %r903;
$L__BB11_177:
	setp.gt.u32 	%p155, %r1, 255;
	bar.sync 	0;
	ld.shared.u32 	%r235, [%r234];
	@%p155 bra 	$L__BB11_179;
	ld.shared.u32 	%r907, [%r118];
	add.s32 	%r908, %r907, %r235;
	st.shared.u32 	[%r118], %r908;
	ld.shared.u32 	%r909, [%r118+1024];
	add.s32 	%r910, %r909, %r235;
	st.shared.u32 	[%r118+1024], %r910;
	ld.shared.u32 	%r911, [%r118+2048];
	add.s32 	%r912, %r911, %r235;
	st.shared.u32 	[%r118+2048], %r912;
	ld.shared.u32 	%r913, [%r118+3072];
	add.s32 	%r914, %r913, %r235;
	st.shared.u32 	[%r118+3072], %r914;
	ld.shared.u32 	%r915, [%r118+4096];
	add.s32 	%r916, %r915, %r235;
	st.shared.u32 	[%r118+4096], %r916;
	ld.shared.u32 	%r917, [%r118+5120];
	add.s32 	%r918, %r917, %r235;
	st.shared.u32 	[%r118+5120], %r918;
	ld.shared.u32 	%r919, [%r118+6144];
	add.s32 	%r920, %r919, %r235;
	st.shared.u32 	[%r118+6144], %r920;
	ld.shared.u32 	%r921, [%r118+7168];
	add.s32 	%r922, %r921, %r235;
	st.shared.u32 	[%r118+7168], %r922;
	ld.shared.u32 	%r923, [%r118+8192];
	add.s32 	%r924, %r923, %r235;
	st.shared.u32 	[%r118+8192], %r924;
	ld.shared.u32 	%r925, [%r118+9216];
	add.s32 	%r926, %r925, %r235;
	st.shared.u32 	[%r118+9216], %r926;
	ld.shared.u32 	%r927, [%r118+10240];
	add.s32 	%r928, %r927, %r235;
	st.shared.u32 	[%r118+10240], %r928;
	ld.shared.u32 	%r929, [%r118+11264];
	add.s32 	%r930, %r929, %r235;
	st.shared.u32 	[%r118+11264], %r930;
$L__BB11_179:
	ld.param.u32 	%r2287, [_ZN3cub18CUB_300001_SM_10006detail10radix_sort29DeviceRadixSortOnesweepKernelINS1_5radix10policy_hubIfjyE10Policy1000ELNS0_9SortOrderE0EfjyiiNS1_21identity_decomposer_tEEEvPT5_SB_PT3_PKSC_PT1_PKSG_PT2_PKSK_T4_iiT6__param_10];
	ld.param.u32 	%r2250, [_ZN3cub18CUB_300001_SM_10006detail10radix_sort29DeviceRadixSortOnesweepKernelINS1_5radix10policy_hubIfjyE10Policy1000ELNS0_9SortOrderE0EfjyiiNS1_21identity_decomposer_tEEEvPT5_SB_PT3_PKSC_PT1_PKSG_PT2_PKSK_T4_iiT6__param_9];
	shl.b32 	%r957, %r1, 5;
	and.b32  	%r958, %r957, 31744;
	add.s32 	%r236, %r524, %r958;
	bar.sync 	0;
	// begin inline asm
	mov.u32 %r931, %lanemask_le;
	// end inline asm
	setp.eq.s32 	%p156, %r2383, 2147483647;
	selp.b32 	%r960, -2147483648, %r2383, %p156;
	shr.u32 	%r961, %r960, %r2250;
	mov.b32 	%r962, -1;
	shl.b32 	%r963, %r962, %r2287;
	not.b32 	%r238, %r963;
	and.b32  	%r954, %r961, %r238;
	mov.b32 	%r934, 1;
	// begin inline asm
	{
    .reg .pred p;
    and.b32 %r932, %r954, %r934;    setp.ne.u32 p, %r932, 0;
    vote.ballot.sync.b32 %r932, p, 0xffffffff;
    @!p not.b32 %r932, %r932;
}

	// end inline asm
	mov.b32 	%r937, 2;
	// begin inline asm
	{
    .reg .pred p;
    and.b32 %r935, %r954, %r937;    setp.ne.u32 p, %r935, 0;
    vote.ballot.sync.b32 %r935, p, 0xffffffff;
    @!p not.b32 %r935, %r935;
}

	// end inline asm
	and.b32  	%r964, %r935, %r932;
	mov.b32 	%r940, 4;
	// begin inline asm
	{
    .reg .pred p;
    and.b32 %r938, %r954, %r940;    setp.ne.u32 p, %r938, 0;
    vote.ballot.sync.b32 %r938, p, 0xffffffff;
    @!p not.b32 %r938, %r938;
}

	// end inline asm
	and.b32  	%r965, %r938, %r964;
	mov.b32 	%r943, 8;
	// begin inline asm
	{
    .reg .pred p;
    and.b32 %r941, %r954, %r943;    setp.ne.u32 p, %r941, 0;
    vote.ballot.sync.b32 %r941, p, 0xffffffff;
    @!p not.b32 %r941, %r941;
}

	// end inline asm
	and.b32  	%r966, %r941, %r965;
	mov.b32 	%r946, 16;
	// begin inline asm
	{
    .reg .pred p;
    and.b32 %r944, %r954, %r946;    setp.ne.u32 p, %r944, 0;
    vote.ballot.sync.b32 %r944, p, 0xffffffff;
    @!p not.b32 %r944, %r944;
}

	// end inline asm
	and.b32  	%r967, %r944, %r966;
	mov.b32 	%r949, 32;
	// begin inline asm
	{
    .reg .pred p;
    and.b32 %r947, %r954, %r949;    setp.ne.u32 p, %r947, 0;
    vote.ballot.sync.b32 %r947, p, 0xffffffff;
    @!p not.b32 %r947, %r947;
}

	// end inline asm
	and.b32  	%r968, %r947, %r967;
	mov.b32 	%r952, 64;
	// begin inline asm
	{
    .reg .pred p;
    and.b32 %r950, %r954, %r952;    setp.ne.u32 p, %r950, 0;
    vote.ballot.sync.b32 %r950, p, 0xffffffff;
    @!p not.b32 %r950, %r950;
}

	// end inline asm
	and.b32  	%r969, %r950, %r968;
	mov.b32 	%r955, 128;
	// begin inline asm
	{
    .reg .pred p;
    and.b32 %r953, %r954, %r955;    setp.ne.u32 p, %r953, 0;
    vote.ballot.sync.b32 %r953, p, 0xffffffff;
    @!p not.b32 %r953, %r953;
}

	// end inline asm
	and.b32  	%r970, %r953, %r969;
	clz.b32 	%r971, %r970;
	sub.s32 	%r240, 31, %r971;
	and.b32  	%r972, %r931, %r970;
	popc.b32 	%r241, %r972;
	setp.ne.s32 	%p157, %r460, %r240;
	mov.b32 	%r2384, 0;
	@%p157 bra 	$L__BB11_181;
	shl.b32 	%r973, %r954, 2;
	add.s32 	%r974, %r236, %r973;
	atom.shared.add.u32 	%r2384, [%r974], %r241;
$L__BB11_181:
	ld.param.u32 	%r2251, [_ZN3cub18CUB_300001_SM_10006detail10radix_sort29DeviceRadixSortOnesweepKernelINS1_5radix10policy_hubIfjyE10Policy1000ELNS0_9SortOrderE0EfjyiiNS1_21identity_decomposer_tEEEvPT5_SB_PT3_PKSC_PT1_PKSG_PT2_PKSK_T4_iiT6__param_9];
	shfl.sync.idx.b32	%r1000|%p158, %r2384, %r240, 31, -1;
	add.s32 	%r244, %r241, %r1000;
	setp.eq.s32 	%p159, %r2382, 2147483647;
	selp.b32 	%r1001, -2147483648, %r2382, %p159;
	shr.u32 	%r1002, %r1001, %r2251;
	and.b32  	%r997, %r1002, %r238;
	mov.b32 	%r977, 1;
	// begin inline asm
	{
    .reg .pred p;
    and.b32 %r975, %r997, %r977;    setp.ne.u32 p, %r975, 0;
    vote.ballot.sync.b32 %r975, p, 0xffffffff;
    @!p not.b32 %r975, %r975;
}

	// end inline asm
	mov.b32 	%r980, 2;
	// begin inline asm
	{
    .reg .pred p;
    and.b32 %r978, %r997, %r980;    setp.ne.u32 p, %r978, 0;
    vote.ballot.sync.b32 %r978, p, 0xffffffff;
    @!p not.b32 %r978, %r978;
}

	// end inline asm
	and.b32  	%r1003, %r978, %r975;
	mov.b32 	%r983, 4;
	// begin inline asm
	{
    .reg .pred p;
    and.b32 %r981, %r997, %r983;    setp.ne.u32 p, %r981, 0;
    vote.ballot.sync.b32 %r981, p, 0xffffffff;
    @!p not.b32 %r981, %r981;
}

	// end inline asm
	and.b32  	%r1004, %r981, %r1003;
	mov.b32 	%r986, 8;
	// begin inline asm
	{
    .reg .pred p;
    and.b32 %r984, %r997, %r986;    setp.ne.u32 p, %r984, 0;
    vote.ballot.sync.b32 %r984, p, 0xffffffff;
    @!p not.b32 %r984, %r984;
}

	// end inline asm
	and.b32  	%r1005, %r984, %r1004;
	mov.b32 	%r989, 16;
	// begin inline asm
	{
    .reg .pred p;
    and.b32 %r987, %r997, %r989;    setp.ne.u32 p, %r987, 0;
    vote.ballot.sync.b32 %r987, p, 0xffffffff;
    @!p not.b32 %r987, %r987;
}

	// end inline asm
	and.b32  	%r1006, %r987, %r1005;
	mov.b32 	%r992, 32;
	// begin inline asm
	{
    .reg .pred p;
    and.b32 %r990, %r997, %r992;    setp.ne.u32 p, %r990, 0;
    vote.ballot.sync.b32 %r990, p, 0xffffffff;
    @!p not.b32 %r990, %r990;
}

	// end inline asm
	and.b32  	%r1007, %r990, %r1006;
	mov.b32 	%r995, 64;
	// begin inline asm
	{
    .reg .pred p;
    and.b32 %r993, %r997, %r995;    setp.ne.u32 p, %r993, 0;
    vote.ballot.sync.b32 %r993, p, 0xffffffff;
    @!p not.b32 %r993, %r993;
}

	// end inline asm
	and.b32  	%r1008, %r993, %r1007;
	mov.b32 	%r998, 128;
	// begin inline asm
	{
    .reg .pred p;
    and.b32 %r996, %r997, %r998;    setp.ne.u32 p, %r996, 0;
    vote.ballot.sync.b32 %r996, p, 0xffffffff;
    @!p not.b32 %r996, %r996;
}

	// end inline asm
	and.b32  	%r1009, %r996, %r1008;
	clz.b32 	%r1010, %r1009;
	sub.s32 	%r246, 31, %r1010;
	and.b32  	%r1011, %r931, %r1009;
	popc.b32 	%r247, %r1011;
	setp.ne.s32 	%p160, %r460, %r246;
	mov.b32 	%r2385, 0;
	@%p160 bra 	$L__BB11_183;
	shl.b32 	%r1012, %r997, 2;
	add.s32 	%r1013, %r236, %r1012;
	atom.shared.add.u32 	%r2385, [%r1013], %r247;
$L__BB11_183:
	ld.param.u32 	%r2252, [_ZN3cub18CUB_300001_SM_10006detail10radix_sort29DeviceRadixSortOnesweepKernelINS1_5radix10policy_hubIfjyE10Policy1000ELNS0_9SortOrderE0EfjyiiNS1_21identity_decomposer_tEEEvPT5_SB_PT3_PKSC_PT1_PKSG_PT2_PKSK_T4_iiT6__param_9];
	shfl.sync.idx.b32	%r1039|%p161, %r2385, %r246, 31, -1;
	add.s32 	%r250, %r247, %r1039;
	setp.eq.s32 	%p162, %r2381, 2147483647;
	selp.b32 	%r1040, -2147483648, %r2381, %p162;
	shr.u32 	%r1041, %r1040, %r2252;
	and.b32  	%r1036, %r1041, %r238;
	mov.b32 	%r1016, 1;
	// begin inline asm
	{
    .reg .pred p;
    and.b32 %r1014, %r1036, %r1016;    setp.ne.u32 p, %r1014, 0;
    vote.ballot.sync.b32 %r1014, p, 0xffffffff;
    @!p not.b32 %r1014, %r1014;
}

	// end inline asm
	mov.b32 	%r1019, 2;
	// begin inline asm
	{
    .reg .pred p;
    and.b32 %r1017, %r1036, %r1019;    setp.ne.u32 p, %r1017, 0;
    vote.ballot.sync.b32 %r1017, p, 0xffffffff;
    @!p not.b32 %r1017, %r1017;
}

	// end inline asm
	and.b32  	%r1042, %r1017, %r1014;
	mov.b32 	%r1022, 4;
	// begin inline asm
	{
    .reg .pred p;
    and.b32 %r1020, %r1036, %r1022;    setp.ne.u32 p, %r1020, 0;
    vote.ballot.sync.b32 %r1020, p, 0xffffffff;
    @!p not.b32 %r1020, %r1020;
}

	// end inline asm
	and.b32  	%r1043, %r1020, %r1042;
	mov.b32 	%r1025, 8;
	// begin inline asm
	{
    .reg .pred p;
    and.b32 %r1023, %r1036, %r1025;    setp.ne.u32 p, %r1023, 0;
    vote.ballot.sync.b32 %r1023, p, 0xffffffff;
    @!p not.b32 %r1023, %r1023;
}

	// end inline asm
	and.b32  	%r1044, %r1023, %r1043;
	mov.b32 	%r1028, 16;
	// begin inline asm
	{
    .reg .pred p;
    and.b32 %r1026, %r1036, %r1028;    setp.ne.u32 p, %r1026, 0;
    vote.ballot.sync.b32 %r1026, p, 0xffffffff;
    @!p not.b32 %r1026, %r1026;
}

	// end inline asm
	and.b32  	%r1045, %r1026, %r1044;
	mov.b32 	%r1031, 32;
	// begin inline asm
	{
    .reg .pred p;
    and.b32 %r1029, %r1036, %r1031;    setp.ne.u32 p, %r1029, 0;
    vote.ballot.sync.b32 %r1029, p, 0xffffffff;
    @!p not.b32 %r1029, %r1029;
}

	// end inline asm
	and.b32  	%r1046, %r1029, %r1045;
	mov.b32 	%r1034, 64;
	// begin inline asm
	{
    .reg .pred p;
    and.b32 %r1032, %r1036, %r1034;    setp.ne.u32 p, %r1032, 0;
    vote.ballot.sync.b32 %r1032, p, 0xffffffff;
    @!p not.b32 %r1032, %r1032;
}

	// end inline asm
	and.b32  	%r1047, %r1032, %r1046;
	mov.b32 	%r1037, 128;
	// begin inline asm
	{
    .reg .pred p;
    and.b32 %r1035, %r1036, %r1037;    setp.ne.u32 p, %r1035, 0;
    vote.ballot.sync.b32 %r1035, p, 0xffffffff;
    @!p not.b32 %r1035, %r1035;
}

	// end inline asm
	and.b32  	%r1048, %r1035, %r1047;
	clz.b32 	%r1049, %r1048;
	sub.s32 	%r252, 31, %r1049;
	and.b32  	%r1050, %r931, %r1048;
	popc.b32 	%r253, %r1050;
	setp.ne.s32 	%p163, %r460, %r252;
	mov.b32 	%r2386, 0;
	@%p163 bra 	$L__BB11_185;
	shl.b32 	%r1051, %r1036, 2;
	add.s32 	%r1052, %r236, %r1051;
	atom.shared.add.u32 	%r2386, [%r1052], %r253;
$L__BB11_185:
	ld.param.u32 	%r2253, [_ZN3cub18CUB_300001_SM_10006detail10radix_sort29DeviceRadixSortOnesweepKernelINS1_5radix10policy_hubIfjyE10Policy1000ELNS0_9SortOrderE0EfjyiiNS1_21identity_decomposer_tEEEvPT5_SB_PT3_PKSC_PT1_PKSG_PT2_PKSK_T4_iiT6__param_9];
	shfl.sync.idx.b32	%r1078|%p164, %r2386, %r252, 31, -1;
	add.s32 	%r256, %r253, %r1078;
	setp.eq.s32 	%p165, %r2380, 2147483647;
	selp.b32 	%r1079, -2147483648, %r2380, %p165;
	shr.u32 	%r1080, %r1079, %r2253;
	and.b32  	%r1075, %r1080, %r238;
	mov.b32 	%r1055, 1;
	// begin inline asm
	{
    .reg .pred p;
    and.b32 %r1053, %r1075, %r1055;    setp.ne.u32 p, %r1053, 0;
    vote.ballot.sync.b32 %r1053, p, 0xffffffff;
    @!p not.b32 %r1053, %r1053;
}

	// end inline asm
	mov.b32 	%r1058, 2;
	// begin inline asm
	{
    .reg .pred p;
    and.b32 %r1056, %r1075, %r1058;    setp.ne.u32 p, %r1056, 0;
    vote.ballot.sync.b32 %r1056, p, 0xffffffff;
    @!p not.b32 %r1056, %r1056;
}

	// end inline asm
	and.b32  	%r1081, %r1056, %r1053;
	mov.b32 	%r1061, 4;
	// begin inline asm
	{
    .reg .pred p;
    and.b32 %r1059, %r1075, %r1061;    setp.ne.u32 p, %r1059, 0;
    vote.ballot.sync.b32 %r1059, p, 0xffffffff;
    @!p not.b32 %r1059, %r1059;
}

	// end inline asm
	and.b32  	%r1082, %r1059, %r1081;
	mov.b32 	%r1064, 8;
	// begin inline asm
	{
    .reg .pred p;
    and.b32 %r1062, %r1075, %r1064;    setp.ne.u32 p, %r1062, 0;
    vote.ballot.sync.b32 %r1062, p, 0xffffffff;
    @!p not.b32 %r1062, %r1062;
}

	// end inline asm
	and.b32  	%r1083, %r1062, %r1082;
	mov.b32 	%r1067, 16;
	// begin inline asm
	{
    .reg .pred p;
    and.b32 %r1065, %r1075, %r1067;    setp.ne.u32 p, %r1065, 0;
    vote.ballot.sync.b32 %r1065, p, 0xffffffff;
    @!p not.b32 %r1065, %r1065;
}

	// end inline asm
	and.b32  	%r1084, %r1065, %r1083;
	mov.b32 	%r1070, 32;
	// begin inline asm
	{
    .reg .pred p;
    and.b32 %r1068, %r1075, %r1070;    setp.ne.u32 p, %r1068, 0;
    vote.ballot.sync.b32 %r1068, p, 0xffffffff;
    @!p not.b32 %r1068, %r1068;
}

	// end inline asm
	and.b32  	%r1085, %r1068, %r1084;
	mov.b32 	%r1073, 64;
	// begin inline asm
	{
    .reg .pred p;
    and.b32 %r1071, %r1075, %r1073;    setp.ne.u32 p, %r1071, 0;
    vote.ballot.sync.b32 %r1071, p, 0xffffffff;
    @!p not.b32 %r1071, %r1071;
}

	// end inline asm
	and.b32  	%r1086, %r1071, %r1085;
	mov.b32 	%r1076, 128;
	// begin inline asm
	{
    .reg .pred p;
    and.b32 %r1074, %r1075, %r1076;    setp.ne.u32 p, %r1074, 0;
    vote.ballot.sync.b32 %r1074, p, 0xffffffff;
    @!p not.b32 %r1074, %r1074;
}

	// end inline asm
	and.b32  	%r1087, %r1074, %r1086;
	clz.b32 	%r1088, %r1087;
	sub.s32 	%r258, 31, %r1088;
	and.b32  	%r1089, %r931, %r1087;
	popc.b32 	%r259, %r1089;
	setp.ne.s32 	%p166, %r460, %r258;
	mov.b32 	%r2387, 0;
	@%p166 bra 	$L__BB11_187;
	shl.b32 	%r1090, %r1075, 2;
	add.s32 	%r1091, %r236, %r1090;
	atom.shared.add.u32 	%r2387, [%r1091], %r259;
$L__BB11_187:
	ld.param.u32 	%r2254, [_ZN3cub18CUB_300001_SM_10006detail10radix_sort29DeviceRadixSortOnesweepKernelINS1_5radix10policy_hubIfjyE10Policy1000ELNS0_9SortOrderE0EfjyiiNS1_21identity_decomposer_tEEEvPT5_SB_PT3_PKSC_PT1_PKSG_PT2_PKSK_T4_iiT6__param_9];
	shfl.sync.idx.b32	%r1117|%p167, %r2387, %r258, 31, -1;
	add.s32 	%r262, %r259, %r1117;
	setp.eq.s32 	%p168, %r2379, 2147483647;
	selp.b32 	%r1118, -2147483648, %r2379, %p168;
	shr.u32 	%r1119, %r1118, %r2254;
	and.b32  	%r1114, %r1119, %r238;
	mov.b32 	%r1094, 1;
	// begin inline asm
	{
    .reg .pred p;
    and.b32 %r1092, %r1114, %r1094;    setp.ne.u32 p, %r1092, 0;
    vote.ballot.sync.b32 %r1092, p, 0xffffffff;
    @!p not.b32 %r1092, %r1092;
}

	// end inline asm
	mov.b32 	%r1097, 2;
	// begin inline asm
	{
    .reg .pred p;
    and.b32 %r1095, %r1114, %r1097;    setp.ne.u32 p, %r1095, 0;
    vote.ballot.sync.b32 %r1095, p, 0xffffffff;
    @!p not.b32 %r1095, %r1095;
}

	// end inline asm
	and.b32  	%r1120, %r1095, %r1092;
	mov.b32 	%r1100, 4;
	// begin inline asm
	{
    .reg .pred p;
    and.b32 %r1098, %r1114, %r1100;    setp.ne.u32 p, %r1098, 0;
    vote.ballot.sync.b32 %r1098, p, 0xffffffff;
    @!p not.b32 %r1098, %r1098;
}

	// end inline asm
	and.b32  	%r1121, %r1098, %r1120;
	mov.b32 	%r1103, 8;
	// begin inline asm
	{
    .reg .pred p;
    and.b32 %r1101, %r1114, %r1103;    setp.ne.u32 p, %r1101, 0;
    vote.ballot.sync.b32 %r1101, p, 0xffffffff;
    @!p not.b32 %r1101, %r1101;
}

	// end inline asm
	and.b32  	%r1122, %r1101, %r1121;
	mov.b32 	%r1106, 16;
	// begin inline asm
	{
    .reg .pred p;
    and.b32 %r1104, %r1114, %r1106;    setp.ne.u32 p, %r1104, 0;
    vote.ballot.sync.b32 %r1104, p, 0xffffffff;
    @!p not.b32 %r1104, %r1104;
}

	// end inline asm
	and.b32  	%r1123, %r1104, %r1122;
	mov.b32 	%r1109, 32;
	// begin inline asm
	{
    .reg .pred p;
    and.b32 %r1107, %r1114, %r1109;    setp.ne.u32 p, %r1107, 0;
    vote.ballot.sync.b32 %r1107, p, 0xffffffff;
    @!p not.b32 %r1107, %r1107;
}

	// end inline asm
	and.b32  	%r1124, %r1107, %r1123;
	mov.b32 	%r1112, 64;
	// begin inline asm
	{
    .reg .pred p;
    and.b32 %r1110, %r1114, %r1112;    setp.ne.u32 p, %r1110, 0;
    vote.ballot.sync.b32 %r1110, p, 0xffffffff;
    @!p not.b32 %r1110, %r1110;
}

	// end inline asm
	and.b32  	%r1125, %r1110, %r1124;
	mov.b32 	%r1115, 128;
	// begin inline asm
	{
    .reg .pred p;
    and.b32 %r1113, %r1114, %r1115;    setp.ne.u32 p, %r1113, 0;
    vote.ballot.sync.b32 %r1113, p, 0xffffffff;
    @!p not.b32 %r1113, %r1113;
}

	// end inline asm
	and.b32  	%r1126, %r1113, %r1125;
	clz.b32 	%r1127, %r1126;
	sub.s32 	%r264, 31, %r1127;
	and.b32  	%r1128, %r931, %r1126;
	popc.b32 	%r265, %r1128;
	setp.ne.s32 	%p169, %r460, %r264;
	mov.b32 	%r2388, 0;
	@%p169 bra 	$L__BB11_189;
	shl.b32 	%r1129, %r1114, 2;
	add.s32 	%r1130, %r236, %r1129;
	atom.shared.add.u32 	%r2388, [%r1130], %r265;
$L__BB11_189:
	ld.param.u32 	%r2255, [_ZN3cub18CUB_300001_SM_10006detail10radix_sort29DeviceRadixSortOnesweepKernelINS1_5radix10policy_hubIfjyE10Policy1000ELNS0_9SortOrderE0EfjyiiNS1_21identity_decomposer_tEEEvPT5_SB_PT3_PKSC_PT1_PKSG_PT2_PKSK_T4_iiT6__param_9];
	shfl.sync.idx.b32	%r1156|%p170, %r2388, %r264, 31, -1;
	add.s32 	%r268, %r265, %r1156;
	setp.eq.s32 	%p171, %r2378, 2147483647;
	selp.b32 	%r1157, -2147483648, %r2378, %p171;
	shr.u32 	%r1158, %r1157, %r2255;
	and.b32  	%r1153, %r1158, %r238;
	mov.b32 	%r1133, 1;
	// begin inline asm
	{
    .reg .pred p;
    and.b32 %r1131, %r1153, %r1133;    setp.ne.u32 p, %r1131, 0;
    vote.ballot.sync.b32 %r1131, p, 0xffffffff;
    @!p not.b32 %r1131, %r1131;
}

	// end inline asm
	mov.b32 	%r1136, 2;
	// begin inline asm
	{
    .reg .pred p;
    and.b32 %r1134, %r1153, %r1136;    setp.ne.u32 p, %r1134, 0;
    vote.ballot.sync.b32 %r1134, p, 0xffffffff;
    @!p not.b32 %r1134, %r1134;
}

	// end inline asm
	and.b32  	%r1159, %r1134, %r1131;
	mov.b32 	%r1139, 4;
	// begin inline asm
	{
    .reg .pred p;
    and.b32 %r1137, %r1153, %r1139;    setp.ne.u32 p, %r1137, 0;
    vote.ballot.sync.b32 %r1137, p, 0xffffffff;
    @!p not.b32 %r1137, %r1137;
}

	// end inline asm
	and.b32  	%r1160, %r1137, %r1159;
	mov.b32 	%r1142, 8;
	// begin inline asm
	{
    .reg .pred p;
    and.b32 %r1140, %r1153, %r1142;    setp.ne.u32 p, %r1140, 0;
    vote.ballot.sync.b32 %r1140, p, 0xffffffff;
    @!p not.b32 %r1140, %r1140;
}

	// end inline asm
	and.b32  	%r1161, %r1140, %r1160;
	mov.b32 	%r1145, 16;
	// begin inline asm
	{
    .reg .pred p;
    and.b32 %r1143, %r1153, %r1145;    setp.ne.u32 p, %r1143, 0;
    vote.ballot.sync.b32 %r1143, p, 0xffffffff;
    @!p not.b32 %r1143, %r1143;
}

	// end inline asm
	and.b32  	%r1162, %r1143, %r1161;
	mov.b32 	%r1148, 32;
	// begin inline asm
	{
    .reg .pred p;
    and.b32 %r1146, %r1153, %r1148;    setp.ne.u32 p, %r1146, 0;
    vote.ballot.sync.b32 %r1146, p, 0xffffffff;
    @!p not.b32 %r1146, %r1146;
}

	// end inline asm
	and.b32  	%r1163, %r1146, %r1162;
	mov.b32 	%r1151, 64;
	// begin inline asm
	{
    .reg .pred p;
    and.b32 %r1149, %r1153, %r1151;    setp.ne.u32 p, %r1149, 0;
    vote.ballot.sync.b32 %r1149, p, 0xffffffff;
    @!p not.b32 %r1149, %r1149;
}

	// end inline asm
	and.b32  	%r1164, %r1149, %r1163;
	mov.b32 	%r1154, 128;
	// begin inline asm
	{
    .reg .pred p;
    and.b32 %r1152, %r1153, %r1154;    setp.ne.u32 p, %r1152, 0;
    vote.ballot.sync.b32 %r1152, p, 0xffffffff;
    @!p not.b32 %r1152, %r1152;
}

	// end inline asm
	and.b32  	%r1165, %r1152, %r1164;
	clz.b32 	%r1166, %r1165;
	sub.s32 	%r270, 31, %r1166;
	and.b32  	%r1167, %r931, %r1165;
	popc.b32 	%r271, %r1167;
	setp.ne.s32 	%p172, %r460, %r270;
	mov.b32 	%r2389, 0;
	@%p172 bra 	$L__BB11_191;
	shl.b32 	%r1168, %r1153, 2;
	add.s32 	%r1169, %r236, %r1168;
	atom.shared.add.u32 	%r2389, [%r1169], %r271;
$L__BB11_191:
	ld.param.u32 	%r2256, [_ZN3cub18CUB_300001_SM_10006detail10radix_sort29DeviceRadixSortOnesweepKernelINS1_5radix10policy_hubIfjyE10Policy1000ELNS0_9SortOrderE0EfjyiiNS1_21identity_decomposer_tEEEvPT5_SB_PT3_PKSC_PT1_PKSG_PT2_PKSK_T4_iiT6__param_9];
	shfl.sync.idx.b32	%r1195|%p173, %r2389, %r270, 31, -1;
	add.s32 	%r274, %r271, %r1195;
	setp.eq.s32 	%p174, %r2377, 2147483647;
	selp.b32 	%r1196, -2147483648, %r2377, %p174;
	shr.u32 	%r1197, %r1196, %r2256;
	and.b32  	%r1192, %r1197, %r238;
	mov.b32 	%r1172, 1;
	// begin inline asm
	{
    .reg .pred p;
    and.b32 %r1170, %r1192, %r1172;    setp.ne.u32 p, %r1170, 0;
    vote.ballot.sync.b32 %r1170, p, 0xffffffff;
    @!p not.b32 %r1170, %r1170;
}

	// end inline asm
	mov.b32 	%r1175, 2;
	// begin inline asm
	{
    .reg .pred p;
    and.b32 %r1173, %r1192, %r1175;    setp.ne.u32 p, %r1173, 0;
    vote.ballot.sync.b32 %r1173, p, 0xffffffff;
    @!p not.b32 %r1173, %r1173;
}

	// end inline asm
	and.b32  	%r1198, %r1173, %r1170;
	mov.b32 	%r1178, 4;
	// begin inline asm
	{
    .reg .pred p;
    and.b32 %r1176, %r1192, %r1178;    setp.ne.u32 p, %r1176, 0;
    vote.ballot.sync.b32 %r1176, p, 0xffffffff;
    @!p not.b32 %r1176, %r1176;
}

	// end inline asm
	and.b32  	%r1199, %r1176, %r1198;
	mov.b32 	%r1181, 8;
	// begin inline asm
	{
    .reg .pred p;
    and.b32 %r1179, %r1192, %r1181;    setp.ne.u32 p, %r1179, 0;
    vote.ballot.sync.b32 %r1179, p, 0xffffffff;
    @!p not.b32 %r1179, %r1179;
}

	// end inline asm
	and.b32  	%r1200, %r1179, %r1199;
	mov.b32 	%r1184, 16;
	// begin inline asm
	{
    .reg .pred p;
    and.b32 %r1182, %r1192, %r1184;    setp.ne.u32 p, %r1182, 0;
    vote.ballot.sync.b32 %r1182, p, 0xffffffff;
    @!p not.b32 %r1182, %r1182;
}

	// end inline asm
	and.b32  	%r1201, %r1182, %r1200;
	mov.b32 	%r1187, 32;
	// begin inline asm
	{
    .reg .pred p;
    and.b32 %r1185, %r1192, %r1187;    setp.ne.u32 p, %r1185, 0;
    vote.ballot.sync.b32 %r1185, p, 0xffffffff;
    @!p not.b32 %r1185, %r1185;
}

	// end inline asm
	and.b32  	%r1202, %r1185, %r1201;
	mov.b32 	%r1190, 64;
	// begin inline asm
	{
    .reg .pred p;
    and.b32 %r1188, %r1192, %r1190;    setp.ne.u32 p, %r1188, 0;
    vote.ballot.sync.b32 %r1188, p, 0xffffffff;
    @!p not.b32 %r1188, %r1188;
}

	// end inline asm
	and.b32  	%r1203, %r1188, %r1202;
	mov.b32 	%r1193, 128;
	// begin inline asm
	{
    .reg .pred p;
    and.b32 %r1191, %r1192, %r1193;    setp.ne.u32 p, %r1191, 0;
    vote.ballot.sync.b32 %r1191, p, 0xffffffff;
    @!p not.b32 %r1191, %r1191;
}

	// end inline asm
	and.b32  	%r1204, %r1191, %r1203;
	clz.b32 	%r1205, %r1204;
	sub.s32 	%r276, 31, %r1205;
	and.b32  	%r1206, %r931, %r1204;
	popc.b32 	%r277, %r1206;
	setp.ne.s32 	%p175, %r460, %r276;
	mov.b32 	%r2390, 0;
	@%p175 bra 	$L__BB11_193;
	shl.b32 	%r1207, %r1192, 2;
	add.s32 	%r1208, %r236, %r1207;
	atom.shared.add.u32 	%r2390, [%r1208], %r277;
$L__BB11_193:
	ld.param.u32 	%r2257, [_ZN3cub18CUB_300001_SM_10006detail10radix_sort29DeviceRadixSortOnesweepKernelINS1_5radix10policy_hubIfjyE10Policy1000ELNS0_9SortOrderE0EfjyiiNS1_21identity_decomposer_tEEEvPT5_SB_PT3_PKSC_PT1_PKSG_PT2_PKSK_T4_iiT6__param_9];
	shfl.sync.idx.b32	%r1234|%p176, %r2390, %r276, 31, -1;
	add.s32 	%r280, %r277, %r1234;
	setp.eq.s32 	%p177, %r2376, 2147483647;
	selp.b32 	%r1235, -2147483648, %r2376, %p177;
	shr.u32 	%r1236, %r1235, %r2257;
	and.b32  	%r1231, %r1236, %r238;
	mov.b32 	%r1211, 1;
	// begin inline asm
	{
    .reg .pred p;
    and.b32 %r1209, %r1231, %r1211;    setp.ne.u32 p, %r1209, 0;
    vote.ballot.sync.b32 %r1209, p, 0xffffffff;
    @!p not.b32 %r1209, %r1209;
}

	// end inline asm
	mov.b32 	%r1214, 2;
	// begin inline asm
	{
    .reg .pred p;
    and.b32 %r1212, %r1231, %r1214;    setp.ne.u32 p, %r1212, 0;
    vote.ballot.sync.b32 %r1212, p, 0xffffffff;
    @!p not.b32 %r1212, %r1212;
}

	// end inline asm
	and.b32  	%r1237, %r1212, %r1209;
	mov.b32 	%r1217, 4;
	// begin inline asm
	{
    .reg .pred p;
    and.b32 %r1215, %r1231, %r1217;    setp.ne.u32 p, %r1215, 0;
    vote.ballot.sync.b32 %r1215, p, 0xffffffff;
    @!p not.b32 %r1215, %r1215;
}

	// end inline asm
	and.b32  	%r1238, %r1215, %r1237;
	mov.b32 	%r1220, 8;
	// begin inline asm
	{
    .reg .pred p;
    and.b32 %r1218, %r1231, %r1220;    setp.ne.u32 p, %r1218, 0;
    vote.ballot.sync.b32 %r1218, p, 0xffffffff;
    @!p not.b32 %r1218, %r1218;
}

	// end inline asm
	and.b32  	%r1239, %r1218, %r1238;
	mov.b32 	%r1223, 16;
	// begin inline asm
	{
    .reg .pred p;
    and.b32 %r1221, %r1231, %r1223;    setp.ne.u32 p, %r1221, 0;
    vote.ballot.sync.b32 %r1221, p, 0xffffffff;
    @!p not.b32 %r1221, %r1221;
}

	// end inline asm
	and.b32  	%r1240, %r1221, %r1239;
	mov.b32 	%r1226, 32;
	// begin inline asm
	{
    .reg .pred p;
    and.b32 %r1224, %r1231, %r1226;    setp.ne.u32 p, %r1224, 0;
    vote.ballot.sync.b32 %r1224, p, 0xffffffff;
    @!p not.b32 %r1224, %r1224;
}

	// end inline asm
	and.b32  	%r1241, %r1224, %r1240;
	mov.b32 	%r1229, 64;
	// begin inline asm
	{
    .reg .pred p;
    and.b32 %r1227, %r1231, %r1229;    setp.ne.u32 p, %r1227, 0;
    vote.ballot.sync.b32 %r1227, p, 0xffffffff;
    @!p not.b32 %r1227, %r1227;
}

	// end inline asm
	and.b32  	%r1242, %r1227, %r1241;
	mov.b32 	%r1232, 128;
	// begin inline asm
	{
    .reg .pred p;
    and.b32 %r1230, %r1231, %r1232;    setp.ne.u32 p, %r1230, 0;
    vote.ballot.sync.b32 %r1230, p, 0xffffffff;
    @!p not.b32 %r1230, %r1230;
}

	// end inline asm
	and.b32  	%r1243, %r1230, %r1242;
	clz.b32 	%r1244, %r1243;
	sub.s32 	%r282, 31, %r1244;
	and.b32  	%r1245, %r931, %r1243;
	popc.b32 	%r283, %r1245;
	setp.ne.s32 	%p178, %r460, %r282;
	mov.b32 	%r2391, 0;
	@%p178 bra 	$L__BB11_195;
	shl.b32 	%r1246, %r1231, 2;
	add.s32 	%r1247, %r236, %r1246;
	atom.shared.add.u32 	%r2391, [%r1247], %r283;
$L__BB11_195:
	ld.param.u32 	%r2258, [_ZN3cub18CUB_300001_SM_10006detail10radix_sort29DeviceRadixSortOnesweepKernelINS1_5radix10policy_hubIfjyE10Policy1000ELNS0_9SortOrderE0EfjyiiNS1_21identity_decomposer_tEEEvPT5_SB_PT3_PKSC_PT1_PKSG_PT2_PKSK_T4_iiT6__param_9];
	shfl.sync.idx.b32	%r1273|%p179, %r2391, %r282, 31, -1;
	add.s32 	%r286, %r283, %r1273;
	setp.eq.s32 	%p180, %r2375, 2147483647;
	selp.b32 	%r1274, -2147483648, %r2375, %p180;
	shr.u32 	%r1275, %r1274, %r2258;
	and.b32  	%r1270, %r1275, %r238;
	mov.b32 	%r1250, 1;
	// begin inline asm
	{
    .reg .pred p;
    and.b32 %r1248, %r1270, %r1250;    setp.ne.u32 p, %r1248, 0;
    vote.ballot.sync.b32 %r1248, p, 0xffffffff;
    @!p not.b32 %r1248, %r1248;
}

	// end inline asm
	mov.b32 	%r1253, 2;
	// begin inline asm
	{
    .reg .pred p;
    and.b32 %r1251, %r1270, %r1253;    setp.ne.u32 p, %r1251, 0;
    vote.ballot.sync.b32 %r1251, p, 0xffffffff;
    @!p not.b32 %r1251, %r1251;
}

	// end inline asm
	and.b32  	%r1276, %r1251, %r1248;
	mov.b32 	%r1256, 4;
	// begin inline asm
	{
    .reg .pred p;
    and.b32 %r1254, %r1270, %r1256;    setp.ne.u32 p, %r1254, 0;
    vote.ballot.sync.b32 %r1254, p, 0xffffffff;
    @!p not.b32 %r1254, %r1254;
}

	// end inline asm
	and.b32  	%r1277, %r1254, %r1276;
	mov.b32 	%r1259, 8;
	// begin inline asm
	{
    .reg .pred p;
    and.b32 %r1257, %r1270, %r1259;    setp.ne.u32 p, %r1257, 0;
    vote.ballot.sync.b32 %r1257, p, 0xffffffff;
    @!p not.b32 %r1257, %r1257;
}

	// end inline asm
	and.b32  	%r1278, %r1257, %r1277;
	mov.b32 	%r1262, 16;
	// begin inline asm
	{
    .reg .pred p;
    and.b32 %r1260, %r1270, %r1262;    setp.ne.u32 p, %r1260, 0;
    vote.ballot.sync.b32 %r1260, p, 0xffffffff;
    @!p not.b32 %r1260, %r1260;
}

	// end inline asm
	and.b32  	%r1279, %r1260, %r1278;
	mov.b32 	%r1265, 32;
	// begin inline asm
	{
    .reg .pred p;
    and.b32 %r1263, %r1270, %r1265;    setp.ne.u32 p, %r1263, 0;
    vote.ballot.sync.b32 %r1263, p, 0xffffffff;
    @!p not.b32 %r1263, %r1263;
}

	// end inline asm
	and.b32  	%r1280, %r1263, %r1279;
	mov.b32 	%r1268, 64;
	// begin inline asm
	{
    .reg .pred p;
    and.b32 %r1266, %r1270, %r1268;    setp.ne.u32 p, %r1266, 0;
    vote.ballot.sync.b32 %r1266, p, 0xffffffff;
    @!p not.b32 %r1266, %r1266;
}

	// end inline asm
	and.b32  	%r1281, %r1266, %r1280;
	mov.b32 	%r1271, 128;
	// begin inline asm
	{
    .reg .pred p;
    and.b32 %r1269, %r1270, %r1271;    setp.ne.u32 p, %r1269, 0;
    vote.ballot.sync.b32 %r1269, p, 0xffffffff;
    @!p not.b32 %r1269, %r1269;
}

	// end inline asm
	and.b32  	%r1282, %r1269, %r1281;
	clz.b32 	%r1283, %r1282;
	sub.s32 	%r288, 31, %r1283;
	and.b32  	%r1284, %r931, %r1282;
	popc.b32 	%r289, %r1284;
	setp.ne.s32 	%p181, %r460, %r288;
	mov.b32 	%r2392, 0;
	@%p181 bra 	$L__BB11_197;
	shl.b32 	%r1285, %r1270, 2;
	add.s32 	%r1286, %r236, %r1285;
	atom.shared.add.u32 	%r2392, [%r1286], %r289;
$L__BB11_197:
	ld.param.u32 	%r2259, [_ZN3cub18CUB_300001_SM_10006detail10radix_sort29DeviceRadixSortOnesweepKernelINS1_5radix10policy_hubIfjyE10Policy1000ELNS0_9SortOrderE0EfjyiiNS1_21identity_decomposer_tEEEvPT5_SB_PT3_PKSC_PT1_PKSG_PT2_PKSK_T4_iiT6__param_9];
	shfl.sync.idx.b32	%r1312|%p182, %r2392, %r288, 31, -1;
	add.s32 	%r292, %r289, %r1312;
	setp.eq.s32 	%p183, %r2374, 2147483647;
	selp.b32 	%r1313, -2147483648, %r2374, %p183;
	shr.u32 	%r1314, %r1313, %r2259;
	and.b32  	%r1309, %r1314, %r238;
	mov.b32 	%r1289, 1;
	// begin inline asm
	{
    .reg .pred p;
    and.b32 %r1287, %r1309, %r1289;    setp.ne.u32 p, %r1287, 0;
    vote.ballot.sync.b32 %r1287, p, 0xffffffff;
    @!p not.b32 %r1287, %r1287;
}

	// end inline asm
	mov.b32 	%r1292, 2;
	// begin inline asm
	{
    .reg .pred p;
    and.b32 %r1290, %r1309, %r1292;    setp.ne.u32 p, %r1290, 0;
    vote.ballot.sync.b32 %r1290, p, 0xffffffff;
    @!p not.b32 %r1290, %r1290;
}

	// end inline asm
	and.b32  	%r1315, %r1290, %r1287;
	mov.b32 	%r1295, 4;
	// begin inline asm
	{
    .reg .pred p;
    and.b32 %r1293, %r1309, %r1295;    setp.ne.u32 p, %r1293, 0;
    vote.ballot.sync.b32 %r1293, p, 0xffffffff;
    @!p not.b32 %r1293, %r1293;
}

	// end inline asm
	and.b32  	%r1316, %r1293, %r1315;
	mov.b32 	%r1298, 8;
	// begin inline asm
	{
    .reg .pred p;
    and.b32 %r1296, %r1309, %r1298;    setp.ne.u32 p, %r1296, 0;
    vote.ballot.sync.b32 %r1296, p, 0xffffffff;
    @!p not.b32 %r1296, %r1296;
}

	// end inline asm
	and.b32  	%r1317, %r1296, %r1316;
	mov.b32 	%r1301, 16;
	// begin inline asm
	{
    .reg .pred p;
    and.b32 %r1299, %r1309, %r1301;    setp.ne.u32 p, %r1299, 0;
    vote.ballot.sync.b32 %r1299, p, 0xffffffff;
    @!p not.b32 %r1299, %r1299;
}

	// end inline asm
	and.b32  	%r1318, %r1299, %r1317;
	mov.b32 	%r1304, 32;
	// begin inline asm
	{
    .reg .pred p;
    and.b32 %r1302, %r1309, %r1304;    setp.ne.u32 p, %r1302, 0;
    vote.ballot.sync.b32 %r1302, p, 0xffffffff;
    @!p not.b32 %r1302, %r1302;
}

	// end inline asm
	and.b32  	%r1319, %r1302, %r1318;
	mov.b32 	%r1307, 64;
	// begin inline asm
	{
    .reg .pred p;
    and.b32 %r1305, %r1309, %r1307;    setp.ne.u32 p, %r1305, 0;
    vote.ballot.sync.b32 %r1305, p, 0xffffffff;
    @!p not.b32 %r1305, %r1305;
}

	// end inline asm
	and.b32  	%r1320, %r1305, %r1319;
	mov.b32 	%r1310, 128;
	// begin inline asm
	{
    .reg .pred p;
    and.b32 %r1308, %r1309, %r1310;    setp.ne.u32 p, %r1308, 0;
    vote.ballot.sync.b32 %r1308, p, 0xffffffff;
    @!p not.b32 %r1308, %r1308;
}

	// end inline asm
	and.b32  	%r1321, %r1308, %r1320;
	clz.b32 	%r1322, %r1321;
	sub.s32 	%r294, 31, %r1322;
	and.b32  	%r1323, %r931, %r1321;
	popc.b32 	%r295, %r1323;
	setp.ne.s32 	%p184, %r460, %r294;
	mov.b32 	%r2393, 0;
	@%p184 bra 	$L__BB11_199;
	shl.b32 	%r1328, %r1309, 2;
	add.s32 	%r1329, %r236, %r1328;
	atom.shared.add.u32 	%r2393, [%r1329], %r295;
$L__BB11_199:
	ld.param.u32 	%r2260, [_ZN3cub18CUB_300001_SM_10006detail10radix_sort29DeviceRadixSortOnesweepKernelINS1_5radix10policy_hubIfjyE10Policy1000ELNS0_9SortOrderE0EfjyiiNS1_21identity_decomposer_tEEEvPT5_SB_PT3_PKSC_PT1_PKSG_PT2_PKSK_T4_iiT6__param_9];
	shfl.sync.idx.b32	%r1355|%p185, %r2393, %r294, 31, -1;
	add.s32 	%r298, %r295, %r1355;
	setp.eq.s32 	%p186, %r2373, 2147483647;
	selp.b32 	%r1356, -2147483648, %r2373, %p186;
	shr.u32 	%r1357, %r1356, %r2260;
	and.b32  	%r1352, %r1357, %r238;
	mov.b32 	%r1332, 1;
	// begin inline asm
	{
    .reg .pred p;
    and.b32 %r1330, %r1352, %r1332;    setp.ne.u32 p, %r1330, 0;
    vote.ballot.sync.b32 %r1330, p, 0xffffffff;
    @!p not.b32 %r1330, %r1330;
}

	// end inline asm
	mov.b32 	%r1335, 2;
	// begin inline asm
	{
    .reg .pred p;
    and.b32 %r1333, %r1352, %r1335;    setp.ne.u32 p, %r1333, 0;
    vote.ballot.sync.b32 %r1333, p, 0xffffffff;
    @!p not.b32 %r1333, %r1333;
}

	// end inline asm
	and.b32  	%r1358, %r1333, %r1330;
	mov.b32 	%r1338, 4;
	// begin inline asm
	{
    .reg .pred p;
    and.b32 %r1336, %r1352, %r1338;    setp.ne.u32 p, %r1336, 0;
    vote.ballot.sync.b32 %r1336, p, 0xffffffff;
    @!p not.b32 %r1336, %r1336;
}

	// end inline asm
	and.b32  	%r1359, %r1336, %r1358;
	mov.b32 	%r1341, 8;
	// begin inline asm
	{
    .reg .pred p;
    and.b32 %r1339, %r1352, %r1341;    setp.ne.u32 p, %r1339, 0;
    vote.ballot.sync.b32 %r1339, p, 0xffffffff;
    @!p not.b32 %r1339, %r1339;
}

	// end inline asm
	and.b32  	%r1360, %r1339, %r1359;
	mov.b32 	%r1344, 16;
	// begin inline asm
	{
    .reg .pred p;
    and.b32 %r1342, %r1352, %r1344;    setp.ne.u32 p, %r1342, 0;
    vote.ballot.sync.b32 %r1342, p, 0xffffffff;
    @!p not.b32 %r1342, %r1342;
}

	// end inline asm
	and.b32  	%r1361, %r1342, %r1360;
	mov.b32 	%r1347, 32;
	// begin inline asm
	{
    .reg .pred p;
    and.b32 %r1345, %r1352, %r1347;    setp.ne.u32 p, %r1345, 0;
    vote.ballot.sync.b32 %r1345, p, 0xffffffff;
    @!p not.b32 %r1345, %r1345;
}

	// end inline asm
	and.b32  	%r1362, %r1345, %r1361;
	mov.b32 	%r1350, 64;
	// begin inline asm
	{
    .reg .pred p;
    and.b32 %r1348, %r1352, %r1350;    setp.ne.u32 p, %r1348, 0;
    vote.ballot.sync.b32 %r1348, p, 0xffffffff;
    @!p not.b32 %r1348, %r1348;
}

	// end inline asm
	and.b32  	%r1363, %r1348, %r1362;
	mov.b32 	%r1353, 128;
	// begin inline asm
	{
    .reg .pred p;
    and.b32 %r1351, %r1352, %r1353;    setp.ne.u32 p, %r1351, 0;
    vote.ballot.sync.b32 %r1351, p, 0xffffffff;
    @!p not.b32 %r1351, %r1351;
}

	// end inline asm
	and.b32  	%r1364, %r1351, %r1363;
	clz.b32 	%r1365, %r1364;
	sub.s32 	%r300, 31, %r1365;
	and.b32  	%r1366, %r931, %r1364;
	popc.b32 	%r301, %r1366;
	setp.ne.s32 	%p187, %r460, %r300;
	mov.b32 	%r2394, 0;
	@%p187 bra 	$L__BB11_201;
	shl.b32 	%r1371, %r1352, 2;
	add.s32 	%r1372, %r236, %r1371;
	atom.shared.add.u32 	%r2394, [%r1372], %r301;
$L__BB11_201:
	ld.param.u32 	%r2261, [_ZN3cub18CUB_300001_SM_10006detail10radix_sort29DeviceRadixSortOnesweepKernelINS1_5radix10policy_hubIfjyE10Policy1000ELNS0_9SortOrderE0EfjyiiNS1_21identity_decomposer_tEEEvPT5_SB_PT3_PKSC_PT1_PKSG_PT2_PKSK_T4_iiT6__param_9];
	shfl.sync.idx.b32	%r1398|%p188, %r2394, %r300, 31, -1;
	add.s32 	%r304, %r301, %r1398;
	setp.eq.s32 	%p189, %r2372, 2147483647;
	selp.b32 	%r1399, -2147483648, %r2372, %p189;
	shr.u32 	%r1400, %r1399, %r2261;
	and.b32  	%r1395, %r1400, %r238;
	mov.b32 	%r1375, 1;
	// begin inline asm
	{
    .reg .pred p;
    and.b32 %r1373, %r1395, %r1375;    setp.ne.u32 p, %r1373, 0;
    vote.ballot.sync.b32 %r1373, p, 0xffffffff;
    @!p not.b32 %r1373, %r1373;
}

	// end inline asm
	mov.b32 	%r1378, 2;
	// begin inline asm
	{
    .reg .pred p;
    and.b32 %r1376, %r1395, %r1378;    setp.ne.u32 p, %r1376, 0;
    vote.ballot.sync.b32 %r1376, p, 0xffffffff;
    @!p not.b32 %r1376, %r1376;
}

	// end inline asm
	and.b32  	%r1401, %r1376, %r1373;
	mov.b32 	%r1381, 4;
	// begin inline asm
	{
    .reg .pred p;
    and.b32 %r1379, %r1395, %r1381;    setp.ne.u32 p, %r1379, 0;
    vote.ballot.sync.b32 %r1379, p, 0xffffffff;
    @!p not.b32 %r1379, %r1379;
}

	// end inline asm
	and.b32  	%r1402, %r1379, %r1401;
	mov.b32 	%r1384, 8;
	// begin inline asm
	{
    .reg .pred p;
    and.b32 %r1382, %r1395, %r1384;    setp.ne.u32 p, %r1382, 0;
    vote.ballot.sync.b32 %r1382, p, 0xffffffff;
    @!p not.b32 %r1382, %r1382;
}

	// end inline asm
	and.b32  	%r1403, %r1382, %r1402;
	mov.b32 	%r1387, 16;
	// begin inline asm
	{
    .reg .pred p;
    and.b32 %r1385, %r1395, %r1387;    setp.ne.u32 p, %r1385, 0;
    vote.ballot.sync.b32 %r1385, p, 0xffffffff;
    @!p not.b32 %r1385, %r1385;
}

	// end inline asm
	and.b32  	%r1404, %r1385, %r1403;
	mov.b32 	%r1390, 32;
	// begin inline asm
	{
    .reg .pred p;
    and.b32 %r1388, %r1395, %r1390;    setp.ne.u32 p, %r1388, 0;
    vote.ballot.sync.b32 %r1388, p, 0xffffffff;
    @!p not.b32 %r1388, %r1388;
}

	// end inline asm
	and.b32  	%r1405, %r1388, %r1404;
	mov.b32 	%r1393, 64;
	// begin inline asm
	{
    .reg .pred p;
    and.b32 %r1391, %r1395, %r1393;    setp.ne.u32 p, %r1391, 0;
    vote.ballot.sync.b32 %r1391, p, 0xffffffff;
    @!p not.b32 %r1391, %r1391;
}

	// end inline asm
	and.b32  	%r1406, %r1391, %r1405;
	mov.b32 	%r1396, 128;
	// begin inline asm
	{
    .reg .pred p;
    and.b32 %r1394, %r1395, %r1396;    setp.ne.u32 p, %r1394, 0;
    vote.ballot.sync.b32 %r1394, p, 0xffffffff;
    @!p not.b32 %r1394, %r1394;
}

	// end inline asm
	and.b32  	%r1407, %r1394, %r1406;
	clz.b32 	%r1408, %r1407;
	sub.s32 	%r306, 31, %r1408;
	and.b32  	%r1409, %r931, %r1407;
	popc.b32 	%r307, %r1409;
	setp.ne.s32 	%p190, %r460, %r306;
	mov.b32 	%r2395, 0;
	@%p190 bra 	$L__BB11_203;
	shl.b32 	%r1414, %r1395, 2;
	add.s32 	%r1415, %r236, %r1414;
	atom.shared.add.u32 	%r2395, [%r1415], %r307;
$L__BB11_203:
	ld.param.u32 	%r2262, [_ZN3cub18CUB_300001_SM_10006detail10radix_sort29DeviceRadixSortOnesweepKernelINS1_5radix10policy_hubIfjyE10Policy1000ELNS0_9SortOrderE0EfjyiiNS1_21identity_decomposer_tEEEvPT5_SB_PT3_PKSC_PT1_PKSG_PT2_PKSK_T4_iiT6__param_9];
	shfl.sync.idx.b32	%r1441|%p191, %r2395, %r306, 31, -1;
	add.s32 	%r310, %r307, %r1441;
	setp.eq.s32 	%p192, %r2371, 2147483647;
	selp.b32 	%r1442, -2147483648, %r2371, %p192;
	shr.u32 	%r1443, %r1442, %r2262;
	and.b32  	%r1438, %r1443, %r238;
	mov.b32 	%r1418, 1;
	// begin inline asm
	{
    .reg .pred p;
    and.b32 %r1416, %r1438, %r1418;    setp.ne.u32 p, %r1416, 0;
    vote.ballot.sync.b32 %r1416, p, 0xffffffff;
    @!p not.b32 %r1416, %r1416;
}

	// end inline asm
	mov.b32 	%r1421, 2;
	// begin inline asm
	{
    .reg .pred p;
    and.b32 %r1419, %r1438, %r1421;    setp.ne.u32 p, %r1419, 0;
    vote.ballot.sync.b32 %r1419, p, 0xffffffff;
    @!p not.b32 %r1419, %r1419;
}

	// end inline asm
	and.b32  	%r1444, %r1419, %r1416;
	mov.b32 	%r1424, 4;
	// begin inline asm
	{
    .reg .pred p;
    and.b32 %r1422, %r1438, %r1424;    setp.ne.u32 p, %r1422, 0;
    vote.ballot.sync.b32 %r1422, p, 0xffffffff;
    @!p not.b32 %r1422, %r1422;
}

	// end inline asm
	and.b32  	%r1445, %r1422, %r1444;
	mov.b32 	%r1427, 8;
	// begin inline asm
	{
    .reg .pred p;
    and.b32 %r1425, %r1438, %r1427;    setp.ne.u32 p, %r1425, 0;
    vote.ballot.sync.b32 %r1425, p, 0xffffffff;
    @!p not.b32 %r1425, %r1425;
}

	// end inline asm
	and.b32  	%r1446, %r1425, %r1445;
	mov.b32 	%r1430, 16;
	// begin inline asm
	{
    .reg .pred p;
    and.b32 %r1428, %r1438, %r1430;    setp.ne.u32 p, %r1428, 0;
    vote.ballot.sync.b32 %r1428, p, 0xffffffff;
    @!p not.b32 %r1428, %r1428;
}

	// end inline asm
	and.b32  	%r1447, %r1428, %r1446;
	mov.b32 	%r1433, 32;
	// begin inline asm
	{
    .reg .pred p;
    and.b32 %r1431, %r1438, %r1433;    setp.ne.u32 p, %r1431, 0;
    vote.ballot.sync.b32 %r1431, p, 0xffffffff;
    @!p not.b32 %r1431, %r1431;
}

	// end inline asm
	and.b32  	%r1448, %r1431, %r1447;
	mov.b32 	%r1436, 64;
	// begin inline asm
	{
    .reg .pred p;
    and.b32 %r1434, %r1438, %r1436;    setp.ne.u32 p, %r1434, 0;
    vote.ballot.sync.b32 %r1434, p, 0xffffffff;
    @!p not.b32 %r1434, %r1434;
}

	// end inline asm
	and.b32  	%r1449, %r1434, %r1448;
	mov.b32 	%r1439, 128;
	// begin inline asm
	{
    .reg .pred p;
    and.b32 %r1437, %r1438, %r1439;    setp.ne.u32 p, %r1437, 0;
    vote.ballot.sync.b32 %r1437, p, 0xffffffff;
    @!p not.b32 %r1437, %r1437;
}

	// end inline asm
	and.b32  	%r1450, %r1437, %r1449;
	clz.b32 	%r1451, %r1450;
	sub.s32 	%r312, 31, %r1451;
	and.b32  	%r1452, %r931, %r1450;
	popc.b32 	%r313, %r1452;
	setp.ne.s32 	%p193, %r460, %r312;
	mov.b32 	%r2396, 0;
	@%p193 bra 	$L__BB11_205;
	shl.b32 	%r1457, %r1438, 2;
	add.s32 	%r1458, %r236, %r1457;
	atom.shared.add.u32 	%r2396, [%r1458], %r313;
$L__BB11_205:
	ld.param.u32 	%r2263, [_ZN3cub18CUB_300001_SM_10006detail10radix_sort29DeviceRadixSortOnesweepKernelINS1_5radix10policy_hubIfjyE10Policy1000ELNS0_9SortOrderE0EfjyiiNS1_21identity_decomposer_tEEEvPT5_SB_PT3_PKSC_PT1_PKSG_PT2_PKSK_T4_iiT6__param_9];
	shfl.sync.idx.b32	%r1484|%p194, %r2396, %r312, 31, -1;
	add.s32 	%r316, %r313, %r1484;
	setp.eq.s32 	%p195, %r2370, 2147483647;
	selp.b32 	%r1485, -2147483648, %r2370, %p195;
	shr.u32 	%r1486, %r1485, %r2263;
	and.b32  	%r1481, %r1486, %r238;
	mov.b32 	%r1461, 1;
	// begin inline asm
	{
    .reg .pred p;
    and.b32 %r1459, %r1481, %r1461;    setp.ne.u32 p, %r1459, 0;
    vote.ballot.sync.b32 %r1459, p, 0xffffffff;
    @!p not.b32 %r1459, %r1459;
}

	// end inline asm
	mov.b32 	%r1464, 2;
	// begin inline asm
	{
    .reg .pred p;
    and.b32 %r1462, %r1481, %r1464;    setp.ne.u32 p, %r1462, 0;
    vote.ballot.sync.b32 %r1462, p, 0xffffffff;
    @!p not.b32 %r1462, %r1462;
}

	// end inline asm
	and.b32  	%r1487, %r1462, %r1459;
	mov.b32 	%r1467, 4;
	// begin inline asm
	{
    .reg .pred p;
    and.b32 %r1465, %r1481, %r1467;    setp.ne.u32 p, %r1465, 0;
    vote.ballot.sync.b32 %r1465, p, 0xffffffff;
    @!p not.b32 %r1465, %r1465;
}

	// end inline asm
	and.b32  	%r1488, %r1465, %r1487;
	mov.b32 	%r1470, 8;
	// begin inline asm
	{
    .reg .pred p;
    and.b32 %r1468, %r1481, %r1470;    setp.ne.u32 p, %r1468, 0;
    vote.ballot.sync.b32 %r1468, p, 0xffffffff;
    @!p not.b32 %r1468, %r1468;
}

	// end inline asm
	and.b32  	%r1489, %r1468, %r1488;
	mov.b32 	%r1473, 16;
	// begin inline asm
	{
    .reg .pred p;
    and.b32 %r1471, %r1481, %r1473;    setp.ne.u32 p, %r1471, 0;
    vote.ballot.sync.b32 %r1471, p, 0xffffffff;
    @!p not.b32 %r1471, %r1471;
}

	// end inline asm
	and.b32  	%r1490, %r1471, %r1489;
	mov.b32 	%r1476, 32;
	// begin inline asm
	{
    .reg .pred p;
    and.b32 %r1474, %r1481, %r1476;    setp.ne.u32 p, %r1474, 0;
    vote.ballot.sync.b32 %r1474, p, 0xffffffff;
    @!p not.b32 %r1474, %r1474;
}

	// end inline asm
	and.b32  	%r1491, %r1474, %r1490;
	mov.b32 	%r1479, 64;
	// begin inline asm
	{
    .reg .pred p;
    and.b32 %r1477, %r1481, %r1479;    setp.ne.u32 p, %r1477, 0;
    vote.ballot.sync.b32 %r1477, p, 0xffffffff;
    @!p not.b32 %r1477, %r1477;
}

	// end inline asm
	and.b32  	%r1492, %r1477, %r1491;
	mov.b32 	%r1482, 128;
	// begin inline asm
	{
    .reg .pred p;
    and.b32 %r1480, %r1481, %r1482;    setp.ne.u32 p, %r1480, 0;
    vote.ballot.sync.b32 %r1480, p, 0xffffffff;
    @!p not.b32 %r1480, %r1480;
}

	// end inline asm
	and.b32  	%r1493, %r1480, %r1492;
	clz.b32 	%r1494, %r1493;
	sub.s32 	%r318, 31, %r1494;
	and.b32  	%r1495, %r931, %r1493;
	popc.b32 	%r319, %r1495;
	setp.ne.s32 	%p196, %r460, %r318;
	mov.b32 	%r2397, 0;
	@%p196 bra 	$L__BB11_207;
	shl.b32 	%r1500, %r1481, 2;
	add.s32 	%r1501, %r236, %r1500;
	atom.shared.add.u32 	%r2397, [%r1501], %r319;
$L__BB11_207:
	ld.param.u32 	%r2264, [_ZN3cub18CUB_300001_SM_10006detail10radix_sort29DeviceRadixSortOnesweepKernelINS1_5radix10policy_hubIfjyE10Policy1000ELNS0_9SortOrderE0EfjyiiNS1_21identity_decomposer_tEEEvPT5_SB_PT3_PKSC_PT1_PKSG_PT2_PKSK_T4_iiT6__param_9];
	shfl.sync.idx.b32	%r1527|%p197, %r2397, %r318, 31, -1;
	add.s32 	%r322, %r319, %r1527;
	setp.eq.s32 	%p198, %r2369, 2147483647;
	selp.b32 	%r1528, -2147483648, %r2369, %p198;
	shr.u32 	%r1529, %r1528, %r2264;
	and.b32  	%r1524, %r1529, %r238;
	mov.b32 	%r1504, 1;
	// begin inline asm
	{
    .reg .pred p;
    and.b32 %r1502, %r1524, %r1504;    setp.ne.u32 p, %r1502, 0;
    vote.ballot.sync.b32 %r1502, p, 0xffffffff;
    @!p not.b32 %r1502, %r1502;
}

	// end inline asm
	mov.b32 	%r1507, 2;
	// begin inline asm
	{
    .reg .pred p;
    and.b32 %r1505, %r1524, %r1507;    setp.ne.u32 p, %r1505, 0;
    vote.ballot.sync.b32 %r1505, p, 0xffffffff;
    @!p not.b32 %r1505, %r1505;
}

	// end inline asm
	and.b32  	%r1530, %r1505, %r1502;
	mov.b32 	%r1510, 4;
	// begin inline asm
	{
    .reg .pred p;
    and.b32 %r1508, %r1524, %r1510;    setp.ne.u32 p, %r1508, 0;
    vote.ballot.sync.b32 %r1508, p, 0xffffffff;
    @!p not.b32 %r1508, %r1508;
}

	// end inline asm
	and.b32  	%r1531, %r1508, %r1530;
	mov.b32 	%r1513, 8;
	// begin inline asm
	{
    .reg .pred p;
    and.b32 %r1511, %r1524, %r1513;    setp.ne.u32 p, %r1511, 0;
    vote.ballot.sync.b32 %r1511, p, 0xffffffff;
    @!p not.b32 %r1511, %r1511;
}

	// end inline asm
	and.b32  	%r1532, %r1511, %r1531;
	mov.b32 	%r1516, 16;
	// begin inline asm
	{
    .reg .pred p;
    and.b32 %r1514, %r1524, %r1516;    setp.ne.u32 p, %r1514, 0;
    vote.ballot.sync.b32 %r1514, p, 0xffffffff;
    @!p not.b32 %r1514, %r1514;
}

	// end inline asm
	and.b32  	%r1533, %r1514, %r1532;
	mov.b32 	%r1519, 32;
	// begin inline asm
	{
    .reg .pred p;
    and.b32 %r1517, %r1524, %r1519;    setp.ne.u32 p, %r1517, 0;
    vote.ballot.sync.b32 %r1517, p, 0xffffffff;
    @!p not.b32 %r1517, %r1517;
}

	// end inline asm
	and.b32  	%r1534, %r1517, %r1533;
	mov.b32 	%r1522, 64;
	// begin inline asm
	{
    .reg .pred p;
    and.b32 %r1520, %r1524, %r1522;    setp.ne.u32 p, %r1520, 0;
    vote.ballot.sync.b32 %r1520, p, 0xffffffff;
    @!p not.b32 %r1520, %r1520;
}

	// end inline asm
	and.b32  	%r1535, %r1520, %r1534;
	mov.b32 	%r1525, 128;
	// begin inline asm
	{
    .reg .pred p;
    and.b32 %r1523, %r1524, %r1525;    setp.ne.u32 p, %r1523, 0;
    vote.ballot.sync.b32 %r1523, p, 0xffffffff;
    @!p not.b32 %r1523, %r1523;
}

	// end inline asm
	and.b32  	%r1536, %r1523, %r1535;
	clz.b32 	%r1537, %r1536;
	sub.s32 	%r324, 31, %r1537;
	and.b32  	%r1538, %r931, %r1536;
	popc.b32 	%r325, %r1538;
	setp.ne.s32 	%p199, %r460, %r324;
	mov.b32 	%r2398, 0;
	@%p199 bra 	$L__BB11_209;
	shl.b32 	%r1543, %r1524, 2;
	add.s32 	%r1544, %r236, %r1543;
	atom.shared.add.u32 	%r2398, [%r1544], %r325;
$L__BB11_209:
	ld.param.u32 	%r2265, [_ZN3cub18CUB_300001_SM_10006detail10radix_sort29DeviceRadixSortOnesweepKernelINS1_5radix10policy_hubIfjyE10Policy1000ELNS0_9SortOrderE0EfjyiiNS1_21identity_decomposer_tEEEvPT5_SB_PT3_PKSC_PT1_PKSG_PT2_PKSK_T4_iiT6__param_9];
	shfl.sync.idx.b32	%r1570|%p200, %r2398, %r324, 31, -1;
	add.s32 	%r328, %r325, %r1570;
	setp.eq.s32 	%p201, %r2368, 2147483647;
	selp.b32 	%r1571, -2147483648, %r2368, %p201;
	shr.u32 	%r1572, %r1571, %r2265;
	and.b32  	%r1567, %r1572, %r238;
	mov.b32 	%r1547, 1;
	// begin inline asm
	{
    .reg .pred p;
    and.b32 %r1545, %r1567, %r1547;    setp.ne.u32 p, %r1545, 0;
    vote.ballot.sync.b32 %r1545, p, 0xffffffff;
    @!p not.b32 %r1545, %r1545;
}

	// end inline asm
	mov.b32 	%r1550, 2;
	// begin inline asm
	{
    .reg .pred p;
    and.b32 %r1548, %r1567, %r1550;    setp.ne.u32 p, %r1548, 0;
    vote.ballot.sync.b32 %r1548, p, 0xffffffff;
    @!p not.b32 %r1548, %r1548;
}

	// end inline asm
	and.b32  	%r1573, %r1548, %r1545;
	mov.b32 	%r1553, 4;
	// begin inline asm
	{
    .reg .pred p;
    and.b32 %r1551, %r1567, %r1553;    setp.ne.u32 p, %r1551, 0;
    vote.ballot.sync.b32 %r1551, p, 0xffffffff;
    @!p not.b32 %r1551, %r1551;
}

	// end inline asm
	and.b32  	%r1574, %r1551, %r1573;
	mov.b32 	%r1556, 8;
	// begin inline asm
	{
    .reg .pred p;
    and.b32 %r1554, %r1567, %r1556;    setp.ne.u32 p, %r1554, 0;
    vote.ballot.sync.b32 %r1554, p, 0xffffffff;
    @!p not.b32 %r1554, %r1554;
}

	// end inline asm
	and.b32  	%r1575, %r1554, %r1574;
	mov.b32 	%r1559, 16;
	// begin inline asm
	{
    .reg .pred p;
    and.b32 %r1557, %r1567, %r1559;    setp.ne.u32 p, %r1557, 0;
    vote.ballot.sync.b32 %r1557, p, 0xffffffff;
    @!p not.b32 %r1557, %r1557;
}

	// end inline asm
	and.b32  	%r1576, %r1557, %r1575;
	mov.b32 	%r1562, 32;
	// begin inline asm
	{
    .reg .pred p;
    and.b32 %r1560, %r1567, %r1562;    setp.ne.u32 p, %r1560, 0;
    vote.ballot.sync.b32 %r1560, p, 0xffffffff;
    @!p not.b32 %r1560, %r1560;
}

	// end inline asm
	and.b32  	%r1577, %r1560, %r1576;
	mov.b32 	%r1565, 64;
	// begin inline asm
	{
    .reg .pred p;
    and.b32 %r1563, %r1567, %r1565;    setp.ne.u32 p, %r1563, 0;
    vote.ballot.sync.b32 %r1563, p, 0xffffffff;
    @!p not.b32 %r1563, %r1563;
}

	// end inline asm
	and.b32  	%r1578, %r1563, %r1577;
	mov.b32 	%r1568, 128;
	// begin inline asm
	{
    .reg .pred p;
    and.b32 %r1566, %r1567, %r1568;    setp.ne.u32 p, %r1566, 0;
    vote.ballot.sync.b32 %r1566, p, 0xffffffff;
    @!p not.b32 %r1566, %r1566;
}

	// end inline asm
	and.b32  	%r1579, %r1566, %r1578;
	clz.b32 	%r1580, %r1579;
	sub.s32 	%r330, 31, %r1580;
	and.b32  	%r1581, %r931, %r1579;
	popc.b32 	%r331, %r1581;
	setp.ne.s32 	%p202, %r460, %r330;
	mov.b32 	%r2399, 0;
	@%p202 bra 	$L__BB11_211;
	shl.b32 	%r1582, %r1, 5;
	and.b32  	%r1583, %r1582, 31744;
	add.s32 	%r1585, %r524, %r1583;
	shl.b32 	%r1586, %r1567, 2;
	add.s32 	%r1587, %r1585, %r1586;
	atom.shared.add.u32 	%r2399, [%r1587], %r331;
$L__BB11_211:
	ld.param.u32 	%r2266, [_ZN3cub18CUB_300001_SM_10006detail10radix_sort29DeviceRadixSortOnesweepKernelINS1_5radix10policy_hubIfjyE10Policy1000ELNS0_9SortOrderE0EfjyiiNS1_21identity_decomposer_tEEEvPT5_SB_PT3_PKSC_PT1_PKSG_PT2_PKSK_T4_iiT6__param_9];
	shfl.sync.idx.b32	%r1613|%p203, %r2399, %r330, 31, -1;
	add.s32 	%r334, %r331, %r1613;
	setp.eq.s32 	%p204, %r2367, 2147483647;
	selp.b32 	%r1614, -2147483648, %r2367, %p204;
	shr.u32 	%r1615, %r1614, %r2266;
	and.b32  	%r1610, %r1615, %r238;
	mov.b32 	%r1590, 1;
	// begin inline asm
	{
    .reg .pred p;
    and.b32 %r1588, %r1610, %r1590;    setp.ne.u32 p, %r1588, 0;
    vote.ballot.sync.b32 %r1588, p, 0xffffffff;
    @!p not.b32 %r1588, %r1588;
}

	// end inline asm
	mov.b32 	%r1593, 2;
	// begin inline asm
	{
    .reg .pred p;
    and.b32 %r1591, %r1610, %r1593;    setp.ne.u32 p, %r1591, 0;
    vote.ballot.sync.b32 %r1591, p, 0xffffffff;
    @!p not.b32 %r1591, %r1591;
}

	// end inline asm
	and.b32  	%r1616, %r1591, %r1588;
	mov.b32 	%r1596, 4;
	// begin inline asm
	{
    .reg .pred p;
    and.b32 %r1594, %r1610, %r1596;    setp.ne.u32 p, %r1594, 0;
    vote.ballot.sync.b32 %r1594, p, 0xffffffff;
    @!p not.b32 %r1594, %r1594;
}

	// end inline asm
	and.b32  	%r1617, %r1594, %r1616;
	mov.b32 	%r1599, 8;
	// begin inline asm
	{
    .reg .pred p;
    and.b32 %r1597, %r1610, %r1599;    setp.ne.u32 p, %r1597, 0;
    vote.ballot.sync.b32 %r1597, p, 0xffffffff;
    @!p not.b32 %r1597, %r1597;
}

	// end inline asm
	and.b32  	%r1618, %r1597, %r1617;
	mov.b32 	%r1602, 16;
	// begin inline asm
	{
    .reg .pred p;
    and.b32 %r1600, %r1610, %r1602;    setp.ne.u32 p, %r1600, 0;
    vote.ballot.sync.b32 %r1600, p, 0xffffffff;
    @!p not.b32 %r1600, %r1600;
}

	// end inline asm
	and.b32  	%r1619, %r1600, %r1618;
	mov.b32 	%r1605, 32;
	// begin inline asm
	{
    .reg .pred p;
    and.b32 %r1603, %r1610, %r1605;    setp.ne.u32 p, %r1603, 0;
    vote.ballot.sync.b32 %r1603, p, 0xffffffff;
    @!p not.b32 %r1603, %r1603;
}

	// end inline asm
	and.b32  	%r1620, %r1603, %r1619;
	mov.b32 	%r1608, 64;
	// begin inline asm
	{
    .reg .pred p;
    and.b32 %r1606, %r1610, %r1608;    setp.ne.u32 p, %r1606, 0;
    vote.ballot.sync.b32 %r1606, p, 0xffffffff;
    @!p not.b32 %r1606, %r1606;
}

	// end inline asm
	and.b32  	%r1621, %r1606, %r1620;
	mov.b32 	%r1611, 128;
	// begin inline asm
	{
    .reg .pred p;
    and.b32 %r1609, %r1610, %r1611;    setp.ne.u32 p, %r1609, 0;
    vote.ballot.sync.b32 %r1609, p, 0xffffffff;
    @!p not.b32 %r1609, %r1609;
}

	// end inline asm
	and.b32  	%r1622, %r1609, %r1621;
	clz.b32 	%r1623, %r1622;
	sub.s32 	%r336, 31, %r1623;
	and.b32  	%r1624, %r931, %r1622;
	popc.b32 	%r337, %r1624;
	setp.ne.s32 	%p205, %r460, %r336;
	mov.b32 	%r2400, 0;
	@%p205 bra 	$L__BB11_213;
	shl.b32 	%r1629, %r1610, 2;
	add.s32 	%r1630, %r236, %r1629;
	atom.shared.add.u32 	%r2400, [%r1630], %r337;
$L__BB11_213:
	setp.gt.u32 	%p206, %r1, 255;
	shfl.sync.idx.b32	%r1631|%p207, %r2400, %r336, 31, -1;
	add.s32 	%r1632, %r337, %r1631;
	bar.sync 	0;
	shl.b32 	%r1633, %r244, 2;
	add.s32 	%r340, %r524, %r1633;
	st.shared.u32 	[%r340+-4], %r2383;
	shl.b32 	%r1635, %r250, 2;
	add.s32 	%r341, %r524, %r1635;
	st.shared.u32 	[%r341+-4], %r2382;
	shl.b32 	%r1636, %r256, 2;
	add.s32 	%r342, %r524, %r1636;
	st.shared.u32 	[%r342+-4], %r2381;
	shl.b32 	%r1637, %r262, 2;
	add.s32 	%r343, %r524, %r1637;
	st.shared.u32 	[%r343+-4], %r2380;
	shl.b32 	%r1638, %r268, 2;
	add.s32 	%r344, %r524, %r1638;
	st.shared.u32 	[%r344+-4], %r2379;
	shl.b32 	%r1639, %r274, 2;
	add.s32 	%r345, %r524, %r1639;
	st.shared.u32 	[%r345+-4], %r2378;
	shl.b32 	%r1640, %r280, 2;
	add.s32 	%r346, %r524, %r1640;
	st.shared.u32 	[%r346+-4], %r2377;
	shl.b32 	%r1641, %r286, 2;
	add.s32 	%r347, %r524, %r1641;
	st.shared.u32 	[%r347+-4], %r2376;
	shl.b32 	%r1642, %r292, 2;
	add.s32 	%r348, %r524, %r1642;
	st.shared.u32 	[%r348+-4], %r2375;
	shl.b32 	%r1643, %r298, 2;
	add.s32 	%r349, %r524, %r1643;
	st.shared.u32 	[%r349+-4], %r2374;
	shl.b32 	%r1644, %r304, 2;
	add.s32 	%r350, %r524, %r1644;
	st.shared.u32 	[%r350+-4], %r2373;
	shl.b32 	%r1645, %r310, 2;
	add.s32 	%r351, %r524, %r1645;
	st.shared.u32 	[%r351+-4], %r2372;
	shl.b32 	%r1646, %r316, 2;
	add.s32 	%r352, %r524, %r1646;
	st.shared.u32 	[%r352+-4], %r2371;
	shl.b32 	%r1647, %r322, 2;
	add.s32 	%r353, %r524, %r1647;
	st.shared.u32 	[%r353+-4], %r2370;
	shl.b32 	%r1648, %r328, 2;
	add.s32 	%r354, %r524, %r1648;
	st.shared.u32 	[%r354+-4], %r2369;
	shl.b32 	%r1649, %r334, 2;
	add.s32 	%r355, %r524, %r1649;
	st.shared.u32 	[%r355+-4], %r2368;
	shl.b32 	%r1650, %r1632, 2;
	add.s32 	%r356, %r524, %r1650;
	st.shared.u32 	[%r356+-4], %r2367;
	shl.b32 	%r1651, %r1, 3;
	add.s32 	%r1652, %r524, %r1651;
	add.s32 	%r357, %r1652, 26112;
	@%p206 bra 	$L__BB11_221;
	ld.param.u64 	%rd437, [_ZN3cub18CUB_300001_SM_10006detail10radix_sort29DeviceRadixSortOnesweepKernelINS1_5radix10policy_hubIfjyE10Policy1000ELNS0_9SortOrderE0EfjyiiNS1_21identity_decomposer_tEEEvPT5_SB_PT3_PKSC_PT1_PKSG_PT2_PKSK_T4_iiT6__param_3];
	cvta.to.global.u64 	%rd94, %rd437;
	shl.b64 	%rd95, %rd9, 3;
	add.s64 	%rd96, %rd94, %rd95;
	ld.global.u64 	%rd97, [%rd96];
	cvt.s64.s32 	%rd98, %r235;
	sub.s64 	%rd456, %rd97, %rd98;
	st.shared.u64 	[%r357], %rd456;
	setp.lt.s32 	%p208, %r4, 1;
	mov.u32 	%r2404, %r2329;
	@%p208 bra 	$L__BB11_220;
	mov.b32 	%r2402, -1;
	mov.u32 	%r2401, %r4;
	mov.u32 	%r2404, %r2329;
$L__BB11_216:
	ld.param.u64 	%rd430, [_ZN3cub18CUB_300001_SM_10006detail10radix_sort29DeviceRadixSortOnesweepKernelINS1_5radix10policy_hubIfjyE10Policy1000ELNS0_9SortOrderE0EfjyiiNS1_21identity_decomposer_tEEEvPT5_SB_PT3_PKSC_PT1_PKSG_PT2_PKSK_T4_iiT6__param_0];
	add.s32 	%r361, %r2401, -1;
	shl.b32 	%r1654, %r361, 8;
	add.s32 	%r1655, %r1654, %r1;
	cvta.to.global.u64 	%rd99, %rd430;
	mul.wide.s32 	%rd100, %r1655, 4;
	add.s64 	%rd19, %rd99, %rd100;
$L__BB11_217:
	membar.cta;
	ld.volatile.global.u32 	%r362, [%rd19];
	setp.eq.s32 	%p209, %r362, 0;
	@%p209 bra 	$L__BB11_217;
	and.b32  	%r1656, %r362, 1073741823;
	add.s32 	%r2404, %r1656, %r2404;
	setp.gt.s32 	%p210, %r362, -1;
	vote.sync.ballot.b32 	%r2402, %p210, %r2402;
	setp.gt.u32 	%p212, %r2401, 1;
	and.pred  	%p213, %p210, %p212;
	mov.u32 	%r2401, %r361;
	@%p213 bra 	$L__BB11_216;
	ld.shared.u64 	%rd456, [%r357];
$L__BB11_220:
	ld.param.u64 	%rd431, [_ZN3cub18CUB_300001_SM_10006detail10radix_sort29DeviceRadixSortOnesweepKernelINS1_5radix10policy_hubIfjyE10Policy1000ELNS0_9SortOrderE0EfjyiiNS1_21identity_decomposer_tEEEvPT5_SB_PT3_PKSC_PT1_PKSG_PT2_PKSK_T4_iiT6__param_0];
	or.b32  	%r1657, %r2404, -2147483648;
	cvta.to.global.u64 	%rd101, %rd431;
	add.s64 	%rd103, %rd101, %rd59;
	st.volatile.global.u32 	[%rd103], %r1657;
	sub.s32 	%r1660, %r2404, %r2329;
	cvt.s64.s32 	%rd104, %r1660;
	add.s64 	%rd105, %rd456, %rd104;
	st.shared.u64 	[%r357], %rd105;
$L__BB11_221:
	ld.param.u32 	%r2242, [_ZN3cub18CUB_300001_SM_10006detail10radix_sort29DeviceRadixSortOnesweepKernelINS1_5radix10policy_hubIfjyE10Policy1000ELNS0_9SortOrderE0EfjyiiNS1_21identity_decomposer_tEEEvPT5_SB_PT3_PKSC_PT1_PKSG_PT2_PKSK_T4_iiT6__param_8];
	ld.param.u64 	%rd434, [_ZN3cub18CUB_300001_SM_10006detail10radix_sort29DeviceRadixSortOnesweepKernelINS1_5radix10policy_hubIfjyE10Policy1000ELNS0_9SortOrderE0EfjyiiNS1_21identity_decomposer_tEEEvPT5_SB_PT3_PKSC_PT1_PKSG_PT2_PKSK_T4_iiT6__param_2];
	setp.gt.u32 	%p214, %r1, 255;
	mad.lo.s32 	%r366, %r4, 6528, 6528;
	setp.lt.s32 	%p215, %r366, %r2242;
	setp.eq.s64 	%p216, %rd434, 0;
	or.pred  	%p217, %p216, %p215;
	or.pred  	%p218, %p214, %p217;
	@%p218 bra 	$L__BB11_223;
	ld.param.u64 	%rd435, [_ZN3cub18CUB_300001_SM_10006detail10radix_sort29DeviceRadixSortOnesweepKernelINS1_5radix10policy_hubIfjyE10Policy1000ELNS0_9SortOrderE0EfjyiiNS1_21identity_decomposer_tEEEvPT5_SB_PT3_PKSC_PT1_PKSG_PT2_PKSK_T4_iiT6__param_2];
	ld.shared.u64 	%rd106, [%r357];
	cvt.s64.s32 	%rd107, %r2329;
	cvt.s64.s32 	%rd108, %r235;
	add.s64 	%rd109, %rd108, %rd107;
	add.s64 	%rd110, %rd109, %rd106;
	cvta.to.global.u64 	%rd111, %rd435;
	shl.b64 	%rd112, %rd9, 3;
	add.s64 	%rd113, %rd111, %rd112;
	st.global.u64 	[%rd113], %rd110;
$L__BB11_223:
	ld.param.u32 	%r2243, [_ZN3cub18CUB_300001_SM_10006detail10radix_sort29DeviceRadixSortOnesweepKernelINS1_5radix10policy_hubIfjyE10Policy1000ELNS0_9SortOrderE0EfjyiiNS1_21identity_decomposer_tEEEvPT5_SB_PT3_PKSC_PT1_PKSG_PT2_PKSK_T4_iiT6__param_8];
	ld.param.u64 	%rd438, [_ZN3cub18CUB_300001_SM_10006detail10radix_sort29DeviceRadixSortOnesweepKernelINS1_5radix10policy_hubIfjyE10Policy1000ELNS0_9SortOrderE0EfjyiiNS1_21identity_decomposer_tEEEvPT5_SB_PT3_PKSC_PT1_PKSG_PT2_PKSK_T4_iiT6__param_4];
	cvta.to.global.u64 	%rd22, %rd438;
	setp.gt.s32 	%p219, %r366, %r2243;
	bar.sync 	0;
	@%p219 bra 	$L__BB11_225;
	ld.param.u32 	%r2267, [_ZN3cub18CUB_300001_SM_10006detail10radix_sort29DeviceRadixSortOnesweepKernelINS1_5radix10policy_hubIfjyE10Policy1000ELNS0_9SortOrderE0EfjyiiNS1_21identity_decomposer_tEEEvPT5_SB_PT3_PKSC_PT1_PKSG_PT2_PKSK_T4_iiT6__param_9];
	ld.shared.u32 	%r1663, [%r118];
	setp.eq.s32 	%p220, %r1663, 2147483647;
	selp.b32 	%r1664, -2147483648, %r1663, %p220;
	shr.u32 	%r1665, %r1664, %r2267;
	and.b32  	%r1666, %r1665, %r238;
	shl.b32 	%r1667, %r1666, 3;
	add.s32 	%r1669, %r524, 26112;
	add.s32 	%r1670, %r1669, %r1667;
	ld.shared.u64 	%rd114, [%r1670];
	add.s64 	%rd115, %rd114, %rd9;
	setp.gt.s32 	%p221, %r1663, -1;
	selp.b32 	%r1671, -1, -2147483648, %p221;
	xor.b32  	%r1672, %r1671, %r1663;
	shl.b64 	%rd116, %rd115, 2;
	add.s64 	%rd117, %rd22, %rd116;
	st.global.u32 	[%rd117], %r1672;
	bar.warp.sync 	-1;
	ld.shared.u32 	%r1673, [%r118+1536];
	setp.eq.s32 	%p222, %r1673, 2147483647;
	selp.b32 	%r1674, -2147483648, %r1673, %p222;
	shr.u32 	%r1675, %r1674, %r2267;
	and.b32  	%r1676, %r1675, %r238;
	shl.b32 	%r1677, %r1676, 3;
	add.s32 	%r1678, %r1669, %r1677;
	ld.shared.u64 	%rd118, [%r1678];
	add.s64 	%rd119, %rd118, %rd9;
	setp.gt.s32 	%p223, %r1673, -1;
	selp.b32 	%r1679, -1, -2147483648, %p223;
	xor.b32  	%r1680, %r1679, %r1673;
	shl.b64 	%rd120, %rd119, 2;
	add.s64 	%rd121, %rd22, %rd120;
	st.global.u32 	[%rd121+1536], %r1680;
	bar.warp.sync 	-1;
	ld.shared.u32 	%r1681, [%r118+3072];
	setp.eq.s32 	%p224, %r1681, 2147483647;
	selp.b32 	%r1682, -2147483648, %r1681, %p224;
	shr.u32 	%r1683, %r1682, %r2267;
	and.b32  	%r1684, %r1683, %r238;
	shl.b32 	%r1685, %r1684, 3;
	add.s32 	%r1686, %r1669, %r1685;
	ld.shared.u64 	%rd122, [%r1686];
	add.s64 	%rd123, %rd122, %rd9;
	setp.gt.s32 	%p225, %r1681, -1;
	selp.b32 	%r1687, -1, -2147483648, %p225;
	xor.b32  	%r1688, %r1687, %r1681;
	shl.b64 	%rd124, %rd123, 2;
	add.s64 	%rd125, %rd22, %rd124;
	st.global.u32 	[%rd125+3072], %r1688;
	bar.warp.sync 	-1;
	ld.shared.u32 	%r1689, [%r118+4608];
	setp.eq.s32 	%p226, %r1689, 2147483647;
	selp.b32 	%r1690, -2147483648, %r1689, %p226;
	shr.u32 	%r1691, %r1690, %r2267;
	and.b32  	%r1692, %r1691, %r238;
	shl.b32 	%r1693, %r1692, 3;
	add.s32 	%r1694, %r1669, %r1693;
	ld.shared.u64 	%rd126, [%r1694];
	add.s64 	%rd127, %rd126, %rd9;
	setp.gt.s32 	%p227, %r1689, -1;
	selp.b32 	%r1695, -1, -2147483648, %p227;
	xor.b32  	%r1696, %r1695, %r1689;
	shl.b64 	%rd128, %rd127, 2;
	add.s64 	%rd129, %rd22, %rd128;
	st.global.u32 	[%rd129+4608], %r1696;
	bar.warp.sync 	-1;
	ld.shared.u32 	%r1697, [%r118+6144];
	setp.eq.s32 	%p228, %r1697, 2147483647;
	selp.b32 	%r1698, -2147483648, %r1697, %p228;
	shr.u32 	%r1699, %r1698, %r2267;
	and.b32  	%r1700, %r1699, %r238;
	shl.b32 	%r1701, %r1700, 3;
	add.s32 	%r1702, %r1669, %r1701;
	ld.shared.u64 	%rd130, [%r1702];
	add.s64 	%rd131, %rd130, %rd9;
	setp.gt.s32 	%p229, %r1697, -1;
	selp.b32 	%r1703, -1, -2147483648, %p229;
	xor.b32  	%r1704, %r1703, %r1697;
	shl.b64 	%rd132, %rd131, 2;
	add.s64 	%rd133, %rd22, %rd132;
	st.global.u32 	[%rd133+6144], %r1704;
	bar.warp.sync 	-1;
	ld.shared.u32 	%r1705, [%r118+7680];
	setp.eq.s32 	%p230, %r1705, 2147483647;
	selp.b32 	%r1706, -2147483648, %r1705, %p230;
	shr.u32 	%r1707, %r1706, %r2267;
	and.b32  	%r1708, %r1707, %r238;
	shl.b32 	%r1709, %r1708, 3;
	add.s32 	%r1710, %r1669, %r1709;
	ld.shared.u64 	%rd134, [%r1710];
	add.s64 	%rd135, %rd134, %rd9;
	setp.gt.s32 	%p231, %r1705, -1;
	selp.b32 	%r1711, -1, -2147483648, %p231;
	xor.b32  	%r1712, %r1711, %r1705;
	shl.b64 	%rd136, %rd135, 2;
	add.s64 	%rd137, %rd22, %rd136;
	st.global.u32 	[%rd137+7680], %r1712;
	bar.warp.sync 	-1;
	ld.shared.u32 	%r1713, [%r118+9216];
	setp.eq.s32 	%p232, %r1713, 2147483647;
	selp.b32 	%r1714, -2147483648, %r1713, %p232;
	shr.u32 	%r1715, %r1714, %r2267;
	and.b32  	%r1716, %r1715, %r238;
	shl.b32 	%r1717, %r1716, 3;
	add.s32 	%r1718, %r1669, %r1717;
	ld.shared.u64 	%rd138, [%r1718];
	add.s64 	%rd139, %rd138, %rd9;
	setp.gt.s32 	%p233, %r1713, -1;
	selp.b32 	%r1719, -1, -2147483648, %p233;
	xor.b32  	%r1720, %r1719, %r1713;
	shl.b64 	%rd140, %rd139, 2;
	add.s64 	%rd141, %rd22, %rd140;
	st.global.u32 	[%rd141+9216], %r1720;
	bar.warp.sync 	-1;
	ld.shared.u32 	%r1721, [%r118+10752];
	setp.eq.s32 	%p234, %r1721, 2147483647;
	selp.b32 	%r1722, -2147483648, %r1721, %p234;
	shr.u32 	%r1723, %r1722, %r2267;
	and.b32  	%r1724, %r1723, %r238;
	shl.b32 	%r1725, %r1724, 3;
	add.s32 	%r1726, %r1669, %r1725;
	ld.shared.u64 	%rd142, [%r1726];
	add.s64 	%rd143, %rd142, %rd9;
	setp.gt.s32 	%p235, %r1721, -1;
	selp.b32 	%r1727, -1, -2147483648, %p235;
	xor.b32  	%r1728, %r1727, %r1721;
	shl.b64 	%rd144, %rd143, 2;
	add.s64 	%rd145, %rd22, %rd144;
	st.global.u32 	[%rd145+10752], %r1728;
	bar.warp.sync 	-1;
	ld.shared.u32 	%r1729, [%r118+12288];
	setp.eq.s32 	%p236, %r1729, 2147483647;
	selp.b32 	%r1730, -2147483648, %r1729, %p236;
	shr.u32 	%r1731, %r1730, %r2267;
	and.b32  	%r1732, %r1731, %r238;
	shl.b32 	%r1733, %r1732, 3;
	add.s32 	%r1734, %r1669, %r1733;
	ld.shared.u64 	%rd146, [%r1734];
	add.s64 	%rd147, %rd146, %rd9;
	setp.gt.s32 	%p237, %r1729, -1;
	selp.b32 	%r1735, -1, -2147483648, %p237;
	xor.b32  	%r1736, %r1735, %r1729;
	shl.b64 	%rd148, %rd147, 2;
	add.s64 	%rd149, %rd22, %rd148;
	st.global.u32 	[%rd149+12288], %r1736;
	bar.warp.sync 	-1;
	ld.shared.u32 	%r1737, [%r118+13824];
	setp.eq.s32 	%p238, %r1737, 2147483647;
	selp.b32 	%r1738, -2147483648, %r1737, %p238;
	shr.u32 	%r1739, %r1738, %r2267;
	and.b32  	%r1740, %r1739, %r238;
	shl.b32 	%r1741, %r1740, 3;
	add.s32 	%r1742, %r1669, %r1741;
	ld.shared.u64 	%rd150, [%r1742];
	add.s64 	%rd151, %rd150, %rd9;
	setp.gt.s32 	%p239, %r1737, -1;
	selp.b32 	%r1743, -1, -2147483648, %p239;
	xor.b32  	%r1744, %r1743, %r1737;
	shl.b64 	%rd152, %rd151, 2;
	add.s64 	%rd153, %rd22, %rd152;
	st.global.u32 	[%rd153+13824], %r1744;
	bar.warp.sync 	-1;
	ld.shared.u32 	%r1745, [%r118+15360];
	setp.eq.s32 	%p240, %r1745, 2147483647;
	selp.b32 	%r1746, -2147483648, %r1745, %p240;
	shr.u32 	%r1747, %r1746, %r2267;
	and.b32  	%r1748, %r1747, %r238;
	shl.b32 	%r1749, %r1748, 3;
	add.s32 	%r1750, %r1669, %r1749;
	ld.shared.u64 	%rd154, [%r1750];
	add.s64 	%rd155, %rd154, %rd9;
	setp.gt.s32 	%p241, %r1745, -1;
	selp.b32 	%r1751, -1, -2147483648, %p241;
	xor.b32  	%r1752, %r1751, %r1745;
	shl.b64 	%rd156, %rd155, 2;
	add.s64 	%rd157, %rd22, %rd156;
	st.global.u32 	[%rd157+15360], %r1752;
	bar.warp.sync 	-1;
	ld.shared.u32 	%r1753, [%r118+16896];
	setp.eq.s32 	%p242, %r1753, 2147483647;
	selp.b32 	%r1754, -2147483648, %r1753, %p242;
	shr.u32 	%r1755, %r1754, %r2267;
	and.b32  	%r1756, %r1755, %r238;
	shl.b32 	%r1757, %r1756, 3;
	add.s32 	%r1758, %r1669, %r1757;
	ld.shared.u64 	%rd158, [%r1758];
	add.s64 	%rd159, %rd158, %rd9;
	setp.gt.s32 	%p243, %r1753, -1;
	selp.b32 	%r1759, -1, -2147483648, %p243;
	xor.b32  	%r1760, %r1759, %r1753;
	shl.b64 	%rd160, %rd159, 2;
	add.s64 	%rd161, %rd22, %rd160;
	st.global.u32 	[%rd161+16896], %r1760;
	bar.warp.sync 	-1;
	ld.shared.u32 	%r1761, [%r118+18432];
	setp.eq.s32 	%p244, %r1761, 2147483647;
	selp.b32 	%r1762, -2147483648, %r1761, %p244;
	shr.u32 	%r1763, %r1762, %r2267;
	and.b32  	%r1764, %r1763, %r238;
	shl.b32 	%r1765, %r1764, 3;
	add.s32 	%r1766, %r1669, %r1765;
	ld.shared.u64 	%rd162, [%r1766];
	add.s64 	%rd163, %rd162, %rd9;
	setp.gt.s32 	%p245, %r1761, -1;
	selp.b32 	%r1767, -1, -2147483648, %p245;
	xor.b32  	%r1768, %r1767, %r1761;
	shl.b64 	%rd164, %rd163, 2;
	add.s64 	%rd165, %rd22, %rd164;
	st.global.u32 	[%rd165+18432], %r1768;
	bar.warp.sync 	-1;
	ld.shared.u32 	%r1769, [%r118+19968];
	setp.eq.s32 	%p246, %r1769, 2147483647;
	selp.b32 	%r1770, -2147483648, %r1769, %p246;
	shr.u32 	%r1771, %r1770, %r2267;
	and.b32  	%r1772, %r1771, %r238;
	shl.b32 	%r1773, %r1772, 3;
	add.s32 	%r1774, %r1669, %r1773;
	ld.shared.u64 	%rd166, [%r1774];
	add.s64 	%rd167, %rd166, %rd9;
	setp.gt.s32 	%p247, %r1769, -1;
	selp.b32 	%r1775, -1, -2147483648, %p247;
	xor.b32  	%r1776, %r1775, %r1769;
	shl.b64 	%rd168, %rd167, 2;
	add.s64 	%rd169, %rd22, %rd168;
	st.global.u32 	[%rd169+19968], %r1776;
	bar.warp.sync 	-1;
	ld.shared.u32 	%r1777, [%r118+21504];
	setp.eq.s32 	%p248, %r1777, 2147483647;
	selp.b32 	%r1778, -2147483648, %r1777, %p248;
	shr.u32 	%r1779, %r1778, %r2267;
	and.b32  	%r1780, %r1779, %r238;
	shl.b32 	%r1781, %r1780, 3;
	add.s32 	%r1782, %r1669, %r1781;
	ld.shared.u64 	%rd170, [%r1782];
	add.s64 	%rd171, %rd170, %rd9;
	setp.gt.s32 	%p249, %r1777, -1;
	selp.b32 	%r1783, -1, -2147483648, %p249;
	xor.b32  	%r1784, %r1783, %r1777;
	shl.b64 	%rd172, %rd171, 2;
	add.s64 	%rd173, %rd22, %rd172;
	st.global.u32 	[%rd173+21504], %r1784;
	bar.warp.sync 	-1;
	ld.shared.u32 	%r1785, [%r118+23040];
	setp.eq.s32 	%p250, %r1785, 2147483647;
	selp.b32 	%r1786, -2147483648, %r1785, %p250;
	shr.u32 	%r1787, %r1786, %r2267;
	and.b32  	%r1788, %r1787, %r238;
	shl.b32 	%r1789, %r1788, 3;
	add.s32 	%r1790, %r1669, %r1789;
	ld.shared.u64 	%rd174, [%r1790];
	add.s64 	%rd175, %rd174, %rd9;
	setp.gt.s32 	%p251, %r1785, -1;
	selp.b32 	%r1791, -1, -2147483648, %p251;
	xor.b32  	%r1792, %r1791, %r1785;
	shl.b64 	%rd176, %rd175, 2;
	add.s64 	%rd177, %rd22, %rd176;
	st.global.u32 	[%rd177+23040], %r1792;
	bar.warp.sync 	-1;
	ld.shared.u32 	%r1793, [%r118+24576];
	setp.eq.s32 	%p252, %r1793, 2147483647;
	selp.b32 	%r1794, -2147483648, %r1793, %p252;
	shr.u32 	%r1795, %r1794, %r2267;
	and.b32  	%r1796, %r1795, %r238;
	shl.b32 	%r1797, %r1796, 3;
	add.s32 	%r1798, %r1669, %r1797;
	ld.shared.u64 	%rd178, [%r1798];
	add.s64 	%rd179, %rd178, %rd9;
	setp.gt.s32 	%p253, %r1793, -1;
	selp.b32 	%r1799, -1, -2147483648, %p253;
	xor.b32  	%r1800, %r1799, %r1793;
	shl.b64 	%rd180, %rd179, 2;
	add.s64 	%rd181, %rd22, %rd180;
	st.global.u32 	[%rd181+24576], %r1800;
	bar.warp.sync 	-1;
	bra.uni 	$L__BB11_260;
$L__BB11_225:
	ld.param.u32 	%r2244, [_ZN3cub18CUB_300001_SM_10006detail10radix_sort29DeviceRadixSortOnesweepKernelINS1_5radix10policy_hubIfjyE10Policy1000ELNS0_9SortOrderE0EfjyiiNS1_21identity_decomposer_tEEEvPT5_SB_PT3_PKSC_PT1_PKSG_PT2_PKSK_T4_iiT6__param_8];
	mad.lo.s32 	%r368, %r4, -6528, %r2244;
	setp.ge.s32 	%p254, %r1, %r368;
	@%p254 bra 	$L__BB11_227;
	ld.param.u32 	%r2268, [_ZN3cub18CUB_300001_SM_10006detail10radix_sort29DeviceRadixSortOnesweepKernelINS1_5radix10policy_hubIfjyE10Policy1000ELNS0_9SortOrderE0EfjyiiNS1_21identity_decomposer_tEEEvPT5_SB_PT3_PKSC_PT1_PKSG_PT2_PKSK_T4_iiT6__param_9];
	ld.shared.u32 	%r1801, [%r118];
	setp.eq.s32 	%p255, %r1801, 2147483647;
	selp.b32 	%r1802, -2147483648, %r1801, %p255;
	shr.u32 	%r1803, %r1802, %r2268;
	and.b32  	%r1804, %r1803, %r238;
	shl.b32 	%r1805, %r1804, 3;
	add.s32 	%r1807, %r524, %r1805;
	ld.shared.u64 	%rd182, [%r1807+26112];
	setp.gt.s32 	%p256, %r1801, -1;
	selp.b32 	%r1808, -1, -2147483648, %p256;
	xor.b32  	%r1809, %r1808, %r1801;
	add.s64 	%rd183, %rd182, %rd9;
	shl.b64 	%rd184, %rd183, 2;
	add.s64 	%rd185, %rd22, %rd184;
	st.global.u32 	[%rd185], %r1809;
$L__BB11_227:
	bar.warp.sync 	-1;
	add.s32 	%r1810, %r1, 384;
	setp.ge.s32 	%p257, %r1810, %r368;
	@%p257 bra 	$L__BB11_229;
	ld.param.u32 	%r2269, [_ZN3cub18CUB_300001_SM_10006detail10radix_sort29DeviceRadixSortOnesweepKernelINS1_5radix10policy_hubIfjyE10Policy1000ELNS0_9SortOrderE0EfjyiiNS1_21identity_decomposer_tEEEvPT5_SB_PT3_PKSC_PT1_PKSG_PT2_PKSK_T4_iiT6__param_9];
	ld.shared.u32 	%r1811, [%r118+1536];
	setp.eq.s32 	%p258, %r1811, 2147483647;
	selp.b32 	%r1812, -2147483648, %r1811, %p258;
	shr.u32 	%r1813, %r1812, %r2269;
	and.b32  	%r1814, %r1813, %r238;
	shl.b32 	%r1815, %r1814, 3;
	add.s32 	%r1817, %r524, %r1815;
	ld.shared.u64 	%rd186, [%r1817+26112];
	setp.gt.s32 	%p259, %r1811, -1;
	selp.b32 	%r1818, -1, -2147483648, %p259;
	xor.b32  	%r1819, %r1818, %r1811;
	add.s64 	%rd187, %rd186, %rd9;
	shl.b64 	%rd188, %rd187, 2;
	add.s64 	%rd189, %rd22, %rd188;
	st.global.u32 	[%rd189+1536], %r1819;
$L__BB11_229:
	bar.warp.sync 	-1;
	add.s32 	%r1820, %r1, 768;
	setp.ge.s32 	%p260, %r1820, %r368;
	@%p260 bra 	$L__BB11_231;
	ld.param.u32 	%r2270, [_ZN3cub18CUB_300001_SM_10006detail10radix_sort29DeviceRadixSortOnesweepKernelINS1_5radix10policy_hubIfjyE10Policy1000ELNS0_9SortOrderE0EfjyiiNS1_21identity_decomposer_tEEEvPT5_SB_PT3_PKSC_PT1_PKSG_PT2_PKSK_T4_iiT6__param_9];
	ld.shared.u32 	%r1821, [%r118+3072];
	setp.eq.s32 	%p261, %r1821, 2147483647;
	selp.b32 	%r1822, -2147483648, %r1821, %p261;
	shr.u32 	%r1823, %r1822, %r2270;
	and.b32  	%r1824, %r1823, %r238;
	shl.b32 	%r1825, %r1824, 3;
	add.s32 	%r1827, %r524, %r1825;
	ld.shared.u64 	%rd190, [%r1827+26112];
	setp.gt.s32 	%p262, %r1821, -1;
	selp.b32 	%r1828, -1, -2147483648, %p262;
	xor.b32  	%r1829, %r1828, %r1821;
	add.s64 	%rd191, %rd190, %rd9;
	shl.b64 	%rd192, %rd191, 2;
	add.s64 	%rd193, %rd22, %rd192;
	st.global.u32 	[%rd193+3072], %r1829;
$L__BB11_231:
	bar.warp.sync 	-1;
	add.s32 	%r1830, %r1, 1152;
	setp.ge.s32 	%p263, %r1830, %r368;
	@%p263 bra 	$L__BB11_233;
	ld.param.u32 	%r2271, [_ZN3cub18CUB_300001_SM_10006detail10radix_sort29DeviceRadixSortOnesweepKernelINS1_5radix10policy_hubIfjyE10Policy1000ELNS0_9SortOrderE0EfjyiiNS1_21identity_decomposer_tEEEvPT5_SB_PT3_PKSC_PT1_PKSG_PT2_PKSK_T4_iiT6__param_9];
	ld.shared.u32 	%r1831, [%r118+4608];
	setp.eq.s32 	%p264, %r1831, 2147483647;
	selp.b32 	%r1832, -2147483648, %r1831, %p264;
	shr.u32 	%r1833, %r1832, %r2271;
	and.b32  	%r1834, %r1833, %r238;
	shl.b32 	%r1835, %r1834, 3;
	add.s32 	%r1837, %r524, %r1835;
	ld.shared.u64 	%rd194, [%r1837+26112];
	setp.gt.s32 	%p265, %r1831, -1;
	selp.b32 	%r1838, -1, -2147483648, %p265;
	xor.b32  	%r1839, %r1838, %r1831;
	add.s64 	%rd195, %rd194, %rd9;
	shl.b64 	%rd196, %rd195, 2;
	add.s64 	%rd197, %rd22, %rd196;
	st.global.u32 	[%rd197+4608], %r1839;
$L__BB11_233:
	bar.warp.sync 	-1;
	add.s32 	%r1840, %r1, 1536;
	setp.ge.s32 	%p266, %r1840, %r368;
	@%p266 bra 	$L__BB11_235;
	ld.param.u32 	%r2272, [_ZN3cub18CUB_300001_SM_10006detail10radix_sort29DeviceRadixSortOnesweepKernelINS1_5radix10policy_hubIfjyE10Policy1000ELNS0_9SortOrderE0EfjyiiNS1_21identity_decomposer_tEEEvPT5_SB_PT3_PKSC_PT1_PKSG_PT2_PKSK_T4_iiT6__param_9];
	ld.shared.u32 	%r1841, [%r118+6144];
	setp.eq.s32 	%p267, %r1841, 2147483647;
	selp.b32 	%r1842, -2147483648, %r1841, %p267;
	shr.u32 	%r1843, %r1842, %r2272;
	and.b32  	%r1844, %r1843, %r238;
	shl.b32 	%r1845, %r1844, 3;
	add.s32 	%r1847, %r524, %r1845;
	ld.shared.u64 	%rd198, [%r1847+26112];
	setp.gt.s32 	%p268, %r1841, -1;
	selp.b32 	%r1848, -1, -2147483648, %p268;
	xor.b32  	%r1849, %r1848, %r1841;
	add.s64 	%rd199, %rd198, %rd9;
	shl.b64 	%rd200, %rd199, 2;
	add.s64 	%rd201, %rd22, %rd200;
	st.global.u32 	[%rd201+6144], %r1849;
$L__BB11_235:
	bar.warp.sync 	-1;
	add.s32 	%r1850, %r1, 1920;
	setp.ge.s32 	%p269, %r1850, %r368;
	@%p269 bra 	$L__BB11_237;
	ld.param.u32 	%r2273, [_ZN3cub18CUB_300001_SM_10006detail10radix_sort29DeviceRadixSortOnesweepKernelINS1_5radix10policy_hubIfjyE10Policy1000ELNS0_9SortOrderE0EfjyiiNS1_21identity_decomposer_tEEEvPT5_SB_PT3_PKSC_PT1_PKSG_PT2_PKSK_T4_iiT6__param_9];
	ld.shared.u32 	%r1851, [%r118+7680];
	setp.eq.s32 	%p270, %r1851, 2147483647;
	selp.b32 	%r1852, -2147483648, %r1851, %p270;
	shr.u32 	%r1853, %r1852, %r2273;
	and.b32  	%r1854, %r1853, %r238;
	shl.b32 	%r1855, %r1854, 3;
	add.s32 	%r1857, %r524, %r1855;
	ld.shared.u64 	%rd202, [%r1857+26112];
	setp.gt.s32 	%p271, %r1851, -1;
	selp.b32 	%r1858, -1, -2147483648, %p271;
	xor.b32  	%r1859, %r1858, %r1851;
	add.s64 	%rd203, %rd202, %rd9;
	shl.b64 	%rd204, %rd203, 2;
	add.s64 	%rd205, %rd22, %rd204;
	st.global.u32 	[%rd205+7680], %r1859;
$L__BB11_237:
	bar.warp.sync 	-1;
	add.s32 	%r1860, %r1, 2304;
	setp.ge.s32 	%p272, %r1860, %r368;
	@%p272 bra 	$L__BB11_239;
	ld.param.u32 	%r2274, [_ZN3cub18CUB_300001_SM_10006detail10radix_sort29DeviceRadixSortOnesweepKernelINS1_5radix10policy_hubIfjyE10Policy1000ELNS0_9SortOrderE0EfjyiiNS1_21identity_decomposer_tEEEvPT5_SB_PT3_PKSC_PT1_PKSG_PT2_PKSK_T4_iiT6__param_9];
	ld.shared.u32 	%r1861, [%r118+9216];
	setp.eq.s32 	%p273, %r1861, 2147483647;
	selp.b32 	%r1862, -2147483648, %r1861, %p273;
	shr.u32 	%r1863, %r1862, %r2274;
	and.b32  	%r1864, %r1863, %r238;
	shl.b32 	%r1865, %r1864, 3;
	add.s32 	%r1867, %r524, %r1865;
	ld.shared.u64 	%rd206, [%r1867+26112];
	setp.gt.s32 	%p274, %r1861, -1;
	selp.b32 	%r1868, -1, -2147483648, %p274;
	xor.b32  	%r1869, %r1868, %r1861;
	add.s64 	%rd207, %rd206, %rd9;
	shl.b64 	%rd208, %rd207, 2;
	add.s64 	%rd209, %rd22, %rd208;
	st.global.u32 	[%rd209+9216], %r1869;
$L__BB11_239:
	bar.warp.sync 	-1;
	add.s32 	%r1870, %r1, 2688;
	setp.ge.s32 	%p275, %r1870, %r368;
	@%p275 bra 	$L__BB11_241;
	ld.param.u32 	%r2275, [_ZN3cub18CUB_300001_SM_10006detail10radix_sort29DeviceRadixSortOnesweepKernelINS1_5radix10policy_hubIfjyE10Policy1000ELNS0_9SortOrderE0EfjyiiNS1_21identity_decomposer_tEEEvPT5_SB_PT3_PKSC_PT1_PKSG_PT2_PKSK_T4_iiT6__param_9];
	ld.shared.u32 	%r1871, [%r118+10752];
	setp.eq.s32 	%p276, %r1871, 2147483647;
	selp.b32 	%r1872, -2147483648, %r1871, %p276;
	shr.u32 	%r1873, %r1872, %r2275;
	and.b32  	%r1874, %r1873, %r238;
	shl.b32 	%r1875, %r1874, 3;
	add.s32 	%r1877, %r524, %r1875;
	ld.shared.u64 	%rd210, [%r1877+26112];
	setp.gt.s32 	%p277, %r1871, -1;
	selp.b32 	%r1878, -1, -2147483648, %p277;
	xor.b32  	%r1879, %r1878, %r1871;
	add.s64 	%rd211, %rd210, %rd9;
	shl.b64 	%rd212, %rd211, 2;
	add.s64 	%rd213, %rd22, %rd212;
	st.global.u32 	[%rd213+10752], %r1879;
$L__BB11_241:
	bar.warp.sync 	-1;
	or.b32  	%r1880, %r1, 3072;
	setp.ge.s32 	%p278, %r1880, %r368;
	@%p278 bra 	$L__BB11_243;
	ld.param.u32 	%r2276, [_ZN3cub18CUB_300001_SM_10006detail10radix_sort29DeviceRadixSortOnesweepKernelINS1_5radix10policy_hubIfjyE10Policy1000ELNS0_9SortOrderE0EfjyiiNS1_21identity_decomposer_tEEEvPT5_SB_PT3_PKSC_PT1_PKSG_PT2_PKSK_T4_iiT6__param_9];
	ld.shared.u32 	%r1881, [%r118+12288];
	setp.eq.s32 	%p279, %r1881, 2147483647;
	selp.b32 	%r1882, -2147483648, %r1881, %p279;
	shr.u32 	%r1883, %r1882, %r2276;
	and.b32  	%r1884, %r1883, %r238;
	shl.b32 	%r1885, %r1884, 3;
	add.s32 	%r1887, %r524, %r1885;
	ld.shared.u64 	%rd214, [%r1887+26112];
	setp.gt.s32 	%p280, %r1881, -1;
	selp.b32 	%r1888, -1, -2147483648, %p280;
	xor.b32  	%r1889, %r1888, %r1881;
	add.s64 	%rd215, %rd214, %rd9;
	shl.b64 	%rd216, %rd215, 2;
	add.s64 	%rd217, %rd22, %rd216;
	st.global.u32 	[%rd217+12288], %r1889;
$L__BB11_243:
	bar.warp.sync 	-1;
	add.s32 	%r1890, %r1, 3456;
	setp.ge.s32 	%p281, %r1890, %r368;
	@%p281 bra 	$L__BB11_245;
	ld.param.u32 	%r2277, [_ZN3cub18CUB_300001_SM_10006detail10radix_sort29DeviceRadixSortOnesweepKernelINS1_5radix10policy_hubIfjyE10Policy1000ELNS0_9SortOrderE0EfjyiiNS1_21identity_decomposer_tEEEvPT5_SB_PT3_PKSC_PT1_PKSG_PT2_PKSK_T4_iiT6__param_9];
	ld.shared.u32 	%r1891, [%r118+13824];
	setp.eq.s32 	%p282, %r1891, 2147483647;
	selp.b32 	%r1892, -2147483648, %r1891, %p282;
	shr.u32 	%r1893, %r1892, %r2277;
	and.b32  	%r1894, %r1893, %r238;
	shl.b32 	%r1895, %r1894, 3;
	add.s32 	%r1897, %r524, %r1895;
	ld.shared.u64 	%rd218, [%r1897+26112];
	setp.gt.s32 	%p283, %r1891, -1;
	selp.b32 	%r1898, -1, -2147483648, %p283;
	xor.b32  	%r1899, %r1898, %r1891;
	add.s64 	%rd219, %rd218, %rd9;
	shl.b64 	%rd220, %rd219, 2;
	add.s64 	%rd221, %rd22, %rd220;
	st.global.u32 	[%rd221+13824], %r1899;
$L__BB11_245:
	bar.warp.sync 	-1;
	add.s32 	%r1900, %r1, 3840;
	setp.ge.s32 	%p284, %r1900, %r368;
	@%p284 bra 	$L__BB11_247;
	ld.param.u32 	%r2278, [_ZN3cub18CUB_300001_SM_10006detail10radix_sort29DeviceRadixSortOnesweepKernelINS1_5radix10policy_hubIfjyE10Policy1000ELNS0_9SortOrderE0EfjyiiNS1_21identity_decomposer_tEEEvPT5_SB_PT3_PKSC_PT1_PKSG_PT2_PKSK_T4_iiT6__param_9];
	ld.shared.u32 	%r1901, [%r118+15360];
	setp.eq.s32 	%p285, %r1901, 2147483647;
	selp.b32 	%r1902, -2147483648, %r1901, %p285;
	shr.u32 	%r1903, %r1902, %r2278;
	and.b32  	%r1904, %r1903, %r238;
	shl.b32 	%r1905, %r1904, 3;
	add.s32 	%r1907, %r524, %r1905;
	ld.shared.u64 	%rd222, [%r1907+26112];
	setp.gt.s32 	%p286, %r1901, -1;
	selp.b32 	%r1908, -1, -2147483648, %p286;
	xor.b32  	%r1909, %r1908, %r1901;
	add.s64 	%rd223, %rd222, %rd9;
	shl.b64 	%rd224, %rd223, 2;
	add.s64 	%rd225, %rd22, %rd224;
	st.global.u32 	[%rd225+15360], %r1909;
$L__BB11_247:
	bar.warp.sync 	-1;
	add.s32 	%r1910, %r1, 4224;
	setp.ge.s32 	%p287, %r1910, %r368;
	@%p287 bra 	$L__BB11_249;
	ld.param.u32 	%r2279, [_ZN3cub18CUB_300001_SM_10006detail10radix_sort29DeviceRadixSortOnesweepKernelINS1_5radix10policy_hubIfjyE10Policy1000ELNS0_9SortOrderE0EfjyiiNS1_21identity_decomposer_tEEEvPT5_SB_PT3_PKSC_PT1_PKSG_PT2_PKSK_T4_iiT6__param_9];
	ld.shared.u32 	%r1911, [%r118+16896];
	setp.eq.s32 	%p288, %r1911, 2147483647;
	selp.b32 	%r1912, -2147483648, %r1911, %p288;
	shr.u32 	%r1913, %r1912, %r2279;
	and.b32  	%r1914, %r1913, %r238;
	shl.b32 	%r1915, %r1914, 3;
	add.s32 	%r1917, %r524, %r1915;
	ld.shared.u64 	%rd226, [%r1917+26112];
	setp.gt.s32 	%p289, %r1911, -1;
	selp.b32 	%r1918, -1, -2147483648, %p289;
	xor.b32  	%r1919, %r1918, %r1911;
	add.s64 	%rd227, %rd226, %rd9;
	shl.b64 	%rd228, %rd227, 2;
	add.s64 	%rd229, %rd22, %rd228;
	st.global.u32 	[%rd229+16896], %r1919;
$L__BB11_249:
	bar.warp.sync 	-1;
	add.s32 	%r1920, %r1, 4608;
	setp.ge.s32 	%p290, %r1920, %r368;
	@%p290 bra 	$L__BB11_251;
	ld.param.u32 	%r2280, [_ZN3cub18CUB_300001_SM_10006detail10radix_sort29DeviceRadixSortOnesweepKernelINS1_5radix10policy_hubIfjyE10Policy1000ELNS0_9SortOrderE0EfjyiiNS1_21identity_decomposer_tEEEvPT5_SB_PT3_PKSC_PT1_PKSG_PT2_PKSK_T4_iiT6__param_9];
	ld.shared.u32 	%r1921, [%r118+18432];
	setp.eq.s32 	%p291, %r1921, 2147483647;
	selp.b32 	%r1922, -2147483648, %r1921, %p291;
	shr.u32 	%r1923, %r1922, %r2280;
	and.b32  	%r1924, %r1923, %r238;
	shl.b32 	%r1925, %r1924, 3;
	add.s32 	%r1927, %r524, %r1925;
	ld.shared.u64 	%rd230, [%r1927+26112];
	setp.gt.s32 	%p292, %r1921, -1;
	selp.b32 	%r1928, -1, -2147483648, %p292;
	xor.b32  	%r1929, %r1928, %r1921;
	add.s64 	%rd231, %rd230, %rd9;
	shl.b64 	%rd232, %rd231, 2;
	add.s64 	%rd233, %rd22, %rd232;
	st.global.u32 	[%rd233+18432], %r1929;
$L__BB11_251:
	bar.warp.sync 	-1;
	add.s32 	%r1930, %r1, 4992;
	setp.ge.s32 	%p293, %r1930, %r368;
	@%p293 bra 	$L__BB11_253;
	ld.param.u32 	%r2281, [_ZN3cub18CUB_300001_SM_10006detail10radix_sort29DeviceRadixSortOnesweepKernelINS1_5radix10policy_hubIfjyE10Policy1000ELNS0_9SortOrderE0EfjyiiNS1_21identity_decomposer_tEEEvPT5_SB_PT3_PKSC_PT1_PKSG_PT2_PKSK_T4_iiT6__param_9];
	ld.shared.u32 	%r1931, [%r118+19968];
	setp.eq.s32 	%p294, %r1931, 2147483647;
	selp.b32 	%r1932, -2147483648, %r1931, %p294;
	shr.u32 	%r1933, %r1932, %r2281;
	and.b32  	%r1934, %r1933, %r238;
	shl.b32 	%r1935, %r1934, 3;
	add.s32 	%r1937, %r524, %r1935;
	ld.shared.u64 	%rd234, [%r1937+26112];
	setp.gt.s32 	%p295, %r1931, -1;
	selp.b32 	%r1938, -1, -2147483648, %p295;
	xor.b32  	%r1939, %r1938, %r1931;
	add.s64 	%rd235, %rd234, %rd9;
	shl.b64 	%rd236, %rd235, 2;
	add.s64 	%rd237, %rd22, %rd236;
	st.global.u32 	[%rd237+19968], %r1939;
$L__BB11_253:
	bar.warp.sync 	-1;
	add.s32 	%r1940, %r1, 5376;
	setp.ge.s32 	%p296, %r1940, %r368;
	@%p296 bra 	$L__BB11_255;
	ld.param.u32 	%r2282, [_ZN3cub18CUB_300001_SM_10006detail10radix_sort29DeviceRadixSortOnesweepKernelINS1_5radix10policy_hubIfjyE10Policy1000ELNS0_9SortOrderE0EfjyiiNS1_21identity_decomposer_tEEEvPT5_SB_PT3_PKSC_PT1_PKSG_PT2_PKSK_T4_iiT6__param_9];
	ld.shared.u32 	%r1941, [%r118+21504];
	setp.eq.s32 	%p297, %r1941, 2147483647;
	selp.b32 	%r1942, -2147483648, %r1941, %p297;
	shr.u32 	%r1943, %r1942, %r2282;
	and.b32  	%r1944, %r1943, %r238;
	shl.b32 	%r1945, %r1944, 3;
	add.s32 	%r1947, %r524, %r1945;
	ld.shared.u64 	%rd238, [%r1947+26112];
	setp.gt.s32 	%p298, %r1941, -1;
	selp.b32 	%r1948, -1, -2147483648, %p298;
	xor.b32  	%r1949, %r1948, %r1941;
	add.s64 	%rd239, %rd238, %rd9;
	shl.b64 	%rd240, %rd239, 2;
	add.s64 	%rd241, %rd22, %rd240;
	st.global.u32 	[%rd241+21504], %r1949;
$L__BB11_255:
	bar.warp.sync 	-1;
	add.s32 	%r1950, %r1, 5760;
	setp.ge.s32 	%p299, %r1950, %r368;
	@%p299 bra 	$L__BB11_257;
	ld.param.u32 	%r2283, [_ZN3cub18CUB_300001_SM_10006detail10radix_sort29DeviceRadixSortOnesweepKernelINS1_5radix10policy_hubIfjyE10Policy1000ELNS0_9SortOrderE0EfjyiiNS1_21identity_decomposer_tEEEvPT5_SB_PT3_PKSC_PT1_PKSG_PT2_PKSK_T4_iiT6__param_9];
	ld.shared.u32 	%r1951, [%r118+23040];
	setp.eq.s32 	%p300, %r1951, 2147483647;
	selp.b32 	%r1952, -2147483648, %r1951, %p300;
	shr.u32 	%r1953, %r1952, %r2283;
	and.b32  	%r1954, %r1953, %r238;
	shl.b32 	%r1955, %r1954, 3;
	add.s32 	%r1957, %r524, %r1955;
	ld.shared.u64 	%rd242, [%r1957+26112];
	setp.gt.s32 	%p301, %r1951, -1;
	selp.b32 	%r1958, -1, -2147483648, %p301;
	xor.b32  	%r1959, %r1958, %r1951;
	add.s64 	%rd243, %rd242, %rd9;
	shl.b64 	%rd244, %rd243, 2;
	add.s64 	%rd245, %rd22, %rd244;
	st.global.u32 	[%rd245+23040], %r1959;
$L__BB11_257:
	bar.warp.sync 	-1;
	or.b32  	%r1960, %r1, 6144;
	setp.ge.s32 	%p302, %r1960, %r368;
	@%p302 bra 	$L__BB11_259;
	ld.param.u32 	%r2284, [_ZN3cub18CUB_300001_SM_10006detail10radix_sort29DeviceRadixSortOnesweepKernelINS1_5radix10policy_hubIfjyE10Policy1000ELNS0_9SortOrderE0EfjyiiNS1_21identity_decomposer_tEEEvPT5_SB_PT3_PKSC_PT1_PKSG_PT2_PKSK_T4_iiT6__param_9];
	ld.shared.u32 	%r1961, [%r118+24576];
	setp.eq.s32 	%p303, %r1961, 2147483647;
	selp.b32 	%r1962, -2147483648, %r1961, %p303;
	shr.u32 	%r1963, %r1962, %r2284;
	and.b32  	%r1964, %r1963, %r238;
	shl.b32 	%r1965, %r1964, 3;
	add.s32 	%r1967, %r524, %r1965;
	ld.shared.u64 	%rd246, [%r1967+26112];
	setp.gt.s32 	%p304, %r1961, -1;
	selp.b32 	%r1968, -1, -2147483648, %p304;
	xor.b32  	%r1969, %r1968, %r1961;
	add.s64 	%rd247, %rd246, %rd9;
	shl.b64 	%rd248, %rd247, 2;
	add.s64 	%rd249, %rd22, %rd248;
	st.global.u32 	[%rd249+24576], %r1969;
$L__BB11_259:
	bar.warp.sync 	-1;
$L__BB11_260:
	ld.param.u32 	%r2285, [_ZN3cub18CUB_300001_SM_10006detail10radix_sort29DeviceRadixSortOnesweepKernelINS1_5radix10policy_hubIfjyE10Policy1000ELNS0_9SortOrderE0EfjyiiNS1_21identity_decomposer_tEEEvPT5_SB_PT3_PKSC_PT1_PKSG_PT2_PKSK_T4_iiT6__param_9];
	ld.param.u32 	%r2245, [_ZN3cub18CUB_300001_SM_10006detail10radix_sort29DeviceRadixSortOnesweepKernelINS1_5radix10policy_hubIfjyE10Policy1000ELNS0_9SortOrderE0EfjyiiNS1_21identity_decomposer_tEEEvPT5_SB_PT3_PKSC_PT1_PKSG_PT2_PKSK_T4_iiT6__param_8];
	setp.gt.s32 	%p305, %r366, %r2245;
	ld.shared.u32 	%r1970, [%r118];
	setp.eq.s32 	%p306, %r1970, 2147483647;
	selp.b32 	%r1971, -2147483648, %r1970, %p306;
	shr.u32 	%r1972, %r1971, %r2285;
	and.b32  	%r369, %r1972, %r238;
	ld.shared.u32 	%r1973, [%r118+1536];
	setp.eq.s32 	%p307, %r1973, 2147483647;
	selp.b32 	%r1974, -2147483648, %r1973, %p307;
	shr.u32 	%r1975, %r1974, %r2285;
	and.b32  	%r370, %r1975, %r238;
	ld.shared.u32 	%r1976, [%r118+3072];
	setp.eq.s32 	%p308, %r1976, 2147483647;
	selp.b32 	%r1977, -2147483648, %r1976, %p308;
	shr.u32 	%r1978, %r1977, %r2285;
	and.b32  	%r371, %r1978, %r238;
	ld.shared.u32 	%r1979, [%r118+4608];
	setp.eq.s32 	%p309, %r1979, 2147483647;
	selp.b32 	%r1980, -2147483648, %r1979, %p309;
	shr.u32 	%r1981, %r1980, %r2285;
	and.b32  	%r372, %r1981, %r238;
	ld.shared.u32 	%r1982, [%r118+6144];
	setp.eq.s32 	%p310, %r1982, 2147483647;
	selp.b32 	%r1983, -2147483648, %r1982, %p310;
	shr.u32 	%r1984, %r1983, %r2285;
	and.b32  	%r373, %r1984, %r238;
	ld.shared.u32 	%r1985, [%r118+7680];
	setp.eq.s32 	%p311, %r1985, 2147483647;
	selp.b32 	%r1986, -2147483648, %r1985, %p311;
	shr.u32 	%r1987, %r1986, %r2285;
	and.b32  	%r374, %r1987, %r238;
	ld.shared.u32 	%r1988, [%r118+9216];
	setp.eq.s32 	%p312, %r1988, 2147483647;
	selp.b32 	%r1989, -2147483648, %r1988, %p312;
	shr.u32 	%r1990, %r1989, %r2285;
	and.b32  	%r375, %r1990, %r238;
	ld.shared.u32 	%r1991, [%r118+10752];
	setp.eq.s32 	%p313, %r1991, 2147483647;
	selp.b32 	%r1992, -2147483648, %r1991, %p313;
	shr.u32 	%r1993, %r1992, %r2285;
	and.b32  	%r376, %r1993, %r238;
	ld.shared.u32 	%r1994, [%r118+12288];
	setp.eq.s32 	%p314, %r1994, 2147483647;
	selp.b32 	%r1995, -2147483648, %r1994, %p314;
	shr.u32 	%r1996, %r1995, %r2285;
	and.b32  	%r377, %r1996, %r238;
	ld.shared.u32 	%r1997, [%r118+13824];
	setp.eq.s32 	%p315, %r1997, 2147483647;
	selp.b32 	%r1998, -2147483648, %r1997, %p315;
	shr.u32 	%r1999, %r1998, %r2285;
	and.b32  	%r378, %r1999, %r238;
	ld.shared.u32 	%r2000, [%r118+15360];
	setp.eq.s32 	%p316, %r2000, 2147483647;
	selp.b32 	%r2001, -2147483648, %r2000, %p316;
	shr.u32 	%r2002, %r2001, %r2285;
	and.b32  	%r379, %r2002, %r238;
	ld.shared.u32 	%r2003, [%r118+16896];
	setp.eq.s32 	%p317, %r2003, 2147483647;
	selp.b32 	%r2004, -2147483648, %r2003, %p317;
	shr.u32 	%r2005, %r2004, %r2285;
	and.b32  	%r380, %r2005, %r238;
	ld.shared.u32 	%r2006, [%r118+18432];
	setp.eq.s32 	%p318, %r2006, 2147483647;
	selp.b32 	%r2007, -2147483648, %r2006, %p318;
	shr.u32 	%r2008, %r2007, %r2285;
	and.b32  	%r381, %r2008, %r238;
	ld.shared.u32 	%r2009, [%r118+19968];
	setp.eq.s32 	%p319, %r2009, 2147483647;
	selp.b32 	%r2010, -2147483648, %r2009, %p319;
	shr.u32 	%r2011, %r2010, %r2285;
	and.b32  	%r382, %r2011, %r238;
	ld.shared.u32 	%r2012, [%r118+21504];
	setp.eq.s32 	%p320, %r2012, 2147483647;
	selp.b32 	%r2013, -2147483648, %r2012, %p320;
	shr.u32 	%r2014, %r2013, %r2285;
	and.b32  	%r383, %r2014, %r238;
	ld.shared.u32 	%r2015, [%r118+23040];
	setp.eq.s32 	%p321, %r2015, 2147483647;
	selp.b32 	%r2016, -2147483648, %r2015, %p321;
	shr.u32 	%r2017, %r2016, %r2285;
	and.b32  	%r384, %r2017, %r238;
	ld.shared.u32 	%r2018, [%r118+24576];
	setp.eq.s32 	%p322, %r2018, 2147483647;
	selp.b32 	%r2019, -2147483648, %r2018, %p322;
	shr.u32 	%r2020, %r2019, %r2285;
	and.b32  	%r385, %r2020, %r238;
	@%p305 bra 	$L__BB11_262;
	ld.param.u64 	%rd443, [_ZN3cub18CUB_300001_SM_10006detail10radix_sort29DeviceRadixSortOnesweepKernelINS1_5radix10policy_hubIfjyE10Policy1000ELNS0_9SortOrderE0EfjyiiNS1_21identity_decomposer_tEEEvPT5_SB_PT3_PKSC_PT1_PKSG_PT2_PKSK_T4_iiT6__param_7];
	cvta.to.global.u64 	%rd250, %rd443;
	and.b32  	%r2024, %r1, 31;
	or.b32  	%r2025, %r681, %r2024;
	cvt.u64.u32 	%rd251, %r2025;
	mul.lo.s32 	%r2026, %r4, 6528;
	cvt.s64.s32 	%rd252, %r2026;
	add.s64 	%rd253, %rd251, %rd252;
	shl.b64 	%rd254, %rd253, 2;
	add.s64 	%rd255, %rd250, %rd254;
	ld.global.u32 	%r2421, [%rd255];
	ld.global.u32 	%r2422, [%rd255+128];
	ld.global.u32 	%r2423, [%rd255+256];
	ld.global.u32 	%r2424, [%rd255+384];
	ld.global.u32 	%r2425, [%rd255+512];
	ld.global.u32 	%r2426, [%rd255+640];
	ld.global.u32 	%r2427, [%rd255+768];
	ld.global.u32 	%r2428, [%rd255+896];
	ld.global.u32 	%r2429, [%rd255+1024];
	ld.global.u32 	%r2430, [%rd255+1152];
	ld.global.u32 	%r2431, [%rd255+1280];
	ld.global.u32 	%r2432, [%rd255+1408];
	ld.global.u32 	%r2433, [%rd255+1536];
	ld.global.u32 	%r2434, [%rd255+1664];
	ld.global.u32 	%r2435, [%rd255+1792];
	ld.global.u32 	%r2436, [%rd255+1920];
	ld.global.u32 	%r2437, [%rd255+2048];
	bra.uni 	$L__BB11_296;
$L__BB11_262:
	ld.param.u32 	%r2246, [_ZN3cub18CUB_300001_SM_10006detail10radix_sort29DeviceRadixSortOnesweepKernelINS1_5radix10policy_hubIfjyE10Policy1000ELNS0_9SortOrderE0EfjyiiNS1_21identity_decomposer_tEEEvPT5_SB_PT3_PKSC_PT1_PKSG_PT2_PKSK_T4_iiT6__param_8];
	ld.param.u64 	%rd444, [_ZN3cub18CUB_300001_SM_10006detail10radix_sort29DeviceRadixSortOnesweepKernelINS1_5radix10policy_hubIfjyE10Policy1000ELNS0_9SortOrderE0EfjyiiNS1_21identity_decomposer_tEEEvPT5_SB_PT3_PKSC_PT1_PKSG_PT2_PKSK_T4_iiT6__param_7];
	cvta.to.global.u64 	%rd256, %rd444;
	cvt.s64.s32 	%rd257, %r462;
	add.s64 	%rd258, %rd7, %rd257;
	shl.b64 	%rd259, %rd258, 2;
	add.s64 	%rd23, %rd256, %rd259;
	cvt.u32.u64 	%r2029, %rd7;
	sub.s32 	%r403, %r2246, %r462;
	setp.ge.s32 	%p323, %r2029, %r403;
	@%p323 bra 	$L__BB11_264;
	ld.global.u32 	%r2421, [%rd23];
$L__BB11_264:
	add.s32 	%r2032, %r2029, 32;
	setp.ge.s32 	%p324, %r2032, %r403;
	@%p324 bra 	$L__BB11_266;
	ld.global.u32 	%r2422, [%rd23+128];
$L__BB11_266:
	add.s32 	%r2035, %r2029, 64;
	setp.ge.s32 	%p325, %r2035, %r403;
	@%p325 bra 	$L__BB11_268;
	ld.global.u32 	%r2423, [%rd23+256];
$L__BB11_268:
	add.s32 	%r2038, %r2029, 96;
	setp.ge.s32 	%p326, %r2038, %r403;
	@%p326 bra 	$L__BB11_270;
	ld.global.u32 	%r2424, [%rd23+384];
$L__BB11_270:
	add.s32 	%r2041, %r2029, 128;
	setp.ge.s32 	%p327, %r2041, %r403;
	@%p327 bra 	$L__BB11_272;
	ld.global.u32 	%r2425, [%rd23+512];
$L__BB11_272:
	add.s32 	%r2044, %r2029, 160;
	setp.ge.s32 	%p328, %r2044, %r403;
	@%p328 bra 	$L__BB11_274;
	ld.global.u32 	%r2426, [%rd23+640];
$L__BB11_274:
	add.s32 	%r2047, %r2029, 192;
	setp.ge.s32 	%p329, %r2047, %r403;
	@%p329 bra 	$L__BB11_276;
	ld.global.u32 	%r2427, [%rd23+768];
$L__BB11_276:
	add.s32 	%r2050, %r2029, 224;
	setp.ge.s32 	%p330, %r2050, %r403;
	@%p330 bra 	$L__BB11_278;
	ld.param.u64 	%rd445, [_ZN3cub18CUB_300001_SM_10006detail10radix_sort29DeviceRadixSortOnesweepKernelINS1_5radix10policy_hubIfjyE10Policy1000ELNS0_9SortOrderE0EfjyiiNS1_21identity_decomposer_tEEEvPT5_SB_PT3_PKSC_PT1_PKSG_PT2_PKSK_T4_iiT6__param_7];
	cvta.to.global.u64 	%rd260, %rd445;
	add.s64 	%rd264, %rd260, %rd259;
	ld.global.u32 	%r2428, [%rd264+896];
$L__BB11_278:
	add.s32 	%r2054, %r2029, 256;
	setp.ge.s32 	%p331, %r2054, %r403;
	@%p331 bra 	$L__BB11_280;
	ld.param.u64 	%rd446, [_ZN3cub18CUB_300001_SM_10006detail10radix_sort29DeviceRadixSortOnesweepKernelINS1_5radix10policy_hubIfjyE10Policy1000ELNS0_9SortOrderE0EfjyiiNS1_21identity_decomposer_tEEEvPT5_SB_PT3_PKSC_PT1_PKSG_PT2_PKSK_T4_iiT6__param_7];
	cvta.to.global.u64 	%rd265, %rd446;
	cvt.s64.s32 	%rd266, %r462;
	add.s64 	%rd267, %rd7, %rd266;
	shl.b64 	%rd268, %rd267, 2;
	add.s64 	%rd269, %rd265, %rd268;
	ld.global.u32 	%r2429, [%rd269+1024];
$L__BB11_280:
	add.s32 	%r2058, %r2029, 288;
	setp.ge.s32 	%p332, %r2058, %r403;
	@%p332 bra 	$L__BB11_282;
	ld.param.u64 	%rd447, [_ZN3cub18CUB_300001_SM_10006detail10radix_sort29DeviceRadixSortOnesweepKernelINS1_5radix10policy_hubIfjyE10Policy1000ELNS0_9SortOrderE0EfjyiiNS1_21identity_decomposer_tEEEvPT5_SB_PT3_PKSC_PT1_PKSG_PT2_PKSK_T4_iiT6__param_7];
	cvta.to.global.u64 	%rd270, %rd447;
	cvt.s64.s32 	%rd271, %r462;
	add.s64 	%rd272, %rd7, %rd271;
	shl.b64 	%rd273, %rd272, 2;
	add.s64 	%rd274, %rd270, %rd273;
	ld.global.u32 	%r2430, [%rd274+1152];
$L__BB11_282:
	add.s32 	%r2062, %r2029, 320;
	setp.ge.s32 	%p333, %r2062, %r403;
	@%p333 bra 	$L__BB11_284;
	ld.param.u64 	%rd448, [_ZN3cub18CUB_300001_SM_10006detail10radix_sort29DeviceRadixSortOnesweepKernelINS1_5radix10policy_hubIfjyE10Policy1000ELNS0_9SortOrderE0EfjyiiNS1_21identity_decomposer_tEEEvPT5_SB_PT3_PKSC_PT1_PKSG_PT2_PKSK_T4_iiT6__param_7];
	cvta.to.global.u64 	%rd275, %rd448;
	cvt.s64.s32 	%rd276, %r462;
	add.s64 	%rd277, %rd7, %rd276;
	shl.b64 	%rd278, %rd277, 2;
	add.s64 	%rd279, %rd275, %rd278;
	ld.global.u32 	%r2431, [%rd279+1280];
$L__BB11_284:
	add.s32 	%r2066, %r2029, 352;
	setp.ge.s32 	%p334, %r2066, %r403;
	@%p334 bra 	$L__BB11_286;
	ld.param.u64 	%rd449, [_ZN3cub18CUB_300001_SM_10006detail10radix_sort29DeviceRadixSortOnesweepKernelINS1_5radix10policy_hubIfjyE10Policy1000ELNS0_9SortOrderE0EfjyiiNS1_21identity_decomposer_tEEEvPT5_SB_PT3_PKSC_PT1_PKSG_PT2_PKSK_T4_iiT6__param_7];
	cvta.to.global.u64 	%rd280, %rd449;
	mul.lo.s32 	%r2067, %r4, 6528;
	cvt.s64.s32 	%rd281, %r2067;
	add.s64 	%rd282, %rd7, %rd281;
	shl.b64 	%rd283, %rd282, 2;
	add.s64 	%rd284, %rd280, %rd283;
	ld.global.u32 	%r2432, [%rd284+1408];
$L__BB11_286:
	add.s32 	%r2070, %r2029, 384;
	setp.ge.s32 	%p335, %r2070, %r403;
	@%p335 bra 	$L__BB11_288;
	ld.param.u64 	%rd450, [_ZN3cub18CUB_300001_SM_10006detail10radix_sort29DeviceRadixSortOnesweepKernelINS1_5radix10policy_hubIfjyE10Policy1000ELNS0_9SortOrderE0EfjyiiNS1_21identity_decomposer_tEEEvPT5_SB_PT3_PKSC_PT1_PKSG_PT2_PKSK_T4_iiT6__param_7];
	cvta.to.global.u64 	%rd285, %rd450;
	mul.lo.s32 	%r2071, %r4, 6528;
	cvt.s64.s32 	%rd286, %r2071;
	add.s64 	%rd287, %rd7, %rd286;
	shl.b64 	%rd288, %rd287, 2;
	add.s64 	%rd289, %rd285, %rd288;
	ld.global.u32 	%r2433, [%rd289+1536];
$L__BB11_288:
	cvt.u32.u64 	%r2073, %rd7;
	add.s32 	%r2074, %r2073, 416;
	setp.ge.s32 	%p336, %r2074, %r403;
	@%p336 bra 	$L__BB11_290;
	ld.param.u64 	%rd451, [_ZN3cub18CUB_300001_SM_10006detail10radix_sort29DeviceRadixSortOnesweepKernelINS1_5radix10policy_hubIfjyE10Policy1000ELNS0_9SortOrderE0EfjyiiNS1_21identity_decomposer_tEEEvPT5_SB_PT3_PKSC_PT1_PKSG_PT2_PKSK_T4_iiT6__param_7];
	cvta.to.global.u64 	%rd290, %rd451;
	mul.lo.s32 	%r2075, %r4, 6528;
	cvt.s64.s32 	%rd291, %r2075;
	add.s64 	%rd292, %rd7, %rd291;
	shl.b64 	%rd293, %rd292, 2;
	add.s64 	%rd294, %rd290, %rd293;
	ld.global.u32 	%r2434, [%rd294+1664];
$L__BB11_290:
	cvt.u32.u64 	%r2077, %rd7;
	add.s32 	%r2078, %r2077, 448;
	setp.ge.s32 	%p337, %r2078, %r403;
	@%p337 bra 	$L__BB11_292;
	ld.param.u64 	%rd452, [_ZN3cub18CUB_300001_SM_10006detail10radix_sort29DeviceRadixSortOnesweepKernelINS1_5radix10policy_hubIfjyE10Policy1000ELNS0_9SortOrderE0EfjyiiNS1_21identity_decomposer_tEEEvPT5_SB_PT3_PKSC_PT1_PKSG_PT2_PKSK_T4_iiT6__param_7];
	cvta.to.global.u64 	%rd295, %rd452;
	mul.lo.s32 	%r2079, %r4, 6528;
	cvt.s64.s32 	%rd296, %r2079;
	add.s64 	%rd297, %rd7, %rd296;
	shl.b64 	%rd298, %rd297, 2;
	add.s64 	%rd299, %rd295, %rd298;
	ld.global.u32 	%r2435, [%rd299+1792];
$L__BB11_292:
	cvt.u32.u64 	%r2081, %rd7;
	add.s32 	%r2082, %r2081, 480;
	setp.ge.s32 	%p338, %r2082, %r403;
	@%p338 bra 	$L__BB11_294;
	ld.param.u64 	%rd453, [_ZN3cub18CUB_300001_SM_10006detail10radix_sort29DeviceRadixSortOnesweepKernelINS1_5radix10policy_hubIfjyE10Policy1000ELNS0_9SortOrderE0EfjyiiNS1_21identity_decomposer_tEEEvPT5_SB_PT3_PKSC_PT1_PKSG_PT2_PKSK_T4_iiT6__param_7];
	cvta.to.global.u64 	%rd300, %rd453;
	mul.lo.s32 	%r2083, %r4, 6528;
	cvt.s64.s32 	%rd301, %r2083;
	add.s64 	%rd302, %rd7, %rd301;
	shl.b64 	%rd303, %rd302, 2;
	add.s64 	%rd304, %rd300, %rd303;
	ld.global.u32 	%r2436, [%rd304+1920];
$L__BB11_294:
	cvt.u32.u64 	%r2085, %rd7;
	add.s32 	%r2086, %r2085, 512;
	setp.ge.s32 	%p339, %r2086, %r403;
	@%p339 bra 	$L__BB11_296;
	ld.param.u64 	%rd454, [_ZN3cub18CUB_300001_SM_10006detail10radix_sort29DeviceRadixSortOnesweepKernelINS1_5radix10policy_hubIfjyE10Policy1000ELNS0_9SortOrderE0EfjyiiNS1_21identity_decomposer_tEEEvPT5_SB_PT3_PKSC_PT1_PKSG_PT2_PKSK_T4_iiT6__param_7];
	cvta.to.global.u64 	%rd305, %rd454;
	mov.u32 	%r2087, %tid.x;
	and.b32  	%r2088, %r2087, 992;
	mul.lo.s32 	%r2089, %r2088, 17;
	and.b32  	%r2090, %r2087, 31;
	or.b32  	%r2091, %r2089, %r2090;
	cvt.u64.u32 	%rd306, %r2091;
	mul.lo.s32 	%r2092, %r4, 6528;
	cvt.s64.s32 	%rd307, %r2092;
	add.s64 	%rd308, %rd306, %rd307;
	shl.b64 	%rd309, %rd308, 2;
	add.s64 	%rd310, %rd305, %rd309;
	ld.global.u32 	%r2437, [%rd310+2048];
$L__BB11_296:
	ld.param.u32 	%r2247, [_ZN3cub18CUB_300001_SM_10006detail10radix_sort29DeviceRadixSortOnesweepKernelINS1_5radix10policy_hubIfjyE10Policy1000ELNS0_9SortOrderE0EfjyiiNS1_21identity_decomposer_tEEEvPT5_SB_PT3_PKSC_PT1_PKSG_PT2_PKSK_T4_iiT6__param_8];
	ld.param.u64 	%rd441, [_ZN3cub18CUB_300001_SM_10006detail10radix_sort29DeviceRadixSortOnesweepKernelINS1_5radix10policy_hubIfjyE10Policy1000ELNS0_9SortOrderE0EfjyiiNS1_21identity_decomposer_tEEEvPT5_SB_PT3_PKSC_PT1_PKSG_PT2_PKSK_T4_iiT6__param_6];
	cvta.to.global.u64 	%rd24, %rd441;
	mov.u32 	%r454, %tid.x;
	shl.b32 	%r2093, %r454, 2;
	mov.u32 	%r2094, _ZZN3cub18CUB_300001_SM_10006detail10radix_sort29DeviceRadixSortOnesweepKernelINS1_5radix10policy_hubIfjyE10Policy1000ELNS0_9SortOrderE0EfjyiiNS1_21identity_decomposer_tEEEvPT5_SB_PT3_PKSC_PT1_PKSG_PT2_PKSK_T4_iiT6_E1s;
	add.s32 	%r455, %r2094, %r2093;
	cvt.u64.u32 	%rd25, %r454;
	mad.lo.s32 	%r2095, %r4, 6528, 6528;
	setp.gt.s32 	%p340, %r2095, %r2247;
	bar.sync 	0;
	st.shared.u32 	[%r340+-4], %r2421;
	st.shared.u32 	[%r341+-4], %r2422;
	st.shared.u32 	[%r342+-4], %r2423;
	st.shared.u32 	[%r343+-4], %r2424;
	st.shared.u32 	[%r344+-4], %r2425;
	st.shared.u32 	[%r345+-4], %r2426;
	st.shared.u32 	[%r346+-4], %r2427;
	st.shared.u32 	[%r347+-4], %r2428;
	st.shared.u32 	[%r348+-4], %r2429;
	st.shared.u32 	[%r349+-4], %r2430;
	st.shared.u32 	[%r350+-4], %r2431;
	st.shared.u32 	[%r351+-4], %r2432;
	st.shared.u32 	[%r352+-4], %r2433;
	st.shared.u32 	[%r353+-4], %r2434;
	st.shared.u32 	[%r354+-4], %r2435;
	st.shared.u32 	[%r355+-4], %r2436;
	st.shared.u32 	[%r356+-4], %r2437;
	bar.sync 	0;
	@%p340 bra 	$L__BB11_298;
	ld.shared.u32 	%r2096, [%r455];
	shl.b32 	%r2097, %r369, 3;
	add.s32 	%r2099, %r2094, 26112;
	add.s32 	%r2100, %r2099, %r2097;
	ld.shared.u64 	%rd311, [%r2100];
	add.s64 	%rd312, %rd311, %rd25;
	shl.b64 	%rd313, %rd312, 2;
	add.s64 	%rd314, %rd24, %rd313;
	st.global.u32 	[%rd314], %r2096;
	bar.warp.sync 	-1;
	ld.shared.u32 	%r2101, [%r455+1536];
	shl.b32 	%r2102, %r370, 3;
	add.s32 	%r2103, %r2099, %r2102;
	ld.shared.u64 	%rd315, [%r2103];
	add.s64 	%rd316, %rd315, %rd25;
	shl.b64 	%rd317, %rd316, 2;
	add.s64 	%rd318, %rd24, %rd317;
	st.global.u32 	[%rd318+1536], %r2101;
	bar.warp.sync 	-1;
	ld.shared.u32 	%r2104, [%r455+3072];
	shl.b32 	%r2105, %r371, 3;
	add.s32 	%r2106, %r2099, %r2105;
	ld.shared.u64 	%rd319, [%r2106];
	add.s64 	%rd320, %rd319, %rd25;
	shl.b64 	%rd321, %rd320, 2;
	add.s64 	%rd322, %rd24, %rd321;
	st.global.u32 	[%rd322+3072], %r2104;
	bar.warp.sync 	-1;
	ld.shared.u32 	%r2107, [%r455+4608];
	shl.b32 	%r2108, %r372, 3;
	add.s32 	%r2109, %r2099, %r2108;
	ld.shared.u64 	%rd323, [%r2109];
	add.s64 	%rd324, %rd323, %rd25;
	shl.b64 	%rd325, %rd324, 2;
	add.s64 	%rd326, %rd24, %rd325;
	st.global.u32 	[%rd326+4608], %r2107;
	bar.warp.sync 	-1;
	ld.shared.u32 	%r2110, [%r455+6144];
	shl.b32 	%r2111, %r373, 3;
	add.s32 	%r2112, %r2099, %r2111;
	ld.shared.u64 	%rd327, [%r2112];
	add.s64 	%rd328, %rd327, %rd25;
	shl.b64 	%rd329, %rd328, 2;
	add.s64 	%rd330, %rd24, %rd329;
	st.global.u32 	[%rd330+6144], %r2110;
	bar.warp.sync 	-1;
	ld.shared.u32 	%r2113, [%r455+7680];
	shl.b32 	%r2114, %r374, 3;
	add.s32 	%r2115, %r2099, %r2114;
	ld.shared.u64 	%rd331, [%r2115];
	add.s64 	%rd332, %rd331, %rd25;
	shl.b64 	%rd333, %rd332, 2;
	add.s64 	%rd334, %rd24, %rd333;
	st.global.u32 	[%rd334+7680], %r2113;
	bar.warp.sync 	-1;
	ld.shared.u32 	%r2116, [%r455+9216];
	shl.b32 	%r2117, %r375, 3;
	add.s32 	%r2118, %r2099, %r2117;
	ld.shared.u64 	%rd335, [%r2118];
	add.s64 	%rd336, %rd335, %rd25;
	shl.b64 	%rd337, %rd336, 2;
	add.s64 	%rd338, %rd24, %rd337;
	st.global.u32 	[%rd338+9216], %r2116;
	bar.warp.sync 	-1;
	ld.shared.u32 	%r2119, [%r455+10752];
	shl.b32 	%r2120, %r376, 3;
	add.s32 	%r2121, %r2099, %r2120;
	ld.shared.u64 	%rd339, [%r2121];
	add.s64 	%rd340, %rd339, %rd25;
	shl.b64 	%rd341, %rd340, 2;
	add.s64 	%rd342, %rd24, %rd341;
	st.global.u32 	[%rd342+10752], %r2119;
	bar.warp.sync 	-1;
	ld.shared.u32 	%r2122, [%r455+12288];
	shl.b32 	%r2123, %r377, 3;
	add.s32 	%r2124, %r2099, %r2123;
	ld.shared.u64 	%rd343, [%r2124];
	add.s64 	%rd344, %rd343, %rd25;
	shl.b64 	%rd345, %rd344, 2;
	add.s64 	%rd346, %rd24, %rd345;
	st.global.u32 	[%rd346+12288], %r2122;
	bar.warp.sync 	-1;
	ld.shared.u32 	%r2125, [%r455+13824];
	shl.b32 	%r2126, %r378, 3;
	add.s32 	%r2127, %r2099, %r2126;
	ld.shared.u64 	%rd347, [%r2127];
	add.s64 	%rd348, %rd347, %rd25;
	shl.b64 	%rd349, %rd348, 2;
	add.s64 	%rd350, %rd24, %rd349;
	st.global.u32 	[%rd350+13824], %r2125;
	bar.warp.sync 	-1;
	ld.shared.u32 	%r2128, [%r455+15360];
	shl.b32 	%r2129, %r379, 3;
	add.s32 	%r2130, %r2099, %r2129;
	ld.shared.u64 	%rd351, [%r2130];
	add.s64 	%rd352, %rd351, %rd25;
	shl.b64 	%rd353, %rd352, 2;
	add.s64 	%rd354, %rd24, %rd353;
	st.global.u32 	[%rd354+15360], %r2128;
	bar.warp.sync 	-1;
	ld.shared.u32 	%r2131, [%r455+16896];
	shl.b32 	%r2132, %r380, 3;
	add.s32 	%r2133, %r2099, %r2132;
	ld.shared.u64 	%rd355, [%r2133];
	add.s64 	%rd356, %rd355, %rd25;
	shl.b64 	%rd357, %rd356, 2;
	add.s64 	%rd358, %rd24, %rd357;
	st.global.u32 	[%rd358+16896], %r2131;
	bar.warp.sync 	-1;
	ld.shared.u32 	%r2134, [%r455+18432];
	shl.b32 	%r2135, %r381, 3;
	add.s32 	%r2136, %r2099, %r2135;
	ld.shared.u64 	%rd359, [%r2136];
	add.s64 	%rd360, %rd359, %rd25;
	shl.b64 	%rd361, %rd360, 2;
	add.s64 	%rd362, %rd24, %rd361;
	st.global.u32 	[%rd362+18432], %r2134;
	bar.warp.sync 	-1;
	ld.shared.u32 	%r2137, [%r455+19968];
	shl.b32 	%r2138, %r382, 3;
	add.s32 	%r2139, %r2099, %r2138;
	ld.shared.u64 	%rd363, [%r2139];
	add.s64 	%rd364, %rd363, %rd25;
	shl.b64 	%rd365, %rd364, 2;
	add.s64 	%rd366, %rd24, %rd365;
	st.global.u32 	[%rd366+19968], %r2137;
	bar.warp.sync 	-1;
	ld.shared.u32 	%r2140, [%r455+21504];
	shl.b32 	%r2141, %r383, 3;
	add.s32 	%r2142, %r2099, %r2141;
	ld.shared.u64 	%rd367, [%r2142];
	add.s64 	%rd368, %rd367, %rd25;
	shl.b64 	%rd369, %rd368, 2;
	add.s64 	%rd370, %rd24, %rd369;
	st.global.u32 	[%rd370+21504], %r2140;
	bar.warp.sync 	-1;
	ld.shared.u32 	%r2143, [%r455+23040];
	shl.b32 	%r2144, %r384, 3;
	add.s32 	%r2145, %r2099, %r2144;
	ld.shared.u64 	%rd371, [%r2145];
	add.s64 	%rd372, %rd371, %rd25;
	shl.b64 	%rd373, %rd372, 2;
	add.s64 	%rd374, %rd24, %rd373;
	st.global.u32 	[%rd374+23040], %r2143;
	bar.warp.sync 	-1;
	ld.shared.u32 	%r2146, [%r455+24576];
	shl.b32 	%r2147, %r385, 3;
	add.s32 	%r2148, %r2099, %r2147;
	ld.shared.u64 	%rd375, [%r2148];
	add.s64 	%rd376, %rd375, %rd25;
	shl.b64 	%rd377, %rd376, 2;
	add.s64 	%rd378, %rd24, %rd377;
	st.global.u32 	[%rd378+24576], %r2146;
	bar.warp.sync 	-1;
	bra.uni 	$L__BB11_333;
$L__BB11_298:
	ld.param.u32 	%r2248, [_ZN3cub18CUB_300001_SM_10006detail10radix_sort29DeviceRadixSortOnesweepKernelINS1_5radix10policy_hubIfjyE10Policy1000ELNS0_9SortOrderE0EfjyiiNS1_21identity_decomposer_tEEEvPT5_SB_PT3_PKSC_PT1_PKSG_PT2_PKSK_T4_iiT6__param_8];
	mad.lo.s32 	%r456, %r4, -6528, %r2248;
	shl.b32 	%r2149, %r369, 3;
	add.s32 	%r2151, %r2094, %r2149;
	ld.shared.u64 	%rd26, [%r2151+26112];
	setp.ge.s32 	%p341, %r454, %r456;
	@%p341 bra 	$L__BB11_300;
	ld.shared.u32 	%r2152, [%r455];
	add.s64 	%rd379, %rd26, %rd25;
	shl.b64 	%rd380, %rd379, 2;
	add.s64 	%rd381, %rd24, %rd380;
	st.global.u32 	[%rd381], %r2152;
$L__BB11_300:
	bar.warp.sync 	-1;
	shl.b32 	%r2153, %r370, 3;
	add.s32 	%r2155, %r2094, %r2153;
	ld.shared.u64 	%rd27, [%r2155+26112];
	add.s32 	%r2156, %r454, 384;
	setp.ge.s32 	%p342, %r2156, %r456;
	@%p342 bra 	$L__BB11_302;
	ld.shared.u32 	%r2157, [%r455+1536];
	add.s64 	%rd382, %rd27, %rd25;
	shl.b64 	%rd383, %rd382, 2;
	add.s64 	%rd384, %rd24, %rd383;
	st.global.u32 	[%rd384+1536], %r2157;
$L__BB11_302:
	bar.warp.sync 	-1;
	shl.b32 	%r2158, %r371, 3;
	add.s32 	%r2160, %r2094, %r2158;
	ld.shared.u64 	%rd28, [%r2160+26112];
	add.s32 	%r2161, %r454, 768;
	setp.ge.s32 	%p343, %r2161, %r456;
	@%p343 bra 	$L__BB11_304;
	ld.shared.u32 	%r2162, [%r455+3072];
	add.s64 	%rd385, %rd28, %rd25;
	shl.b64 	%rd386, %rd385, 2;
	add.s64 	%rd387, %rd24, %rd386;
	st.global.u32 	[%rd387+3072], %r2162;
$L__BB11_304:
	bar.warp.sync 	-1;
	shl.b32 	%r2163, %r372, 3;
	add.s32 	%r2165, %r2094, %r2163;
	ld.shared.u64 	%rd29, [%r2165+26112];
	add.s32 	%r2166, %r454, 1152;
	setp.ge.s32 	%p344, %r2166, %r456;
	@%p344 bra 	$L__BB11_306;
	ld.shared.u32 	%r2167, [%r455+4608];
	add.s64 	%rd388, %rd29, %rd25;
	shl.b64 	%rd389, %rd388, 2;
	add.s64 	%rd390, %rd24, %rd389;
	st.global.u32 	[%rd390+4608], %r2167;
$L__BB11_306:
	bar.warp.sync 	-1;
	shl.b32 	%r2168, %r373, 3;
	add.s32 	%r2170, %r2094, %r2168;
	ld.shared.u64 	%rd30, [%r2170+26112];
	add.s32 	%r2171, %r454, 1536;
	setp.ge.s32 	%p345, %r2171, %r456;
	@%p345 bra 	$L__BB11_308;
	ld.shared.u32 	%r2172, [%r455+6144];
	add.s64 	%rd391, %rd30, %rd25;
	shl.b64 	%rd392, %rd391, 2;
	add.s64 	%rd393, %rd24, %rd392;
	st.global.u32 	[%rd393+6144], %r2172;
$L__BB11_308:
	bar.warp.sync 	-1;
	shl.b32 	%r2173, %r374, 3;
	add.s32 	%r2175, %r2094, %r2173;
	ld.shared.u64 	%rd31, [%r2175+26112];
	add.s32 	%r2176, %r454, 1920;
	setp.ge.s32 	%p346, %r2176, %r456;
	@%p346 bra 	$L__BB11_310;
	ld.shared.u32 	%r2177, [%r455+7680];
	add.s64 	%rd394, %rd31, %rd25;
	shl.b64 	%rd395, %rd394, 2;
	add.s64 	%rd396, %rd24, %rd395;
	st.global.u32 	[%rd396+7680], %r2177;
$L__BB11_310:
	bar.warp.sync 	-1;
	shl.b32 	%r2178, %r375, 3;
	add.s32 	%r2180, %r2094, %r2178;
	ld.shared.u64 	%rd32, [%r2180+26112];
	add.s32 	%r2181, %r454, 2304;
	setp.ge.s32 	%p347, %r2181, %r456;
	@%p347 bra 	$L__BB11_312;
	ld.shared.u32 	%r2182, [%r455+9216];
	add.s64 	%rd397, %rd32, %rd25;
	shl.b64 	%rd398, %rd397, 2;
	add.s64 	%rd399, %rd24, %rd398;
	st.global.u32 	[%rd399+9216], %r2182;
$L__BB11_312:
	bar.warp.sync 	-1;
	shl.b32 	%r2183, %r376, 3;
	add.s32 	%r2185, %r2094, %r2183;
	ld.shared.u64 	%rd33, [%r2185+26112];
	add.s32 	%r2186, %r454, 2688;
	setp.ge.s32 	%p348, %r2186, %r456;
	@%p348 bra 	$L__BB11_314;
	ld.shared.u32 	%r2187, [%r455+10752];
	add.s64 	%rd400, %rd33, %rd25;
	shl.b64 	%rd401, %rd400, 2;
	add.s64 	%rd402, %rd24, %rd401;
	st.global.u32 	[%rd402+10752], %r2187;
$L__BB11_314:
	bar.warp.sync 	-1;
	shl.b32 	%r2188, %r377, 3;
	add.s32 	%r2190, %r2094, %r2188;
	ld.shared.u64 	%rd34, [%r2190+26112];
	or.b32  	%r2191, %r454, 3072;
	setp.ge.s32 	%p349, %r2191, %r456;
	@%p349 bra 	$L__BB11_316;
	ld.shared.u32 	%r2192, [%r455+12288];
	add.s64 	%rd403, %rd34, %rd25;
	shl.b64 	%rd404, %rd403, 2;
	add.s64 	%rd405, %rd24, %rd404;
	st.global.u32 	[%rd405+12288], %r2192;
$L__BB11_316:
	bar.warp.sync 	-1;
	shl.b32 	%r2193, %r378, 3;
	add.s32 	%r2195, %r2094, %r2193;
	ld.shared.u64 	%rd35, [%r2195+26112];
	add.s32 	%r2196, %r454, 3456;
	setp.ge.s32 	%p350, %r2196, %r456;
	@%p350 bra 	$L__BB11_318;
	ld.shared.u32 	%r2197, [%r455+13824];
	add.s64 	%rd406, %rd35, %rd25;
	shl.b64 	%rd407, %rd406, 2;
	add.s64 	%rd408, %rd24, %rd407;
	st.global.u32 	[%rd408+13824], %r2197;
$L__BB11_318:
	bar.warp.sync 	-1;
	shl.b32 	%r2198, %r379, 3;
	add.s32 	%r2200, %r2094, %r2198;
	ld.shared.u64 	%rd36, [%r2200+26112];
	add.s32 	%r2201, %r454, 3840;
	setp.ge.s32 	%p351, %r2201, %r456;
	@%p351 bra 	$L__BB11_320;
	ld.shared.u32 	%r2202, [%r455+15360];
	add.s64 	%rd409, %rd36, %rd25;
	shl.b64 	%rd410, %rd409, 2;
	add.s64 	%rd411, %rd24, %rd410;
	st.global.u32 	[%rd411+15360], %r2202;
$L__BB11_320:
	bar.warp.sync 	-1;
	shl.b32 	%r2203, %r380, 3;
	add.s32 	%r2205, %r2094, %r2203;
	ld.shared.u64 	%rd37, [%r2205+26112];
	add.s32 	%r2206, %r454, 4224;
	setp.ge.s32 	%p352, %r2206, %r456;
	@%p352 bra 	$L__BB11_322;
	ld.shared.u32 	%r2207, [%r455+16896];
	add.s64 	%rd412, %rd37, %rd25;
	shl.b64 	%rd413, %rd412, 2;
	add.s64 	%rd414, %rd24, %rd413;
	st.global.u32 	[%rd414+16896], %r2207;
$L__BB11_322:
	bar.warp.sync 	-1;
	shl.b32 	%r2208, %r381, 3;
	add.s32 	%r2210, %r2094, %r2208;
	ld.shared.u64 	%rd38, [%r2210+26112];
	add.s32 	%r2211, %r454, 4608;
	setp.ge.s32 	%p353, %r2211, %r456;
	@%p353 bra 	$L__BB11_324;
	ld.shared.u32 	%r2212, [%r455+18432];
	add.s64 	%rd415, %rd38, %rd25;
	shl.b64 	%rd416, %rd415, 2;
	add.s64 	%rd417, %rd24, %rd416;
	st.global.u32 	[%rd417+18432], %r2212;
$L__BB11_324:
	bar.warp.sync 	-1;
	shl.b32 	%r2213, %r382, 3;
	add.s32 	%r2215, %r2094, %r2213;
	ld.shared.u64 	%rd39, [%r2215+26112];
	add.s32 	%r2216, %r454, 4992;
	setp.ge.s32 	%p354, %r2216, %r456;
	@%p354 bra 	$L__BB11_326;
	ld.shared.u32 	%r2217, [%r455+19968];
	add.s64 	%rd418, %rd39, %rd25;
	shl.b64 	%rd419, %rd418, 2;
	add.s64 	%rd420, %rd24, %rd419;
	st.global.u32 	[%rd420+19968], %r2217;
$L__BB11_326:
	bar.warp.sync 	-1;
	shl.b32 	%r2218, %r383, 3;
	add.s32 	%r2220, %r2094, %r2218;
	ld.shared.u64 	%rd40, [%r2220+26112];
	add.s32 	%r2221, %r454, 5376;
	setp.ge.s32 	%p355, %r2221, %r456;
	@%p355 bra 	$L__BB11_328;
	ld.shared.u32 	%r2222, [%r455+21504];
	add.s64 	%rd421, %rd40, %rd25;
	shl.b64 	%rd422, %rd421, 2;
	add.s64 	%rd423, %rd24, %rd422;
	st.global.u32 	[%rd423+21504], %r2222;
$L__BB11_328:
	bar.warp.sync 	-1;
	shl.b32 	%r2223, %r384, 3;
	add.s32 	%r2225, %r2094, %r2223;
	ld.shared.u64 	%rd41, [%r2225+26112];
	add.s32 	%r2226, %r454, 5760;
	setp.ge.s32 	%p356, %r2226, %r456;
	@%p356 bra 	$L__BB11_330;
	ld.shared.u32 	%r2227, [%r455+23040];
	add.s64 	%rd424, %rd41, %rd25;
	shl.b64 	%rd425, %rd424, 2;
	add.s64 	%rd426, %rd24, %rd425;
	st.global.u32 	[%rd426+23040], %r2227;
$L__BB11_330:
	bar.warp.sync 	-1;
	shl.b32 	%r2228, %r385, 3;
	add.s32 	%r2230, %r2094, %r2228;
	ld.shared.u64 	%rd427, [%r2230+26112];
	add.s64 	%rd42, %rd427, %rd25;
	or.b32  	%r2231, %r454, 6144;
	setp.ge.s32 	%p357, %r2231, %r456;
	@%p357 bra 	$L__BB11_332;
	ld.shared.u32 	%r2232, [%r455+24576];
	shl.b64 	%rd428, %rd42, 2;
	add.s64 	%rd429, %rd24, %rd428;
	st.global.u32 	[%rd429+24576], %r2232;
$L__BB11_332:
	bar.warp.sync 	-1;
$L__BB11_333:
	ret;

}
	// .globl	_ZN3cub18CUB_300001_SM_10006detail10radix_sort31DeviceRadixSortSingleTileKernelINS1_5radix10policy_hubIffyE10Policy1000ELNS0_9SortOrderE0EffyNS1_21identity_decomposer_tEEEvPKT1_PSA_PKT2_PSE_T3_iiT4_
.visible .entry _ZN3cub18CUB_300001_SM_10006detail10radix_sort31DeviceRadixSortSingleTileKernelINS1_5radix10policy_hubIffyE10Policy1000ELNS0_9SortOrderE0EffyNS1_21identity_decomposer_tEEEvPKT1_PSA_PKT2_PSE_T3_iiT4_(
	.param .u64 .ptr .align 1 _ZN3cub18CUB_300001_SM_10006detail10radix_sort31DeviceRadixSortSingleTileKernelINS1_5radix10policy_hubIffyE10Policy1000ELNS0_9SortOrderE0EffyNS1_21identity_decomposer_tEEEvPKT1_PSA_PKT2_PSE_T3_iiT4__param_0,
	.param .u64 .ptr .align 1 _ZN3cub18CUB_300001_SM_10006detail10radix_sort31DeviceRadixSortSingleTileKernelINS1_5radix10policy_hubIffyE10Policy1000ELNS0_9SortOrderE0EffyNS1_21identity_decomposer_tEEEvPKT1_PSA_PKT2_PSE_T3_iiT4__param_1,
	.param .u64 .ptr .align 1 _ZN3cub18CUB_300001_SM_10006detail10radix_sort31DeviceRadixSortSingleTileKernelINS1_5radix10policy_hubIffyE10Policy1000ELNS0_9SortOrderE0EffyNS1_21identity_decomposer_tEEEvPKT1_PSA_PKT2_PSE_T3_iiT4__param_2,
	.param .u64 .ptr .align 1 _ZN3cub18CUB_300001_SM_10006detail10radix_sort31DeviceRadixSortSingleTileKernelINS1_5radix10policy_hubIffyE10Policy1000ELNS0_9SortOrderE0EffyNS1_21identity_decomposer_tEEEvPKT1_PSA_PKT2_PSE_T3_iiT4__param_3,
	.param .u64 _ZN3cub18CUB_300001_SM_10006detail10radix_sort31DeviceRadixSortSingleTileKernelINS1_5radix10policy_hubIffyE10Policy1000ELNS0_9SortOrderE0EffyNS1_21identity_decomposer_tEEEvPKT1_PSA_PKT2_PSE_T3_iiT4__param_4,
	.param .u32 _ZN3cub18CUB_300001_SM_10006detail10radix_sort31DeviceRadixSortSingleTileKernelINS1_5radix10policy_hubIffyE10Policy1000ELNS0_9SortOrderE0EffyNS1_21identity_decomposer_tEEEvPKT1_PSA_PKT2_PSE_T3_iiT4__param_5,
	.param .u32 _ZN3cub18CUB_300001_SM_10006detail10radix_sort31DeviceRadixSortSingleTileKernelINS1_5radix10policy_hubIffyE10Policy1000ELNS0_9SortOrderE0EffyNS1_21identity_decomposer_tEEEvPKT1_PSA_PKT2_PSE_T3_iiT4__param_6,
	.param .align 1 .b8 _ZN3cub18CUB_300001_SM_10006detail10radix_sort31DeviceRadixSortSingleTileKernelINS1_5radix10policy_hubIffyE10Policy1000ELNS0_9SortOrderE0EffyNS1_21identity_decomposer_tEEEvPKT1_PSA_PKT2_PSE_T3_iiT4__param_7[1]
)
.maxntid 256
.minnctapersm 1
{
	.reg .pred 	%p<130>;
	.reg .b16 	%rs<39>;
	.reg .b32 	%r<786>;
	.reg .b32 	%f<153>;
	.reg .b64 	%rd<37>;
	// demoted variable
	.shared .align 16 .b8 _ZZN3cub18CUB_300001_SM_10006detail10radix_sort31DeviceRadixSortSingleTileKernelINS1_5radix10policy_hubIffyE10Policy1000ELNS0_9SortOrderE0EffyNS1_21identity_decomposer_tEEEvPKT1_PSA_PKT2_PSE_T3_iiT4_E12temp_storage[33856];
	ld.param.u64 	%rd10, [_ZN3cub18CUB_300001_SM_10006detail10radix_sort31DeviceRadixSortSingleTileKernelINS1_5radix10policy_hubIffyE10Policy1000ELNS0_9SortOrderE0EffyNS1_21identity_decomposer_tEEEvPKT1_PSA_PKT2_PSE_T3_iiT4__param_0];
	ld.param.u64 	%rd6, [_ZN3cub18CUB_300001_SM_10006detail10radix_sort31DeviceRadixSortSingleTileKernelINS1_5radix10policy_hubIffyE10Policy1000ELNS0_9SortOrderE0EffyNS1_21identity_decomposer_tEEEvPKT1_PSA_PKT2_PSE_T3_iiT4__param_1];
	ld.param.u64 	%rd7, [_ZN3cub18CUB_300001_SM_10006detail10radix_sort31DeviceRadixSortSingleTileKernelINS1_5radix10policy_hubIffyE10Policy1000ELNS0_9SortOrderE0EffyNS1_21identity_decomposer_tEEEvPKT1_PSA_PKT2_PSE_T3_iiT4__param_2];
	ld.param.u64 	%rd8, [_ZN3cub18CUB_300001_SM_10006detail10radix_sort31DeviceRadixSortSingleTileKernelINS1_5radix10policy_hubIffyE10Policy1000ELNS0_9SortOrderE0EffyNS1_21identity_decomposer_tEEEvPKT1_PSA_PKT2_PSE_T3_iiT4__param_3];
	ld.param.u64 	%rd9, [_ZN3cub18CUB_300001_SM_10006detail10radix_sort31DeviceRadixSortSingleTileKernelINS1_5radix10policy_hubIffyE10Policy1000ELNS0_9SortOrderE0EffyNS1_21identity_decomposer_tEEEvPKT1_PSA_PKT2_PSE_T3_iiT4__param_4];
	ld.param.u32 	%r228, [_ZN3cub18CUB_300001_SM_10006detail10radix_sort31DeviceRadixSortSingleTileKernelINS1_5radix10policy_hubIffyE10Policy1000ELNS0_9SortOrderE0EffyNS1_21identity_decomposer_tEEEvPKT1_PSA_PKT2_PSE_T3_iiT4__param_5];
	ld.param.u32 	%r229, [_ZN3cub18CUB_300001_SM_10006detail10radix_sort31DeviceRadixSortSingleTileKernelINS1_5radix10policy_hubIffyE10Policy1000ELNS0_9SortOrderE0EffyNS1_21identity_decomposer_tEEEvPKT1_PSA_PKT2_PSE_T3_iiT4__param_6];
	cvta.to.global.u64 	%rd11, %rd10;
	cvt.u32.u64 	%r1, %rd9;
	mov.u32 	%r2, %tid.x;
	mul.lo.s32 	%r3, %r2, 19;
	setp.ge.s32 	%p1, %r3, %r1;
	mul.wide.u32 	%rd12, %r3, 4;
	add.s64 	%rd1, %rd11, %rd12;
	mov.b32 	%r744, 2147483647;
	@%p1 bra 	$L__BB12_2;
	ld.global.u32 	%r744, [%rd1];
$L__BB12_2:
	add.s32 	%r6, %r3, 1;
	setp.ge.s32 	%p2, %r6, %r1;
	mov.b32 	%r745, 2147483647;
	@%p2 bra 	$L__BB12_4;
	ld.global.u32 	%r745, [%rd1+4];
$L__BB12_4:
	add.s32 	%r9, %r3, 2;
	setp.ge.s32 	%p3, %r9, %r1;
	mov.b32 	%r746, 2147483647;
	@%p3 bra 	$L__BB12_6;
	ld.global.u32 	%r746, [%rd1+8];
$L__BB12_6:
	add.s32 	%r12, %r3, 3;
	setp.ge.s32 	%p4, %r12, %r1;
	mov.b32 	%r747, 2147483647;
	@%p4 bra 	$L__BB12_8;
	ld.global.u32 	%r747, [%rd1+12];
$L__BB12_8:
	add.s32 	%r15, %r3, 4;
	setp.ge.s32 	%p5, %r15, %r1;
	mov.b32 	%r748, 2147483647;
	@%p5 bra 	$L__BB12_10;
	ld.global.u32 	%r748, [%rd1+16];
$L__BB12_10:
	add.s32 	%r18, %r3, 5;
	setp.ge.s32 	%p6, %r18, %r1;
	mov.b32 	%r749, 2147483647;
	@%p6 bra 	$L__BB12_12;
	ld.global.u32 	%r749, [%rd1+20];
$L__BB12_12:
	add.s32 	%r21, %r3, 6;
	setp.ge.s32 	%p7, %r21, %r1;
	mov.b32 	%r750, 2147483647;
	@%p7 bra 	$L__BB12_14;
	ld.global.u32 	%r750, [%rd1+24];
$L__BB12_14:
	add.s32 	%r24, %r3, 7;
	setp.ge.s32 	%p8, %r24, %r1;
	mov.b32 	%r751, 2147483647;
	@%p8 bra 	$L__BB12_16;
	ld.global.u32 	%r751, [%rd1+28];
$L__BB12_16:
	add.s32 	%r27, %r3, 8;
	setp.ge.s32 	%p9, %r27, %r1;
	mov.b32 	%r752, 2147483647;
	@%p9 bra 	$L__BB12_18;
	ld.global.u32 	%r752, [%rd1+32];
$L__BB12_18:
	add.s32 	%r30, %r3, 9;
	setp.ge.s32 	%p10, %r30, %r1;
	mov.b32 	%r753, 2147483647;
	@%p10 bra 	$L__BB12_20;
	ld.global.u32 	%r753, [%rd1+36];
$L__BB12_20:
	add.s32 	%r33, %r3, 10;
	setp.ge.s32 	%p11, %r33, %r1;
	mov.b32 	%r754, 2147483647;
	@%p11 bra 	$L__BB12_22;
	ld.global.u32 	%r754, [%rd1+40];
$L__BB12_22:
	add.s32 	%r36, %r3, 11;
	setp.ge.s32 	%p12, %r36, %r1;
	mov.b32 	%r755, 2147483647;
	@%p12 bra 	$L__BB12_24;
	ld.global.u32 	%r755, [%rd1+44];
$L__BB12_24:
	add.s32 	%r39, %r3, 12;
	setp.ge.s32 	%p13, %r39, %r1;
	mov.b32 	%r756, 2147483647;
	@%p13 bra 	$L__BB12_26;
	ld.global.u32 	%r756, [%rd1+48];
$L__BB12_26:
	add.s32 	%r42, %r3, 13;
	setp.ge.s32 	%p14, %r42, %r1;
	mov.b32 	%r757, 2147483647;
	@%p14 bra 	$L__BB12_28;
	ld.global.u32 	%r757, [%rd1+52];
$L__BB12_28:
	add.s32 	%r45, %r3, 14;
	setp.ge.s32 	%p15, %r45, %r1;
	mov.b32 	%r758, 2147483647;
	@%p15 bra 	$L__BB12_30;
	ld.global.u32 	%r758, [%rd1+56];
$L__BB12_30:
	add.s32 	%r48, %r3, 15;
	setp.ge.s32 	%p16, %r48, %r1;
	mov.b32 	%r759, 2147483647;
	@%p16 bra 	$L__BB12_32;
	ld.global.u32 	%r759, [%rd1+60];
$L__BB12_32:
	add.s32 	%r51, %r3, 16;
	setp.ge.s32 	%p17, %r51, %r1;
	mov.b32 	%r760, 2147483647;
	@%p17 bra 	$L__BB12_34;
	ld.global.u32 	%r760, [%rd1+64];
$L__BB12_34:
	add.s32 	%r54, %r3, 17;
	setp.ge.s32 	%p18, %r54, %r1;
	mov.b32 	%r761, 2147483647;
	@%p18 bra 	$L__BB12_36;
	ld.global.u32 	%r761, [%rd1+68];
$L__BB12_36:
	add.s32 	%r57, %r3, 18;
	setp.ge.s32 	%p19, %r57, %r1;
	mov.b32 	%r762, 2147483647;
	@%p19 bra 	$L__BB12_38;
	ld.global.u32 	%r762, [%rd1+72];
$L__BB12_38:
	bar.sync 	0;
	mov.b64 	{%r249, %r250}, %rd9;
	shfl.sync.idx.b32	%r60|%p20, %r249, 0, 31, -1;
	shfl.sync.idx.b32	%r251|%p21, %r250, 0, 31, -1;
	mov.b64 	%rd2, {%r60, %r251};
	setp.ge.s32 	%p22, %r3, %r60;
	cvta.to.global.u64 	%rd13, %rd7;
	add.s64 	%rd3, %rd13, %rd12;
	@%p22 bra 	$L__BB12_40;
	ld.global.f32 	%f152, [%rd3];
$L__BB12_40:
	setp.ge.s32 	%p23, %r6, %r60;
	@%p23 bra 	$L__BB12_42;
	ld.global.f32 	%f151, [%rd3+4];
$L__BB12_42:
	setp.ge.s32 	%p24, %r9, %r60;
	@%p24 bra 	$L__BB12_44;
	ld.global.f32 	%f150, [%rd3+8];
$L__BB12_44:
	setp.ge.s32 	%p25, %r12, %r60;
	@%p25 bra 	$L__BB12_46;
	ld.global.f32 	%f149, [%rd3+12];
$L__BB12_46:
	setp.ge.s32 	%p26, %r15, %r60;
	@%p26 bra 	$L__BB12_48;
	ld.global.f32 	%f148, [%rd3+16];
$L__BB12_48:
	setp.ge.s32 	%p27, %r18, %r60;
	@%p27 bra 	$L__BB12_50;
	ld.global.f32 	%f147, [%rd3+20];
$L__BB12_50:
	setp.ge.s32 	%p28, %r21, %r60;
	@%p28 bra 	$L__BB12_52;
	ld.global.f32 	%f146, [%rd3+24];
$L__BB12_52:
	setp.ge.s32 	%p29, %r24, %r60;
	@%p29 bra 	$L__BB12_54;
	ld.global.f32 	%f145, [%rd3+28];
$L__BB12_54:
	setp.ge.s32 	%p30, %r27, %r60;
	@%p30 bra 	$L__BB12_56;
	ld.global.f32 	%f144, [%rd3+32];
$L__BB12_56:
	setp.ge.s32 	%p31, %r30, %r60;
	@%p31 bra 	$L__BB12_58;
	ld.global.f32 	%f143, [%rd3+36];
$L__BB12_58:
	setp.ge.s32 	%p32, %r33, %r60;
	@%p32 bra 	$L__BB12_60;
	ld.global.f32 	%f142, [%rd3+40];
$L__BB12_60:
	setp.ge.s32 	%p33, %r36, %r60;
	@%p33 bra 	$L__BB12_62;
	ld.global.f32 	%f141, [%rd3+44];
$L__BB12_62:
	setp.ge.s32 	%p34, %r39, %r60;
	@%p34 bra 	$L__BB12_64;
	ld.global.f32 	%f140, [%rd3+48];
$L__BB12_64:
	setp.ge.s32 	%p35, %r42, %r60;
	@%p35 bra 	$L__BB12_66;
	ld.global.f32 	%f139, [%rd3+52];
$L__BB12_66:
	setp.ge.s32 	%p36, %r45, %r60;
	@%p36 bra 	$L__BB12_68;
	ld.global.f32 	%f138, [%rd3+56];
$L__BB12_68:
	setp.ge.s32 	%p37, %r48, %r60;
	@%p37 bra 	$L__BB12_70;
	ld.global.f32 	%f137, [%rd3+60];
$L__BB12_70:
	setp.ge.s32 	%p38, %r51, %r60;
	@%p38 bra 	$L__BB12_72;
	ld.global.f32 	%f136, [%rd3+64];
$L__BB12_72:
	setp.ge.s32 	%p39, %r54, %r60;
	@%p39 bra 	$L__BB12_74;
	ld.global.f32 	%f135, [%rd3+68];
$L__BB12_74:
	setp.ge.s32 	%p40, %r57, %r60;
	@%p40 bra 	$L__BB12_76;
	ld.global.f32 	%f134, [%rd3+72];
$L__BB12_76:
	bar.sync 	0;
	setp.gt.s32 	%p41, %r744, -1;
	selp.b32 	%r253, -2147483648, -1, %p41;
	xor.b32  	%r783, %r253, %r744;
	setp.gt.s32 	%p42, %r745, -1;
	selp.b32 	%r254, -2147483648, -1, %p42;
	xor.b32  	%r782, %r254, %r745;
	setp.gt.s32 	%p43, %r746, -1;
	selp.b32 	%r255, -2147483648, -1, %p43;
	xor.b32  	%r781, %r255, %r746;
	setp.gt.s32 	%p44, %r747, -1;
	selp.b32 	%r256, -2147483648, -1, %p44;
	xor.b32  	%r780, %r256, %r747;
	setp.gt.s32 	%p45, %r748, -1;
	selp.b32 	%r257, -2147483648, -1, %p45;
	xor.b32  	%r779, %r257, %r748;
	setp.gt.s32 	%p46, %r749, -1;
	selp.b32 	%r258, -2147483648, -1, %p46;
	xor.b32  	%r778, %r258, %r749;
	setp.gt.s32 	%p47, %r750, -1;
	selp.b32 	%r259, -2147483648, -1, %p47;
	xor.b32  	%r777, %r259, %r750;
	setp.gt.s32 	%p48, %r751, -1;
	selp.b32 	%r260, -2147483648, -1, %p48;
	xor.b32  	%r776, %r260, %r751;
	setp.gt.s32 	%p49, %r752, -1;
	selp.b32 	%r261, -2147483648, -1, %p49;
	xor.b32  	%r775, %r261, %r752;
	setp.gt.s32 	%p50, %r753, -1;
	selp.b32 	%r262, -2147483648, -1, %p50;
	xor.b32  	%r774, %r262, %r753;
	setp.gt.s32 	%p51, %r754, -1;
	selp.b32 	%r263, -2147483648, -1, %p51;
	xor.b32  	%r773, %r263, %r754;
	setp.gt.s32 	%p52, %r755, -1;
	selp.b32 	%r264, -2147483648, -1, %p52;
	xor.b32  	%r772, %r264, %r755;
	setp.gt.s32 	%p53, %r756, -1;
	selp.b32 	%r265, -2147483648, -1, %p53;
	xor.b32  	%r771, %r265, %r756;
	setp.gt.s32 	%p54, %r757, -1;
	selp.b32 	%r266, -2147483648, -1, %p54;
	xor.b32  	%r770, %r266, %r757;
	setp.gt.s32 	%p55, %r758, -1;
	selp.b32 	%r267, -2147483648, -1, %p55;
	xor.b32  	%r769, %r267, %r758;
	setp.gt.s32 	%p56, %r759, -1;
	selp.b32 	%r268, -2147483648, -1, %p56;
	xor.b32  	%r768, %r268, %r759;
	setp.gt.s32 	%p57, %r760, -1;
	selp.b32 	%r269, -2147483648, -1, %p57;
	xor.b32  	%r767, %r269, %r760;
	setp.gt.s32 	%p58, %r761, -1;
	selp.b32 	%r270, -2147483648, -1, %p58;
	xor.b32  	%r766, %r270, %r761;
	setp.gt.s32 	%p59, %r762, -1;
	selp.b32 	%r271, -2147483648, -1, %p59;
	xor.b32  	%r765, %r271, %r762;
	shr.u32 	%r80, %r2, 5;
	shl.b32 	%r272, %r2, 2;
	mov.u32 	%r273, _ZZN3cub18CUB_300001_SM_10006detail10radix_sort31DeviceRadixSortSingleTileKernelINS1_5radix10policy_hubIffyE10Policy1000ELNS0_9SortOrderE0EffyNS1_21identity_decomposer_tEEEvPKT1_PSA_PKT2_PSE_T3_iiT4_E12temp_storage;
	add.s32 	%r81, %r273, %r272;
	shl.b32 	%r274, %r2, 7;
	add.s32 	%r82, %r81, %r274;
	shl.b32 	%r275, %r80, 2;
	add.s32 	%r276, %r273, %r275;
	add.s32 	%r83, %r276, 33792;
	mad.lo.s32 	%r84, %r2, -56, %r82;
	add.s32 	%r764, %r228, 6;
	sub.s32 	%r763, %r229, %r228;
$L__BB12_77:
	add.s32 	%r336, %r764, -6;
	min.s32 	%r279, %r763, 6;
	mov.b32 	%r365, 0;
	st.shared.u32 	[%r81], %r365;
	st.shared.u32 	[%r81+1024], %r365;
	st.shared.u32 	[%r81+2048], %r365;
	st.shared.u32 	[%r81+3072], %r365;
	st.shared.u32 	[%r81+4096], %r365;
	st.shared.u32 	[%r81+5120], %r365;
	st.shared.u32 	[%r81+6144], %r365;
	st.shared.u32 	[%r81+7168], %r365;
	st.shared.u32 	[%r81+8192], %r365;
	st.shared.u32 	[%r81+9216], %r365;
	st.shared.u32 	[%r81+10240], %r365;
	st.shared.u32 	[%r81+11264], %r365;
	st.shared.u32 	[%r81+12288], %r365;
	st.shared.u32 	[%r81+13312], %r365;
	st.shared.u32 	[%r81+14336], %r365;
	st.shared.u32 	[%r81+15360], %r365;
	st.shared.u32 	[%r81+16384], %r365;
	st.shared.u32 	[%r81+17408], %r365;
	st.shared.u32 	[%r81+18432], %r365;
	st.shared.u32 	[%r81+19456], %r365;
	st.shared.u32 	[%r81+20480], %r365;
	st.shared.u32 	[%r81+21504], %r365;
	st.shared.u32 	[%r81+22528], %r365;
	st.shared.u32 	[%r81+23552], %r365;
	st.shared.u32 	[%r81+24576], %r365;
	st.shared.u32 	[%r81+25600], %r365;
	st.shared.u32 	[%r81+26624], %r365;
	st.shared.u32 	[%r81+27648], %r365;
	st.shared.u32 	[%r81+28672], %r365;
	st.shared.u32 	[%r81+29696], %r365;
	st.shared.u32 	[%r81+30720], %r365;
	st.shared.u32 	[%r81+31744], %r365;
	st.shared.u32 	[%r81+32768], %r365;
	// begin inline asm
	bmsk.clamp.b32 %r277, %r365, %r279;
	// end inline asm
	setp.eq.s32 	%p60, %r783, 2147483647;
	selp.b32 	%r281, -2147483648, %r783, %p60;
	// begin inline asm
	shr.b32 %r280, %r281, %r336;
	// end inline asm
	and.b32  	%r368, %r277, %r280;
	shl.b32 	%r369, %r368, 10;
	and.b32  	%r370, %r369, 31744;
	add.s32 	%r371, %r81, %r370;
	shr.u32 	%r372, %r368, 4;
	and.b32  	%r373, %r372, 268435454;
	add.s32 	%r109, %r371, %r373;
	ld.shared.u16 	%rs1, [%r109];
	add.s16 	%rs20, %rs1, 1;
	st.shared.u16 	[%r109], %rs20;
	setp.eq.s32 	%p61, %r782, 2147483647;
	selp.b32 	%r284, -2147483648, %r782, %p61;
	// begin inline asm
	shr.b32 %r283, %r284, %r336;
	// end inline asm
	and.b32  	%r374, %r277, %r283;
	shl.b32 	%r375, %r374, 10;
	and.b32  	%r376, %r375, 31744;
	add.s32 	%r377, %r81, %r376;
	shr.u32 	%r378, %r374, 4;
	and.b32  	%r379, %r378, 268435454;
	add.s32 	%r110, %r377, %r379;
	ld.shared.u16 	%rs2, [%r110];
	add.s16 	%rs21, %rs2, 1;
	st.shared.u16 	[%r110], %rs21;
	setp.eq.s32 	%p62, %r781, 2147483647;
	selp.b32 	%r287, -2147483648, %r781, %p62;
	// begin inline asm
	shr.b32 %r286, %r287, %r336;
	// end inline asm
	and.b32  	%r380, %r277, %r286;
	shl.b32 	%r381, %r380, 10;
	and.b32  	%r382, %r381, 31744;
	add.s32 	%r383, %r81, %r382;
	shr.u32 	%r384, %r380, 4;
	and.b32  	%r385, %r384, 268435454;
	add.s32 	%r111, %r383, %r385;
	ld.shared.u16 	%rs3, [%r111];
	add.s16 	%rs22, %rs3, 1;
	st.shared.u16 	[%r111], %rs22;
	setp.eq.s32 	%p63, %r780, 2147483647;
	selp.b32 	%r290, -2147483648, %r780, %p63;
	// begin inline asm
	shr.b32 %r289, %r290, %r336;
	// end inline asm
	and.b32  	%r386, %r277, %r289;
	shl.b32 	%r387, %r386, 10;
	and.b32  	%r388, %r387, 31744;
	add.s32 	%r389, %r81, %r388;
	shr.u32 	%r390, %r386, 4;
	and.b32  	%r391, %r390, 268435454;
	add.s32 	%r112, %r389, %r391;
	ld.shared.u16 	%rs4, [%r112];
	add.s16 	%rs23, %rs4, 1;
	st.shared.u16 	[%r112], %rs23;
	setp.eq.s32 	%p64, %r779, 2147483647;
	selp.b32 	%r293, -2147483648, %r779, %p64;
	// begin inline asm
	shr.b32 %r292, %r293, %r336;
	// end inline asm
	and.b32  	%r392, %r277, %r292;
	shl.b32 	%r393, %r392, 10;
	and.b32  	%r394, %r393, 31744;
	add.s32 	%r395, %r81, %r394;
	shr.u32 	%r396, %r392, 4;
	and.b32  	%r397, %r396, 268435454;
	add.s32 	%r113, %r395, %r397;
	ld.shared.u16 	%rs5, [%r113];
	add.s16 	%rs24, %rs5, 1;
	st.shared.u16 	[%r113], %rs24;
	setp.eq.s32 	%p65, %r778, 2147483647;
	selp.b32 	%r296, -2147483648, %r778, %p65;
	// begin inline asm
	shr.b32 %r295, %r296, %r336;
	// end inline asm
	and.b32  	%r398, %r277, %r295;
	shl.b32 	%r399, %r398, 10;
	and.b32  	%r400, %r399, 31744;
	add.s32 	%r401, %r81, %r400;
	shr.u32 	%r402, %r398, 4;
	and.b32  	%r403, %r402, 268435454;
	add.s32 	%r114, %r401, %r403;
	ld.shared.u16 	%rs6, [%r114];
	add.s16 	%rs25, %rs6, 1;
	st.shared.u16 	[%r114], %rs25;
	setp.eq.s32 	%p66, %r777, 2147483647;
	selp.b32 	%r299, -2147483648, %r777, %p66;
	// begin inline asm
	shr.b32 %r298, %r299, %r336;
	// end inline asm
	and.b32  	%r404, %r277, %r298;
	shl.b32 	%r405, %r404, 10;
	and.b32  	%r406, %r405, 31744;
	add.s32 	%r407, %r81, %r406;
	shr.u32 	%r408, %r404, 4;
	and.b32  	%r409, %r408, 268435454;
	add.s32 	%r115, %r407, %r409;
	ld.shared.u16 	%rs7, [%r115];
	add.s16 	%rs26, %rs7, 1;
	st.shared.u16 	[%r115], %rs26;
	setp.eq.s32 	%p67, %r776, 2147483647;
	selp.b32 	%r302, -2147483648, %r776, %p67;
	// begin inline asm
	shr.b32 %r301, %r302, %r336;
	// end inline asm
	and.b32  	%r410, %r277, %r301;
	shl.b32 	%r411, %r410, 10;
	and.b32  	%r412, %r411, 31744;
	add.s32 	%r413, %r81, %r412;
	shr.u32 	%r414, %r410, 4;
	and.b32  	%r415, %r414, 268435454;
	add.s32 	%r116, %r413, %r415;
	ld.shared.u16 	%rs8, [%r116];
	add.s16 	%rs27, %rs8, 1;
	st.shared.u16 	[%r116], %rs27;
	setp.eq.s32 	%p68, %r775, 2147483647;
	selp.b32 	%r305, -2147483648, %r775, %p68;
	// begin inline asm
	shr.b32 %r304, %r305, %r336;
	// end inline asm
	and.b32  	%r416, %r277, %r304;
	shl.b32 	%r417, %r416, 10;
	and.b32  	%r418, %r417, 31744;
	add.s32 	%r419, %r81, %r418;
	shr.u32 	%r420, %r416, 4;
	and.b32  	%r421, %r420, 268435454;
	add.s32 	%r117, %r419, %r421;
	ld.shared.u16 	%rs9, [%r117];
	add.s16 	%rs28, %rs9, 1;
	st.shared.u16 	[%r117], %rs28;
	setp.eq.s32 	%p69, %r774, 2147483647;
	selp.b32 	%r308, -2147483648, %r774, %p69;
	// begin inline asm
	shr.b32 %r307, %r308, %r336;
	// end inline asm
	and.b32  	%r422, %r277, %r307;
	shl.b32 	%r423, %r422, 10;
	and.b32  	%r424, %r423, 31744;
	add.s32 	%r425, %r81, %r424;
	shr.u32 	%r426, %r422, 4;
	and.b32  	%r427, %r426, 268435454;
	add.s32 	%r118, %r425, %r427;
	ld.shared.u16 	%rs10, [%r118];
	add.s16 	%rs29, %rs10, 1;
	st.shared.u16 	[%r118], %rs29;
	setp.eq.s32 	%p70, %r773, 2147483647;
	selp.b32 	%r311, -2147483648, %r773, %p70;
	// begin inline asm
	shr.b32 %r310, %r311, %r336;
	// end inline asm
	and.b32  	%r428, %r277, %r310;
	shl.b32 	%r429, %r428, 10;
	and.b32  	%r430, %r429, 31744;
	add.s32 	%r431, %r81, %r430;
	shr.u32 	%r432, %r428, 4;
	and.b32  	%r433, %r432, 268435454;
	add.s32 	%r119, %r431, %r433;
	ld.shared.u16 	%rs11, [%r119];
	add.s16 	%rs30, %rs11, 1;
	st.shared.u16 	[%r119], %rs30;
	setp.eq.s32 	%p71, %r772, 2147483647;
	selp.b32 	%r314, -2147483648, %r772, %p71;
	// begin inline asm
	shr.b32 %r313, %r314, %r336;
	// end inline asm
	and.b32  	%r434, %r277, %r313;
	shl.b32 	%r435, %r434, 10;
	and.b32  	%r436, %r435, 31744;
	add.s32 	%r437, %r81, %r436;
	shr.u32 	%r438, %r434, 4;
	and.b32  	%r439, %r438, 268435454;
	add.s32 	%r120, %r437, %r439;
	ld.shared.u16 	%rs12, [%r120];
	add.s16 	%rs31, %rs12, 1;
	st.shared.u16 	[%r120], %rs31;
	setp.eq.s32 	%p72, %r771, 2147483647;
	selp.b32 	%r317, -2147483648, %r771, %p72;
	// begin inline asm
	shr.b32 %r316, %r317, %r336;
	// end inline asm
	and.b32  	%r440, %r277, %r316;
	shl.b32 	%r441, %r440, 10;
	and.b32  	%r442, %r441, 31744;
	add.s32 	%r443, %r81, %r442;
	shr.u32 	%r444, %r440, 4;
	and.b32  	%r445, %r444, 268435454;
	add.s32 	%r121, %r443, %r445;
	ld.shared.u16 	%rs13, [%r121];
	add.s16 	%rs32, %rs13, 1;
	st.shared.u16 	[%r121], %rs32;
	setp.eq.s32 	%p73, %r770, 2147483647;
	selp.b32 	%r320, -2147483648, %r770, %p73;
	// begin inline asm
	shr.b32 %r319, %r320, %r336;
	// end inline asm
	and.b32  	%r446, %r277, %r319;
	shl.b32 	%r447, %r446, 10;
	and.b32  	%r448, %r447, 31744;
	add.s32 	%r449, %r81, %r448;
	shr.u32 	%r450, %r446, 4;
	and.b32  	%r451, %r450, 268435454;
	add.s32 	%r122, %r449, %r451;
	ld.shared.u16 	%rs14, [%r122];
	add.s16 	%rs33, %rs14, 1;
	st.shared.u16 	[%r122], %rs33;
	setp.eq.s32 	%p74, %r769, 2147483647;
	selp.b32 	%r323, -2147483648, %r769, %p74;
	// begin inline asm
	shr.b32 %r322, %r323, %r336;
	// end inline asm
	and.b32  	%r452, %r277, %r322;
	shl.b32 	%r453, %r452, 10;
	and.b32  	%r454, %r453, 31744;
	add.s32 	%r455, %r81, %r454;
	shr.u32 	%r456, %r452, 4;
	and.b32  	%r457, %r456, 268435454;
	add.s32 	%r123, %r455, %r457;
	ld.shared.u16 	%rs15, [%r123];
	add.s16 	%rs34, %rs15, 1;
	st.shared.u16 	[%r123], %rs34;
	setp.eq.s32 	%p75, %r768, 2147483647;
	selp.b32 	%r326, -2147483648, %r768, %p75;
	// begin inline asm
	shr.b32 %r325, %r326, %r336;
	// end inline asm
	and.b32  	%r458, %r277, %r325;
	shl.b32 	%r459, %r458, 10;
	and.b32  	%r460, %r459, 31744;
	add.s32 	%r461, %r81, %r460;
	shr.u32 	%r462, %r458, 4;
	and.b32  	%r463, %r462, 268435454;
	add.s32 	%r124, %r461, %r463;
	ld.shared.u16 	%rs16, [%r124];
	add.s16 	%rs35, %rs16, 1;
	st.shared.u16 	[%r124], %rs35;
	setp.eq.s32 	%p76, %r767, 2147483647;
	selp.b32 	%r329, -2147483648, %r767, %p76;
	// begin inline asm
	shr.b32 %r328, %r329, %r336;
	// end inline asm
	and.b32  	%r464, %r277, %r328;
	shl.b32 	%r465, %r464, 10;
	and.b32  	%r466, %r465, 31744;
	add.s32 	%r467, %r81, %r466;
	shr.u32 	%r468, %r464, 4;
	and.b32  	%r469, %r468, 268435454;
	add.s32 	%r125, %r467, %r469;
	ld.shared.u16 	%rs17, [%r125];
	add.s16 	%rs36, %rs17, 1;
	st.shared.u16 	[%r125], %rs36;
	setp.eq.s32 	%p77, %r766, 2147483647;
	selp.b32 	%r332, -2147483648, %r766, %p77;
	// begin inline asm
	shr.b32 %r331, %r332, %r336;
	// end inline asm
	and.b32  	%r470, %r277, %r331;
	shl.b32 	%r471, %r470, 10;
	and.b32  	%r472, %r471, 31744;
	add.s32 	%r473, %r81, %r472;
	shr.u32 	%r474, %r470, 4;
	and.b32  	%r475, %r474, 268435454;
	add.s32 	%r126, %r473, %r475;
	ld.shared.u16 	%rs18, [%r126];
	add.s16 	%rs37, %rs18, 1;
	st.shared.u16 	[%r126], %rs37;
	setp.eq.s32 	%p78, %r765, 2147483647;
	selp.b32 	%r335, -2147483648, %r765, %p78;
	// begin inline asm
	shr.b32 %r334, %r335, %r336;
	// end inline asm
	and.b32  	%r476, %r277, %r334;
	shl.b32 	%r477, %r476, 10;
	and.b32  	%r478, %r477, 31744;
	add.s32 	%r479, %r81, %r478;
	shr.u32 	%r480, %r476, 4;
	and.b32  	%r481, %r480, 268435454;
	add.s32 	%r127, %r479, %r481;
	ld.shared.u16 	%rs19, [%r127];
	add.s16 	%rs38, %rs19, 1;
	st.shared.u16 	[%r127], %rs38;
	bar.sync 	0;
	ld.shared.u32 	%r128, [%r82];
	ld.shared.u32 	%r482, [%r82+4];
	ld.shared.u32 	%r483, [%r82+8];
	ld.shared.u32 	%r484, [%r82+12];
	ld.shared.u32 	%r485, [%r82+16];
	ld.shared.u32 	%r486, [%r82+20];
	ld.shared.u32 	%r487, [%r82+24];
	ld.shared.u32 	%r488, [%r82+28];
	ld.shared.u32 	%r489, [%r82+32];
	ld.shared.u32 	%r490, [%r82+36];
	ld.shared.u32 	%r491, [%r82+40];
	ld.shared.u32 	%r492, [%r82+44];
	ld.shared.u32 	%r493, [%r82+48];
	ld.shared.u32 	%r494, [%r82+52];
	ld.shared.u32 	%r495, [%r82+56];
	ld.shared.u32 	%r496, [%r82+60];
	ld.shared.u32 	%r497, [%r82+64];
	ld.shared.u32 	%r498, [%r82+68];
	ld.shared.u32 	%r499, [%r82+72];
	ld.shared.u32 	%r500, [%r82+76];
	ld.shared.u32 	%r501, [%r82+80];
	ld.shared.u32 	%r502, [%r82+84];
	ld.shared.u32 	%r503, [%r82+88];
	ld.shared.u32 	%r504, [%r82+92];
	ld.shared.u32 	%r505, [%r82+96];
	ld.shared.u32 	%r506, [%r82+100];
	ld.shared.u32 	%r507, [%r82+104];
	ld.shared.u32 	%r508, [%r82+108];
	ld.shared.u32 	%r509, [%r82+112];
	ld.shared.u32 	%r510, [%r82+116];
	ld.shared.u32 	%r511, [%r82+120];
	ld.shared.u32 	%r512, [%r82+124];
	ld.shared.u32 	%r513, [%r82+128];
	add.s32 	%r129, %r482, %r128;
	add.s32 	%r130, %r483, %r129;
	add.s32 	%r131, %r484, %r130;
	add.s32 	%r132, %r485, %r131;
	add.s32 	%r133, %r486, %r132;
	add.s32 	%r134, %r487, %r133;
	add.s32 	%r135, %r488, %r134;
	add.s32 	%r136, %r489, %r135;
	add.s32 	%r137, %r490, %r136;
	add.s32 	%r138, %r491, %r137;
	add.s32 	%r139, %r492, %r138;
	add.s32 	%r140, %r493, %r139;
	add.s32 	%r141, %r494, %r140;
	add.s32 	%r142, %r495, %r141;
	add.s32 	%r143, %r496, %r142;
	add.s32 	%r144, %r497, %r143;
	add.s32 	%r145, %r498, %r144;
	add.s32 	%r146, %r499, %r145;
	add.s32 	%r147, %r500, %r146;
	add.s32 	%r148, %r501, %r147;
	add.s32 	%r149, %r502, %r148;
	add.s32 	%r150, %r503, %r149;
	add.s32 	%r151, %r504, %r150;
	add.s32 	%r152, %r505, %r151;
	add.s32 	%r153, %r506, %r152;
	add.s32 	%r154, %r507, %r153;
	add.s32 	%r155, %r508, %r154;
	add.s32 	%r156, %r509, %r155;
	add.s32 	%r157, %r510, %r156;
	add.s32 	%r158, %r511, %r157;
	add.s32 	%r159, %r512, %r158;
	add.s32 	%r342, %r513, %r159;
	// begin inline asm
	mov.u32 %r337, %laneid;
	// end inline asm
	mov.b32 	%r340, 1;
	mov.b32 	%r367, -1;
	// begin inline asm
	{  .reg .u32 r0;  .reg .pred p;  shfl.sync.up.b32 r0|p, %r342, %r340, %r365, %r367;  @p add.u32 r0, r0, %r342;  mov.u32 %r338, r0;}
	// end inline asm
	mov.b32 	%r346, 2;
	// begin inline asm
	{  .reg .u32 r0;  .reg .pred p;  shfl.sync.up.b32 r0|p, %r338, %r346, %r365, %r367;  @p add.u32 r0, r0, %r338;  mov.u32 %r344, r0;}
	// end inline asm
	mov.b32 	%r352, 4;
	// begin inline asm
	{  .reg .u32 r0;  .reg .pred p;  shfl.sync.up.b32 r0|p, %r344, %r352, %r365, %r367;  @p add.u32 r0, r0, %r344;  mov.u32 %r350, r0;}
	// end inline asm
	mov.b32 	%r358, 8;
	// begin inline asm
	{  .reg .u32 r0;  .reg .pred p;  shfl.sync.up.b32 r0|p, %r350, %r358, %r365, %r367;  @p add.u32 r0, r0, %r350;  mov.u32 %r356, r0;}
	// end inline asm
	mov.b32 	%r364, 16;
	// begin inline asm
	{  .reg .u32 r0;  .reg .pred p;  shfl.sync.up.b32 r0|p, %r356, %r364, %r365, %r367;  @p add.u32 r0, r0, %r356;  mov.u32 %r362, r0;}
	// end inline asm
	setp.ne.s32 	%p79, %r337, 31;
	@%p79 bra 	$L__BB12_79;
	st.shared.u32 	[%r83], %r362;
$L__BB12_79:
	sub.s32 	%r514, %r362, %r342;
	setp.gt.u32 	%p80, %r2, 31;
	setp.eq.s32 	%p81, %r80, 7;
	setp.eq.s32 	%p82, %r80, 6;
	setp.eq.s32 	%p83, %r80, 5;
	setp.eq.s32 	%p84, %r80, 4;
	setp.eq.s32 	%p85, %r80, 3;
	setp.eq.s32 	%p86, %r80, 2;
	setp.eq.s32 	%p87, %r80, 1;
	bar.sync 	0;
	ld.shared.v4.u32 	{%r515, %r516, %r517, %r518}, [_ZZN3cub18CUB_300001_SM_10006detail10radix_sort31DeviceRadixSortSingleTileKernelINS1_5radix10policy_hubIffyE10Policy1000ELNS0_9SortOrderE0EffyNS1_21identity_decomposer_tEEEvPKT1_PSA_PKT2_PSE_T3_iiT4_E12temp_storage+33792];
	selp.b32 	%r519, %r515, %r784, %p87;
	add.s32 	%r520, %r516, %r515;
	selp.b32 	%r521, %r520, %r519, %p86;
	add.s32 	%r522, %r520, %r517;
	selp.b32 	%r523, %r522, %r521, %p85;
	add.s32 	%r524, %r522, %r518;
	selp.b32 	%r525, %r524, %r523, %p84;
	ld.shared.v4.u32 	{%r526, %r527, %r528, %r529}, [_ZZN3cub18CUB_300001_SM_10006detail10radix_sort31DeviceRadixSortSingleTileKernelINS1_5radix10policy_hubIffyE10Policy1000ELNS0_9SortOrderE0EffyNS1_21identity_decomposer_tEEEvPKT1_PSA_PKT2_PSE_T3_iiT4_E12temp_storage+33808];
	add.s32 	%r530, %r524, %r526;
	selp.b32 	%r531, %r530, %r525, %p83;
	add.s32 	%r532, %r530, %r527;
	selp.b32 	%r533, %r532, %r531, %p82;
	add.s32 	%r534, %r532, %r528;
	selp.b32 	%r784, %r534, %r533, %p81;
	add.s32 	%r164, %r534, %r529;
	setp.ne.s32 	%p88, %r337, 0;
	selp.b32 	%r535, %r514, 0, %p88;
	add.s32 	%r536, %r784, %r535;
	or.pred  	%p89, %p80, %p88;
	selp.b32 	%r785, %r536, %r514, %p80;
	@%p89 bra 	$L__BB12_81;
	shl.b32 	%r785, %r164, 16;
	st.shared.u32 	[_ZZN3cub18CUB_300001_SM_10006detail10radix_sort31DeviceRadixSortSingleTileKernelINS1_5radix10policy_hubIffyE10Policy1000ELNS0_9SortOrderE0EffyNS1_21identity_decomposer_tEEEvPKT1_PSA_PKT2_PSE_T3_iiT4_E12temp_storage+33832], %r785;
$L__BB12_81:
	setp.eq.s32 	%p90, %r2, 0;
	bar.sync 	0;
	ld.shared.u32 	%r537, [_ZZN3cub18CUB_300001_SM_10006detail10radix_sort31DeviceRadixSortSingleTileKernelINS1_5radix10policy_hubIffyE10Policy1000ELNS0_9SortOrderE0EffyNS1_21identity_decomposer_tEEEvPKT1_PSA_PKT2_PSE_T3_iiT4_E12temp_storage+33832];
	selp.b32 	%r538, 0, %r537, %p90;
	add.s32 	%r539, %r785, %r538;
	add.s32 	%r540, %r128, %r539;
	add.s32 	%r541, %r129, %r539;
	add.s32 	%r542, %r130, %r539;
	add.s32 	%r543, %r131, %r539;
	add.s32 	%r544, %r132, %r539;
	add.s32 	%r545, %r133, %r539;
	add.s32 	%r546, %r134, %r539;
	add.s32 	%r547, %r135, %r539;
	add.s32 	%r548, %r136, %r539;
	add.s32 	%r549, %r137, %r539;
	add.s32 	%r550, %r138, %r539;
	add.s32 	%r551, %r139, %r539;
	add.s32 	%r552, %r140, %r539;
	add.s32 	%r553, %r141, %r539;
	add.s32 	%r554, %r142, %r539;
	add.s32 	%r555, %r143, %r539;
	add.s32 	%r556, %r144, %r539;
	add.s32 	%r557, %r145, %r539;
	add.s32 	%r558, %r146, %r539;
	add.s32 	%r559, %r147, %r539;
	add.s32 	%r560, %r148, %r539;
	add.s32 	%r561, %r149, %r539;
	add.s32 	%r562, %r150, %r539;
	add.s32 	%r563, %r151, %r539;
	add.s32 	%r564, %r152, %r539;
	add.s32 	%r565, %r153, %r539;
	add.s32 	%r566, %r154, %r539;
	add.s32 	%r567, %r155, %r539;
	add.s32 	%r568, %r156, %r539;
	add.s32 	%r569, %r157, %r539;
	add.s32 	%r570, %r158, %r539;
	add.s32 	%r571, %r159, %r539;
	st.shared.u32 	[%r82], %r539;
	st.shared.u32 	[%r82+4], %r540;
	st.shared.u32 	[%r82+8], %r541;
	st.shared.u32 	[%r82+12], %r542;
	st.shared.u32 	[%r82+16], %r543;
	st.shared.u32 	[%r82+20], %r544;
	st.shared.u32 	[%r82+24], %r545;
	st.shared.u32 	[%r82+28], %r546;
	st.shared.u32 	[%r82+32], %r547;
	st.shared.u32 	[%r82+36], %r548;
	st.shared.u32 	[%r82+40], %r549;
	st.shared.u32 	[%r82+44], %r550;
	st.shared.u32 	[%r82+48], %r551;
	st.shared.u32 	[%r82+52], %r552;
	st.shared.u32 	[%r82+56], %r553;
	st.shared.u32 	[%r82+60], %r554;
	st.shared.u32 	[%r82+64], %r555;
	st.shared.u32 	[%r82+68], %r556;
	st.shared.u32 	[%r82+72], %r557;
	st.shared.u32 	[%r82+76], %r558;
	st.shared.u32 	[%r82+80], %r559;
	st.shared.u32 	[%r82+84], %r560;
	st.shared.u32 	[%r82+88], %r561;
	st.shared.u32 	[%r82+92], %r562;
	st.shared.u32 	[%r82+96], %r563;
	st.shared.u32 	[%r82+100], %r564;
	st.shared.u32 	[%r82+104], %r565;
	st.shared.u32 	[%r82+108], %r566;
	st.shared.u32 	[%r82+112], %r567;
	st.shared.u32 	[%r82+116], %r568;
	st.shared.u32 	[%r82+120], %r569;
	st.shared.u32 	[%r82+124], %r570;
	st.shared.u32 	[%r82+128], %r571;
	bar.sync 	0;
	cvt.u32.u16 	%r572, %rs1;
	ld.shared.u16 	%r573, [%r109];
	add.s32 	%r168, %r573, %r572;
	cvt.u32.u16 	%r574, %rs2;
	ld.shared.u16 	%r575, [%r110];
	add.s32 	%r169, %r575, %r574;
	cvt.u32.u16 	%r576, %rs3;
	ld.shared.u16 	%r577, [%r111];
	add.s32 	%r170, %r577, %r576;
	cvt.u32.u16 	%r578, %rs4;
	ld.shared.u16 	%r579, [%r112];
	add.s32 	%r171, %r579, %r578;
	cvt.u32.u16 	%r580, %rs5;
	ld.shared.u16 	%r581, [%r113];
	add.s32 	%r172, %r581, %r580;
	cvt.u32.u16 	%r582, %rs6;
	ld.shared.u16 	%r583, [%r114];
	add.s32 	%r173, %r583, %r582;
	cvt.u32.u16 	%r584, %rs7;
	ld.shared.u16 	%r585, [%r115];
	add.s32 	%r174, %r585, %r584;
	cvt.u32.u16 	%r586, %rs8;
	ld.shared.u16 	%r587, [%r116];
	add.s32 	%r175, %r587, %r586;
	cvt.u32.u16 	%r588, %rs9;
	ld.shared.u16 	%r589, [%r117];
	add.s32 	%r176, %r589, %r588;
	cvt.u32.u16 	%r590, %rs10;
	ld.shared.u16 	%r591, [%r118];
	add.s32 	%r177, %r591, %r590;
	cvt.u32.u16 	%r592, %rs11;
	ld.shared.u16 	%r593, [%r119];
	add.s32 	%r178, %r593, %r592;
	cvt.u32.u16 	%r594, %rs12;
	ld.shared.u16 	%r595, [%r120];
	add.s32 	%r179, %r595, %r594;
	cvt.u32.u16 	%r596, %rs13;
	ld.shared.u16 	%r597, [%r121];
	add.s32 	%r180, %r597, %r596;
	cvt.u32.u16 	%r598, %rs14;
	ld.shared.u16 	%r599, [%r122];
	add.s32 	%r181, %r599, %r598;
	cvt.u32.u16 	%r600, %rs15;
	ld.shared.u16 	%r601, [%r123];
	add.s32 	%r182, %r601, %r600;
	cvt.u32.u16 	%r602, %rs16;
	ld.shared.u16 	%r603, [%r124];
	add.s32 	%r183, %r603, %r602;
	cvt.u32.u16 	%r604, %rs17;
	ld.shared.u16 	%r605, [%r125];
	add.s32 	%r184, %r605, %r604;
	cvt.u32.u16 	%r606, %rs18;
	ld.shared.u16 	%r607, [%r126];
	add.s32 	%r185, %r607, %r606;
	cvt.u32.u16 	%r608, %rs19;
	ld.shared.u16 	%r609, [%r127];
	add.s32 	%r186, %r609, %r608;
	bar.sync 	0;
	setp.lt.s32 	%p91, %r764, %r229;
	@%p91 bra 	$L__BB12_121;
	cvt.u64.u32 	%rd15, %r2;
	shl.b32 	%r610, %r168, 2;
	mov.u32 	%r611, _ZZN3cub18CUB_300001_SM_10006detail10radix_sort31DeviceRadixSortSingleTileKernelINS1_5radix10policy_hubIffyE10Policy1000ELNS0_9SortOrderE0EffyNS1_21identity_decomposer_tEEEvPKT1_PSA_PKT2_PSE_T3_iiT4_E12temp_storage;
	add.s32 	%r612, %r611, %r610;
	st.shared.u32 	[%r612], %r783;
	shl.b32 	%r613, %r169, 2;
	add.s32 	%r614, %r611, %r613;
	st.shared.u32 	[%r614], %r782;
	shl.b32 	%r615, %r170, 2;
	add.s32 	%r616, %r611, %r615;
	st.shared.u32 	[%r616], %r781;
	shl.b32 	%r617, %r171, 2;
	add.s32 	%r618, %r611, %r617;
	st.shared.u32 	[%r618], %r780;
	shl.b32 	%r619, %r172, 2;
	add.s32 	%r620, %r611, %r619;
	st.shared.u32 	[%r620], %r779;
	shl.b32 	%r621, %r173, 2;
	add.s32 	%r622, %r611, %r621;
	st.shared.u32 	[%r622], %r778;
	shl.b32 	%r623, %r174, 2;
	add.s32 	%r624, %r611, %r623;
	st.shared.u32 	[%r624], %r777;
	shl.b32 	%r625, %r175, 2;
	add.s32 	%r626, %r611, %r625;
	st.shared.u32 	[%r626], %r776;
	shl.b32 	%r627, %r176, 2;
	add.s32 	%r628, %r611, %r627;
	st.shared.u32 	[%r628], %r775;
	shl.b32 	%r629, %r177, 2;
	add.s32 	%r630, %r611, %r629;
	st.shared.u32 	[%r630], %r774;
	shl.b32 	%r631, %r178, 2;
	add.s32 	%r632, %r611, %r631;
	st.shared.u32 	[%r632], %r773;
	shl.b32 	%r633, %r179, 2;
	add.s32 	%r634, %r611, %r633;
	st.shared.u32 	[%r634], %r772;
	shl.b32 	%r635, %r180, 2;
	add.s32 	%r636, %r611, %r635;
	st.shared.u32 	[%r636], %r771;
	shl.b32 	%r637, %r181, 2;
	add.s32 	%r638, %r611, %r637;
	st.shared.u32 	[%r638], %r770;
	shl.b32 	%r639, %r182, 2;
	add.s32 	%r640, %r611, %r639;
	st.shared.u32 	[%r640], %r769;
	shl.b32 	%r641, %r183, 2;
	add.s32 	%r642, %r611, %r641;
	st.shared.u32 	[%r642], %r768;
	shl.b32 	%r643, %r184, 2;
	add.s32 	%r644, %r611, %r643;
	st.shared.u32 	[%r644], %r767;
	shl.b32 	%r645, %r185, 2;
	add.s32 	%r646, %r611, %r645;
	st.shared.u32 	[%r646], %r766;
	shl.b32 	%r647, %r186, 2;
	add.s32 	%r648, %r611, %r647;
	st.shared.u32 	[%r648], %r765;
	bar.sync 	0;
	mad.lo.s32 	%r187, %r2, -72, %r84;
	ld.shared.u32 	%r188, [%r187];
	ld.shared.u32 	%r189, [%r187+1024];
	ld.shared.u32 	%r190, [%r187+2048];
	ld.shared.u32 	%r191, [%r187+3072];
	ld.shared.u32 	%r192, [%r187+4096];
	ld.shared.u32 	%r193, [%r187+5120];
	ld.shared.u32 	%r194, [%r187+6144];
	ld.shared.u32 	%r195, [%r187+7168];
	ld.shared.u32 	%r196, [%r187+8192];
	ld.shared.u32 	%r197, [%r187+9216];
	ld.shared.u32 	%r198, [%r187+10240];
	ld.shared.u32 	%r199, [%r187+11264];
	ld.shared.u32 	%r200, [%r187+12288];
	ld.shared.u32 	%r201, [%r187+13312];
	ld.shared.u32 	%r202, [%r187+14336];
	ld.shared.u32 	%r203, [%r187+15360];
	ld.shared.u32 	%r204, [%r187+16384];
	ld.shared.u32 	%r205, [%r187+17408];
	ld.shared.u32 	%r206, [%r187+18432];
	bar.sync 	0;
	st.shared.f32 	[%r612], %f152;
	st.shared.f32 	[%r614], %f151;
	st.shared.f32 	[%r616], %f150;
	st.shared.f32 	[%r618], %f149;
	st.shared.f32 	[%r620], %f148;
	st.shared.f32 	[%r622], %f147;
	st.shared.f32 	[%r624], %f146;
	st.shared.f32 	[%r626], %f145;
	st.shared.f32 	[%r628], %f144;
	st.shared.f32 	[%r630], %f143;
	st.shared.f32 	[%r632], %f142;
	st.shared.f32 	[%r634], %f141;
	st.shared.f32 	[%r636], %f140;
	st.shared.f32 	[%r638], %f139;
	st.shared.f32 	[%r640], %f138;
	st.shared.f32 	[%r642], %f137;
	st.shared.f32 	[%r644], %f136;
	st.shared.f32 	[%r646], %f135;
	st.shared.f32 	[%r648], %f134;
	bar.sync 	0;
	ld.shared.f32 	%f58, [%r187+1024];
	ld.shared.f32 	%f59, [%r187+2048];
	ld.shared.f32 	%f60, [%r187+3072];
	ld.shared.f32 	%f61, [%r187+4096];
	ld.shared.f32 	%f62, [%r187+5120];
	ld.shared.f32 	%f63, [%r187+6144];
	ld.shared.f32 	%f64, [%r187+7168];
	ld.shared.f32 	%f65, [%r187+8192];
	ld.shared.f32 	%f66, [%r187+9216];
	ld.shared.f32 	%f67, [%r187+10240];
	ld.shared.f32 	%f68, [%r187+11264];
	ld.shared.f32 	%f69, [%r187+12288];
	ld.shared.f32 	%f70, [%r187+13312];
	ld.shared.f32 	%f71, [%r187+14336];
	ld.shared.f32 	%f72, [%r187+15360];
	ld.shared.f32 	%f73, [%r187+16384];
	ld.shared.f32 	%f74, [%r187+17408];
	ld.shared.f32 	%f75, [%r187+18432];
	setp.gt.u64 	%p92, %rd2, %rd15;
	cvta.to.global.u64 	%rd16, %rd6;
	mul.wide.u32 	%rd17, %r2, 4;
	add.s64 	%rd4, %rd16, %rd17;
	cvta.to.global.u64 	%rd18, %rd8;
	add.s64 	%rd5, %rd18, %rd17;
	@%p92 bra 	$L__BB12_83;
	bra.uni 	$L__BB12_84;
$L__BB12_83:
	ld.shared.f32 	%f114, [%r187];
	setp.gt.s32 	%p93, %r188, -1;
	selp.b32 	%r649, -1, -2147483648, %p93;
	xor.b32  	%r650, %r649, %r188;
	st.global.u32 	[%rd4], %r650;
	st.global.f32 	[%rd5], %f114;
$L__BB12_84:
	add.s32 	%r651, %r2, 256;
	cvt.u64.u32 	%rd19, %r651;
	setp.le.u64 	%p94, %rd2, %rd19;
	@%p94 bra 	$L__BB12_86;
	setp.gt.s32 	%p95, %r189, -1;
	selp.b32 	%r652, -1, -2147483648, %p95;
	xor.b32  	%r653, %r652, %r189;
	st.global.u32 	[%rd4+1024], %r653;
	st.global.f32 	[%rd5+1024], %f58;
$L__BB12_86:
	add.s32 	%r654, %r2, 512;
	cvt.u64.u32 	%rd20, %r654;
	setp.le.u64 	%p96, %rd2, %rd20;
	@%p96 bra 	$L__BB12_88;
	setp.gt.s32 	%p97, %r190, -1;
	selp.b32 	%r655, -1, -2147483648, %p97;
	xor.b32  	%r656, %r655, %r190;
	st.global.u32 	[%rd4+2048], %r656;
	st.global.f32 	[%rd5+2048], %f59;
$L__BB12_88:
	add.s32 	%r657, %r2, 768;
	cvt.u64.u32 	%rd21, %r657;
	setp.le.u64 	%p98, %rd2, %rd21;
	@%p98 bra 	$L__BB12_90;
	setp.gt.s32 	%p99, %r191, -1;
	selp.b32 	%r658, -1, -2147483648, %p99;
	xor.b32  	%r659, %r658, %r191;
	st.global.u32 	[%rd4+3072], %r659;
	st.global.f32 	[%rd5+3072], %f60;
$L__BB12_90:
	or.b32  	%r660, %r2, 1024;
	cvt.u64.u32 	%rd22, %r660;
	setp.le.u64 	%p100, %rd2, %rd22;
	@%p100 bra 	$L__BB12_92;
	setp.gt.s32 	%p101, %r192, -1;
	selp.b32 	%r661, -1, -2147483648, %p101;
	xor.b32  	%r662, %r661, %r192;
	st.global.u32 	[%rd4+4096], %r662;
	st.global.f32 	[%rd5+4096], %f61;
$L__BB12_92:
	add.s32 	%r663, %r2, 1280;
	cvt.u64.u32 	%rd23, %r663;
	setp.le.u64 	%p102, %rd2, %rd23;
	@%p102 bra 	$L__BB12_94;
	setp.gt.s32 	%p103, %r193, -1;
	selp.b32 	%r664, -1, -2147483648, %p103;
	xor.b32  	%r665, %r664, %r193;
	st.global.u32 	[%rd4+5120], %r665;
	st.global.f32 	[%rd5+5120], %f62;
$L__BB12_94:
	add.s32 	%r666, %r2, 1536;
	cvt.u64.u32 	%rd24, %r666;
	setp.le.u64 	%p104, %rd2, %rd24;
	@%p104 bra 	$L__BB12_96;
	setp.gt.s32 	%p105, %r194, -1;
	selp.b32 	%r667, -1, -2147483648, %p105;
	xor.b32  	%r668, %r667, %r194;
	st.global.u32 	[%rd4+6144], %r668;
	st.global.f32 	[%rd5+6144], %f63;
$L__BB12_96:
	add.s32 	%r669, %r2, 1792;
	cvt.u64.u32 	%rd25, %r669;
	setp.le.u64 	%p106, %rd2, %rd25;
	@%p106 bra 	$L__BB12_98;
	setp.gt.s32 	%p107, %r195, -1;
	selp.b32 	%r670, -1, -2147483648, %p107;
	xor.b32  	%r671, %r670, %r195;
	st.global.u32 	[%rd4+7168], %r671;
	st.global.f32 	[%rd5+7168], %f64;
$L__BB12_98:
	or.b32  	%r672, %r2, 2048;
	cvt.u64.u32 	%rd26, %r672;
	setp.le.u64 	%p108, %rd2, %rd26;
	@%p108 bra 	$L__BB12_100;
	setp.gt.s32 	%p109, %r196, -1;
	selp.b32 	%r673, -1, -2147483648, %p109;
	xor.b32  	%r674, %r673, %r196;
	st.global.u32 	[%rd4+8192], %r674;
	st.global.f32 	[%rd5+8192], %f65;
$L__BB12_100:
	add.s32 	%r675, %r2, 2304;
	cvt.u64.u32 	%rd27, %r675;
	setp.le.u64 	%p110, %rd2, %rd27;
	@%p110 bra 	$L__BB12_102;
	setp.gt.s32 	%p111, %r197, -1;
	selp.b32 	%r676, -1, -2147483648, %p111;
	xor.b32  	%r677, %r676, %r197;
	st.global.u32 	[%rd4+9216], %r677;
	st.global.f32 	[%rd5+9216], %f66;
$L__BB12_102:
	add.s32 	%r678, %r2, 2560;
	cvt.u64.u32 	%rd28, %r678;
	setp.le.u64 	%p112, %rd2, %rd28;
	@%p112 bra 	$L__BB12_104;
	setp.gt.s32 	%p113, %r198, -1;
	selp.b32 	%r679, -1, -2147483648, %p113;
	xor.b32  	%r680, %r679, %r198;
	st.global.u32 	[%rd4+10240], %r680;
	st.global.f32 	[%rd5+10240], %f67;
$L__BB12_104:
	add.s32 	%r681, %r2, 2816;
	cvt.u64.u32 	%rd29, %r681;
	setp.le.u64 	%p114, %rd2, %rd29;
	@%p114 bra 	$L__BB12_106;
	setp.gt.s32 	%p115, %r199, -1;
	selp.b32 	%r682, -1, -2147483648, %p115;
	xor.b32  	%r683, %r682, %r199;
	st.global.u32 	[%rd4+11264], %r683;
	st.global.f32 	[%rd5+11264], %f68;
$L__BB12_106:
	or.b32  	%r684, %r2, 3072;
	cvt.u64.u32 	%rd30, %r684;
	setp.le.u64 	%p116, %rd2, %rd30;
	@%p116 bra 	$L__BB12_108;
	setp.gt.s32 	%p117, %r200, -1;
	selp.b32 	%r685, -1, -2147483648, %p117;
	xor.b32  	%r686, %r685, %r200;
	st.global.u32 	[%rd4+12288], %r686;
	st.global.f32 	[%rd5+12288], %f69;
$L__BB12_108:
	add.s32 	%r687, %r2, 3328;
	cvt.u64.u32 	%rd31, %r687;
	setp.le.u64 	%p118, %rd2, %rd31;
	@%p118 bra 	$L__BB12_110;
	setp.gt.s32 	%p119, %r201, -1;
	selp.b32 	%r688, -1, -2147483648, %p119;
	xor.b32  	%r689, %r688, %r201;
	st.global.u32 	[%rd4+13312], %r689;
	st.global.f32 	[%rd5+13312], %f70;
$L__BB12_110:
	add.s32 	%r690, %r2, 3584;
	cvt.u64.u32 	%rd32, %r690;
	setp.le.u64 	%p120, %rd2, %rd32;
	@%p120 bra 	$L__BB12_112;
	setp.gt.s32 	%p121, %r202, -1;
	selp.b32 	%r691, -1, -2147483648, %p121;
	xor.b32  	%r692, %r691, %r202;
	st.global.u32 	[%rd4+14336], %r692;
	st.global.f32 	[%rd5+14336], %f71;
$L__BB12_112:
	add.s32 	%r693, %r2, 3840;
	cvt.u64.u32 	%rd33, %r693;
	setp.le.u64 	%p122, %rd2, %rd33;
	@%p122 bra 	$L__BB12_114;
	setp.gt.s32 	%p123, %r203, -1;
	selp.b32 	%r694, -1, -2147483648, %p123;
	xor.b32  	%r695, %r694, %r203;
	st.global.u32 	[%rd4+15360], %r695;
	st.global.f32 	[%rd5+15360], %f72;
$L__BB12_114:
	or.b32  	%r696, %r2, 4096;
	cvt.u64.u32 	%rd34, %r696;
	setp.le.u64 	%p124, %rd2, %rd34;
	@%p124 bra 	$L__BB12_116;
	setp.gt.s32 	%p125, %r204, -1;
	selp.b32 	%r697, -1, -2147483648, %p125;
	xor.b32  	%r698, %r697, %r204;
	st.global.u32 	[%rd4+16384], %r698;
	st.global.f32 	[%rd5+16384], %f73;
$L__BB12_116:
	add.s32 	%r699, %r2, 4352;
	cvt.u64.u32 	%rd35, %r699;
	setp.le.u64 	%p126, %rd2, %rd35;
	@%p126 bra 	$L__BB12_118;
	setp.gt.s32 	%p127, %r205, -1;
	selp.b32 	%r700, -1, -2147483648, %p127;
	xor.b32  	%r701, %r700, %r205;
	st.global.u32 	[%rd4+17408], %r701;
	st.global.f32 	[%rd5+17408], %f74;
$L__BB12_118:
	add.s32 	%r702, %r2, 4608;
	cvt.u64.u32 	%rd36, %r702;
	setp.le.u64 	%p128, %rd2, %rd36;
	@%p128 bra 	$L__BB12_120;
	setp.gt.s32 	%p129, %r206, -1;
	selp.b32 	%r703, -1, -2147483648, %p129;
	xor.b32  	%r704, %r703, %r206;
	st.global.u32 	[%rd4+18432], %r704;
	st.global.f32 	[%rd5+18432], %f75;
$L__BB12_120:
	ret;
$L__BB12_121:
	shl.b32 	%r705, %r168, 2;
	mov.u32 	%r706, _ZZN3cub18CUB_300001_SM_10006detail10radix_sort31DeviceRadixSortSingleTileKernelINS1_5radix10policy_hubIffyE10Policy1000ELNS0_9SortOrderE0EffyNS1_21identity_decomposer_tEEEvPKT1_PSA_PKT2_PSE_T3_iiT4_E12temp_storage;
	add.s32 	%r707, %r706, %r705;
	st.shared.u32 	[%r707], %r783;
	shl.b32 	%r708, %r169, 2;
	add.s32 	%r709, %r706, %r708;
	st.shared.u32 	[%r709], %r782;
	shl.b32 	%r710, %r170, 2;
	add.s32 	%r711, %r706, %r710;
	st.shared.u32 	[%r711], %r781;
	shl.b32 	%r712, %r171, 2;
	add.s32 	%r713, %r706, %r712;
	st.shared.u32 	[%r713], %r780;
	shl.b32 	%r714, %r172, 2;
	add.s32 	%r715, %r706, %r714;
	st.shared.u32 	[%r715], %r779;
	shl.b32 	%r716, %r173, 2;
	add.s32 	%r717, %r706, %r716;
	st.shared.u32 	[%r717], %r778;
	shl.b32 	%r718, %r174, 2;
	add.s32 	%r719, %r706, %r718;
	st.shared.u32 	[%r719], %r777;
	shl.b32 	%r720, %r175, 2;
	add.s32 	%r721, %r706, %r720;
	st.shared.u32 	[%r721], %r776;
	shl.b32 	%r722, %r176, 2;
	add.s32 	%r723, %r706, %r722;
	st.shared.u32 	[%r723], %r775;
	shl.b32 	%r724, %r177, 2;
	add.s32 	%r725, %r706, %r724;
	st.shared.u32 	[%r725], %r774;
	shl.b32 	%r726, %r178, 2;
	add.s32 	%r727, %r706, %r726;
	st.shared.u32 	[%r727], %r773;
	shl.b32 	%r728, %r179, 2;
	add.s32 	%r729, %r706, %r728;
	st.shared.u32 	[%r729], %r772;
	shl.b32 	%r730, %r180, 2;
	add.s32 	%r731, %r706, %r730;
	st.shared.u32 	[%r731], %r771;
	shl.b32 	%r732, %r181, 2;
	add.s32 	%r733, %r706, %r732;
	st.shared.u32 	[%r733], %r770;
	shl.b32 	%r734, %r182, 2;
	add.s32 	%r735, %r706, %r734;
	st.shared.u32 	[%r735], %r769;
	shl.b32 	%r736, %r183, 2;
	add.s32 	%r737, %r706, %r736;
	st.shared.u32 	[%r737], %r768;
	shl.b32 	%r738, %r184, 2;
	add.s32 	%r739, %r706, %r738;
	st.shared.u32 	[%r739], %r767;
	shl.b32 	%r740, %r185, 2;
	add.s32 	%r741, %r706, %r740;
	st.shared.u32 	[%r741], %r766;
	shl.b32 	%r742, %r186, 2;
	add.s32 	%r743, %r706, %r742;
	st.shared.u32 	[%r743], %r765;
	bar.sync 	0;
	ld.shared.u32 	%r783, [%r84];
	ld.shared.u32 	%r782, [%r84+4];
	ld.shared.u32 	%r781, [%r84+8];
	ld.shared.u32 	%r780, [%r84+12];
	ld.shared.u32 	%r779, [%r84+16];
	ld.shared.u32 	%r778, [%r84+20];
	ld.shared.u32 	%r777, [%r84+24];
	ld.shared.u32 	%r776, [%r84+28];
	ld.shared.u32 	%r775, [%r84+32];
	ld.shared.u32 	%r774, [%r84+36];
	ld.shared.u32 	%r773, [%r84+40];
	ld.shared.u32 	%r772, [%r84+44];
	ld.shared.u32 	%r771, [%r84+48];
	ld.shared.u32 	%r770, [%r84+52];
	ld.shared.u32 	%r769, [%r84+56];
	ld.shared.u32 	%r768, [%r84+60];
	ld.shared.u32 	%r767, [%r84+64];
	ld.shared.u32 	%r766, [%r84+68];
	ld.shared.u32 	%r765, [%r84+72];
	bar.sync 	0;
	st.shared.f32 	[%r707], %f152;
	st.shared.f32 	[%r709], %f151;
	st.shared.f32 	[%r711], %f150;
	st.shared.f32 	[%r713], %f149;
	st.shared.f32 	[%r715], %f148;
	st.shared.f32 	[%r717], %f147;
	st.shared.f32 	[%r719], %f146;
	st.shared.f32 	[%r721], %f145;
	st.shared.f32 	[%r723], %f144;
	st.shared.f32 	[%r725], %f143;
	st.shared.f32 	[%r727], %f142;
	st.shared.f32 	[%r729], %f141;
	st.shared.f32 	[%r731], %f140;
	st.shared.f32 	[%r733], %f139;
	st.shared.f32 	[%r735], %f138;
	st.shared.f32 	[%r737], %f137;
	st.shared.f32 	[%r739], %f136;
	st.shared.f32 	[%r741], %f135;
	st.shared.f32 	[%r743], %f134;
	bar.sync 	0;
	ld.shared.f32 	%f152, [%r84];
	ld.shared.f32 	%f151, [%r84+4];
	ld.shared.f32 	%f150, [%r84+8];
	ld.shared.f32 	%f149, [%r84+12];
	ld.shared.f32 	%f148, [%r84+16];
	ld.shared.f32 	%f147, [%r84+20];
	ld.shared.f32 	%f146, [%r84+24];
	ld.shared.f32 	%f145, [%r84+28];
	ld.shared.f32 	%f144, [%r84+32];
	ld.shared.f32 	%f143, [%r84+36];
	ld.shared.f32 	%f142, [%r84+40];
	ld.shared.f32 	%f141, [%r84+44];
	ld.shared.f32 	%f140, [%r84+48];
	ld.shared.f32 	%f139, [%r84+52];
	ld.shared.f32 	%f138, [%r84+56];
	ld.shared.f32 	%f137, [%r84+60];
	ld.shared.f32 	%f136, [%r84+64];
	ld.shared.f32 	%f135, [%r84+68];
	ld.shared.f32 	%f134, [%r84+72];
	bar.sync 	0;
	add.s32 	%r764, %r764, 6;
	add.s32 	%r763, %r763, -6;
	bra.uni 	$L__BB12_77;

}
	// .globl	_ZN3cub18CUB_300001_SM_10006detail10radix_sort30DeviceRadixSortHistogramKernelINS1_5radix10policy_hubIffyE10Policy1000ELNS0_9SortOrderE0EfyNS1_21identity_decomposer_tEEEvPT2_PKT1_SA_iiT3_
.visible .entry _ZN3cub18CUB_300001_SM_10006detail10radix_sort30DeviceRadixSortHistogramKernelINS1_5radix10policy_hubIffyE10Policy1000ELNS0_9SortOrderE0EfyNS1_21identity_decomposer_tEEEvPT2_PKT1_SA_iiT3_(
	.param .u64 .ptr .align 1 _ZN3cub18CUB_300001_SM_10006detail10radix_sort30DeviceRadixSortHistogramKernelINS1_5radix10policy_hubIffyE10Policy1000ELNS0_9SortOrderE0EfyNS1_21identity_decomposer_tEEEvPT2_PKT1_SA_iiT3__param_0,
	.param .u64 .ptr .align 1 _ZN3cub18CUB_300001_SM_10006detail10radix_sort30DeviceRadixSortHistogramKernelINS1_5radix10policy_hubIffyE10Policy1000ELNS0_9SortOrderE0EfyNS1_21identity_decomposer_tEEEvPT2_PKT1_SA_iiT3__param_1,
	.param .u64 _ZN3cub18CUB_300001_SM_10006detail10radix_sort30DeviceRadixSortHistogramKernelINS1_5radix10policy_hubIffyE10Policy1000ELNS0_9SortOrderE0EfyNS1_21identity_decomposer_tEEEvPT2_PKT1_SA_iiT3__param_2,
	.param .u32 _ZN3cub18CUB_300001_SM_10006detail10radix_sort30DeviceRadixSortHistogramKernelINS1_5radix10policy_hubIffyE10Policy1000ELNS0_9SortOrderE0EfyNS1_21identity_decomposer_tEEEvPT2_PKT1_SA_iiT3__param_3,
	.param .u32 _ZN3cub18CUB_300001_SM_10006detail10radix_sort30DeviceRadixSortHistogramKernelINS1_5radix10policy_hubIffyE10Policy1000ELNS0_9SortOrderE0EfyNS1_21identity_decomposer_tEEEvPT2_PKT1_SA_iiT3__param_4,
	.param .align 1 .b8 _ZN3cub18CUB_300001_SM_10006detail10radix_sort30DeviceRadixSortHistogramKernelINS1_5radix10policy_hubIffyE10Policy1000ELNS0_9SortOrderE0EfyNS1_21identity_decomposer_tEEEvPT2_PKT1_SA_iiT3__param_5[1]
)
.maxntid 128
{
	.reg .pred 	%p<123>;
	.reg .b32 	%r<518>;
	.reg .b64 	%rd<137>;
	// demoted variable
	.shared .align 4 .b8 _ZZN3cub18CUB_300001_SM_10006detail10radix_sort30DeviceRadixSortHistogramKernelINS1_5radix10policy_hubIffyE10Policy1000ELNS0_9SortOrderE0EfyNS1_21identity_decomposer_tEEEvPT2_PKT1_SA_iiT3_E12temp_storage[4096];
	ld.param.u64 	%rd18, [_ZN3cub18CUB_300001_SM_10006detail10radix_sort30DeviceRadixSortHistogramKernelINS1_5radix10policy_hubIffyE10Policy1000ELNS0_9SortOrderE0EfyNS1_21identity_decomposer_tEEEvPT2_PKT1_SA_iiT3__param_0];
	ld.param.u64 	%rd19, [_ZN3cub18CUB_300001_SM_10006detail10radix_sort30DeviceRadixSortHistogramKernelINS1_5radix10policy_hubIffyE10Policy1000ELNS0_9SortOrderE0EfyNS1_21identity_decomposer_tEEEvPT2_PKT1_SA_iiT3__param_1];
	ld.param.u64 	%rd17, [_ZN3cub18CUB_300001_SM_10006detail10radix_sort30DeviceRadixSortHistogramKernelINS1_5radix10policy_hubIffyE10Policy1000ELNS0_9SortOrderE0EfyNS1_21identity_decomposer_tEEEvPT2_PKT1_SA_iiT3__param_2];
	ld.param.u32 	%r174, [_ZN3cub18CUB_300001_SM_10006detail10radix_sort30DeviceRadixSortHistogramKernelINS1_5radix10policy_hubIffyE10Policy1000ELNS0_9SortOrderE0EfyNS1_21identity_decomposer_tEEEvPT2_PKT1_SA_iiT3__param_3];
	ld.param.u32 	%r175, [_ZN3cub18CUB_300001_SM_10006detail10radix_sort30DeviceRadixSortHistogramKernelINS1_5radix10policy_hubIffyE10Policy1000ELNS0_9SortOrderE0EfyNS1_21identity_decomposer_tEEEvPT2_PKT1_SA_iiT3__param_4];
	cvta.to.global.u64 	%rd1, %rd19;
	cvta.to.global.u64 	%rd2, %rd18;
	setp.eq.s64 	%p2, %rd17, 0;
	@%p2 bra 	$L__BB13_153;
	sub.s32 	%r176, %r175, %r174;
	add.s32 	%r177, %r176, 7;
	shr.s32 	%r178, %r177, 31;
	shr.u32 	%r179, %r178, 29;
	add.s32 	%r180, %r177, %r179;
	shr.s32 	%r181, %r180, 3;
	mov.u32 	%r182, %tid.x;
	setp.gt.u32 	%p3, %r182, 255;
	setp.lt.s32 	%p4, %r177, 8;
	mov.u32 	%r183, %ctaid.x;
	shl.b32 	%r184, %r183, 11;
	cvt.u64.u32 	%rd3, %r184;
	mov.u32 	%r185, %nctaid.x;
	shl.b32 	%r186, %r185, 11;
	cvt.u64.u32 	%rd4, %r186;
	add.s32 	%r1, %r181, -1;
	and.b32  	%r2, %r181, 15;
	and.b32  	%r3, %r181, 7;
	add.s32 	%r4, %r3, -1;
	and.b32  	%r5, %r181, 3;
	or.pred  	%p1, %p3, %p4;
	shl.b32 	%r187, %r182, 2;
	mov.u32 	%r188, _ZZN3cub18CUB_300001_SM_10006detail10radix_sort30DeviceRadixSortHistogramKernelINS1_5radix10policy_hubIffyE10Policy1000ELNS0_9SortOrderE0EfyNS1_21identity_decomposer_tEEEvPT2_PKT1_SA_iiT3_E12temp_storage;
	add.s32 	%r6, %r188, %r187;
	and.b32  	%r7, %r181, 268435440;
	cvt.u64.u32 	%rd5, %r182;
	add.s32 	%r8, %r182, 128;
	add.s32 	%r9, %r182, 256;
	add.s32 	%r10, %r182, 384;
	add.s32 	%r11, %r182, 512;
	add.s32 	%r12, %r182, 640;
	add.s32 	%r13, %r182, 768;
	or.b32  	%r14, %r182, 1024;
	add.s32 	%r15, %r182, 1920;
	and.b32  	%r16, %r181, 268435448;
	and.b32  	%r17, %r181, 1;
	neg.s32 	%r18, %r7;
	add.s32 	%r19, %r6, 8192;
	add.s64 	%rd21, %rd17, -1;
	shr.u64 	%rd22, %rd21, 30;
	add.s64 	%rd23, %rd22, 1;
	min.u64 	%rd6, %rd23, %rd17;
	mov.b64 	%rd135, 0;
$L__BB13_2:
	@%p1 bra 	$L__BB13_30;
	setp.lt.u32 	%p5, %r1, 15;
	mov.b32 	%r471, 0;
	@%p5 bra 	$L__BB13_6;
	mov.u32 	%r468, %r19;
	mov.u32 	%r469, %r18;
$L__BB13_5:
	.pragma "nounroll";
	mov.b32 	%r190, 0;
	st.shared.u32 	[%r468+-8192], %r190;
	st.shared.u32 	[%r468+-7168], %r190;
	st.shared.u32 	[%r468+-6144], %r190;
	st.shared.u32 	[%r468+-5120], %r190;
	st.shared.u32 	[%r468+-4096], %r190;
	st.shared.u32 	[%r468+-3072], %r190;
	st.shared.u32 	[%r468+-2048], %r190;
	st.shared.u32 	[%r468+-1024], %r190;
	st.shared.u32 	[%r468], %r190;
	st.shared.u32 	[%r468+1024], %r190;
	st.shared.u32 	[%r468+2048], %r190;
	st.shared.u32 	[%r468+3072], %r190;
	st.shared.u32 	[%r468+4096], %r190;
	st.shared.u32 	[%r468+5120], %r190;
	st.shared.u32 	[%r468+6144], %r190;
	st.shared.u32 	[%r468+7168], %r190;
	add.s32 	%r469, %r469, 16;
	add.s32 	%r468, %r468, 16384;
	setp.ne.s32 	%p6, %r469, 0;
	mov.u32 	%r471, %r7;
	@%p6 bra 	$L__BB13_5;
$L__BB13_6:
	add.s32 	%r25, %r2, -1;
	setp.eq.s32 	%p7, %r2, 0;
	@%p7 bra 	$L__BB13_16;
	setp.lt.u32 	%p8, %r25, 7;
	@%p8 bra 	$L__BB13_9;
	shl.b32 	%r191, %r471, 10;
	add.s32 	%r192, %r6, %r191;
	mov.b32 	%r193, 0;
	st.shared.u32 	[%r192], %r193;
	st.shared.u32 	[%r192+1024], %r193;
	st.shared.u32 	[%r192+2048], %r193;
	st.shared.u32 	[%r192+3072], %r193;
	st.shared.u32 	[%r192+4096], %r193;
	st.shared.u32 	[%r192+5120], %r193;
	st.shared.u32 	[%r192+6144], %r193;
	st.shared.u32 	[%r192+7168], %r193;
	add.s32 	%r471, %r471, 8;
$L__BB13_9:
	setp.eq.s32 	%p9, %r3, 0;
	@%p9 bra 	$L__BB13_16;
	setp.lt.u32 	%p10, %r4, 3;
	@%p10 bra 	$L__BB13_12;
	shl.b32 	%r194, %r471, 10;
	add.s32 	%r195, %r6, %r194;
	mov.b32 	%r196, 0;
	st.shared.u32 	[%r195], %r196;
	st.shared.u32 	[%r195+1024], %r196;
	st.shared.u32 	[%r195+2048], %r196;
	st.shared.u32 	[%r195+3072], %r196;
	add.s32 	%r471, %r471, 4;
$L__BB13_12:
	setp.eq.s32 	%p11, %r5, 0;
	@%p11 bra 	$L__BB13_16;
	setp.eq.s32 	%p12, %r5, 1;
	shl.b32 	%r197, %r471, 10;
	add.s32 	%r30, %r6, %r197;
	mov.b32 	%r198, 0;
	st.shared.u32 	[%r30], %r198;
	@%p12 bra 	$L__BB13_16;
	setp.eq.s32 	%p13, %r5, 2;
	mov.b32 	%r199, 0;
	st.shared.u32 	[%r30+1024], %r199;
	@%p13 bra 	$L__BB13_16;
	mov.b32 	%r200, 0;
	st.shared.u32 	[%r30+2048], %r200;
$L__BB13_16:
	cvt.u32.u64 	%r201, %rd5;
	setp.gt.u32 	%p14, %r201, 127;
	@%p14 bra 	$L__BB13_30;
	setp.lt.u32 	%p15, %r1, 15;
	mov.b32 	%r475, 0;
	@%p15 bra 	$L__BB13_20;
	mov.b32 	%r473, 0;
$L__BB13_19:
	.pragma "nounroll";
	shl.b32 	%r204, %r473, 10;
	add.s32 	%r205, %r6, %r204;
	mov.b32 	%r206, 0;
	st.shared.u32 	[%r205+512], %r206;
	st.shared.u32 	[%r205+1536], %r206;
	st.shared.u32 	[%r205+2560], %r206;
	st.shared.u32 	[%r205+3584], %r206;
	st.shared.u32 	[%r205+4608], %r206;
	st.shared.u32 	[%r205+5632], %r206;
	st.shared.u32 	[%r205+6656], %r206;
	st.shared.u32 	[%r205+7680], %r206;
	st.shared.u32 	[%r205+8704], %r206;
	st.shared.u32 	[%r205+9728], %r206;
	st.shared.u32 	[%r205+10752], %r206;
	st.shared.u32 	[%r205+11776], %r206;
	st.shared.u32 	[%r205+12800], %r206;
	st.shared.u32 	[%r205+13824], %r206;
	st.shared.u32 	[%r205+14848], %r206;
	st.shared.u32 	[%r205+15872], %r206;
	add.s32 	%r473, %r473, 16;
	setp.ne.s32 	%p16, %r473, %r7;
	mov.u32 	%r475, %r7;
	@%p16 bra 	$L__BB13_19;
$L__BB13_20:
	setp.eq.s32 	%p17, %r2, 0;
	@%p17 bra 	$L__BB13_30;
	setp.lt.u32 	%p18, %r25, 7;
	@%p18 bra 	$L__BB13_23;
	shl.b32 	%r207, %r475, 10;
	add.s32 	%r208, %r6, %r207;
	mov.b32 	%r209, 0;
	st.shared.u32 	[%r208+512], %r209;
	st.shared.u32 	[%r208+1536], %r209;
	st.shared.u32 	[%r208+2560], %r209;
	st.shared.u32 	[%r208+3584], %r209;
	st.shared.u32 	[%r208+4608], %r209;
	st.shared.u32 	[%r208+5632], %r209;
	st.shared.u32 	[%r208+6656], %r209;
	st.shared.u32 	[%r208+7680], %r209;
	add.s32 	%r475, %r475, 8;
$L__BB13_23:
	setp.eq.s32 	%p19, %r3, 0;
	@%p19 bra 	$L__BB13_30;
	setp.lt.u32 	%p20, %r4, 3;
	@%p20 bra 	$L__BB13_26;
	shl.b32 	%r210, %r475, 10;
	add.s32 	%r211, %r6, %r210;
	mov.b32 	%r212, 0;
	st.shared.u32 	[%r211+512], %r212;
	st.shared.u32 	[%r211+1536], %r212;
	st.shared.u32 	[%r211+2560], %r212;
	st.shared.u32 	[%r211+3584], %r212;
	add.s32 	%r475, %r475, 4;
$L__BB13_26:
	setp.eq.s32 	%p21, %r5, 0;
	@%p21 bra 	$L__BB13_30;
	setp.eq.s32 	%p22, %r5, 1;
	shl.b32 	%r213, %r475, 10;
	add.s32 	%r38, %r6, %r213;
	mov.b32 	%r214, 0;
	st.shared.u32 	[%r38+512], %r214;
	@%p22 bra 	$L__BB13_30;
	setp.eq.s32 	%p23, %r5, 2;
	mov.b32 	%r215, 0;
	st.shared.u32 	[%r38+1536], %r215;
	@%p23 bra 	$L__BB13_30;
	mov.b32 	%r216, 0;
	st.shared.u32 	[%r38+2560], %r216;
$L__BB13_30:
	bar.sync 	0;
	bar.sync 	0;
	shl.b64 	%rd8, %rd135, 30;
	sub.s64 	%rd24, %rd17, %rd8;
	min.u64 	%rd9, %rd24, 1073741824;
	setp.le.u64 	%p24, %rd9, %rd3;
	@%p24 bra 	$L__BB13_70;
	mov.u64 	%rd136, %rd3;
$L__BB13_32:
	add.s64 	%rd11, %rd136, %rd8;
	sub.s64 	%rd12, %rd17, %rd11;
	setp.lt.u64 	%p25, %rd12, 2048;
	@%p25 bra 	$L__BB13_34;
	add.s64 	%rd27, %rd11, %rd5;
	shl.b64 	%rd28, %rd27, 2;
	add.s64 	%rd29, %rd1, %rd28;
	ld.global.u32 	%r507, [%rd29];
	ld.global.u32 	%r506, [%rd29+512];
	ld.global.u32 	%r505, [%rd29+1024];
	ld.global.u32 	%r504, [%rd29+1536];
	ld.global.u32 	%r503, [%rd29+2048];
	ld.global.u32 	%r502, [%rd29+2560];
	ld.global.u32 	%r501, [%rd29+3072];
	ld.global.u32 	%r500, [%rd29+3584];
	ld.global.u32 	%r499, [%rd29+4096];
	ld.global.u32 	%r498, [%rd29+4608];
	ld.global.u32 	%r497, [%rd29+5120];
	ld.global.u32 	%r496, [%rd29+5632];
	ld.global.u32 	%r495, [%rd29+6144];
	ld.global.u32 	%r494, [%rd29+6656];
	ld.global.u32 	%r493, [%rd29+7168];
	ld.global.u32 	%r492, [%rd29+7680];
	bra.uni 	$L__BB13_66;
$L__BB13_34:
	cvt.u32.u64 	%r218, %rd5;
	cvt.u32.u64 	%r55, %rd12;
	setp.ge.s32 	%p26, %r218, %r55;
	add.s64 	%rd25, %rd11, %rd5;
	shl.b64 	%rd26, %rd25, 2;
	add.s64 	%rd13, %rd1, %rd26;
	mov.b32 	%r507, 2147483647;
	@%p26 bra 	$L__BB13_36;
	ld.global.u32 	%r507, [%rd13];
$L__BB13_36:
	setp.ge.s32 	%p27, %r8, %r55;
	mov.b32 	%r506, 2147483647;
	@%p27 bra 	$L__BB13_38;
	ld.global.u32 	%r506, [%rd13+512];
$L__BB13_38:
	setp.ge.s32 	%p28, %r9, %r55;
	mov.b32 	%r505, 2147483647;
	@%p28 bra 	$L__BB13_40;
	ld.global.u32 	%r505, [%rd13+1024];
$L__BB13_40:
	setp.ge.s32 	%p29, %r10, %r55;
	mov.b32 	%r504, 2147483647;
	@%p29 bra 	$L__BB13_42;
	ld.global.u32 	%r504, [%rd13+1536];
$L__BB13_42:
	setp.ge.s32 	%p30, %r11, %r55;
	mov.b32 	%r503, 2147483647;
	@%p30 bra 	$L__BB13_44;
	ld.global.u32 	%r503, [%rd13+2048];
$L__BB13_44:
	setp.ge.s32 	%p31, %r12, %r55;
	mov.b32 	%r502, 2147483647;
	@%p31 bra 	$L__BB13_46;
	ld.global.u32 	%r502, [%rd13+2560];
$L__BB13_46:
	setp.ge.s32 	%p32, %r13, %r55;
	mov.b32 	%r501, 2147483647;
	@%p32 bra 	$L__BB13_48;
	ld.global.u32 	%r501, [%rd13+3072];
$L__BB13_48:
	mov.u32 	%r226, %tid.x;
	add.s32 	%r227, %r226, 896;
	setp.ge.s32 	%p33, %r227, %r55;
	mov.b32 	%r500, 2147483647;
	@%p33 bra 	$L__BB13_50;
	ld.global.u32 	%r500, [%rd13+3584];
$L__BB13_50:
	setp.ge.s32 	%p34, %r14, %r55;
	mov.b32 	%r499, 2147483647;
	@%p34 bra 	$L__BB13_52;
	ld.global.u32 	%r499, [%rd13+4096];
$L__BB13_52:
	add.s32 	%r231, %r226, 1152;
	setp.ge.s32 	%p35, %r231, %r55;
	mov.b32 	%r498, 2147483647;
	@%p35 bra 	$L__BB13_54;
	ld.global.u32 	%r498, [%rd13+4608];
$L__BB13_54:
	add.s32 	%r234, %r226, 1280;
	setp.ge.s32 	%p36, %r234, %r55;
	mov.b32 	%r497, 2147483647;
	@%p36 bra 	$L__BB13_56;
	ld.global.u32 	%r497, [%rd13+5120];
$L__BB13_56:
	add.s32 	%r237, %r226, 1408;
	setp.ge.s32 	%p37, %r237, %r55;
	mov.b32 	%r496, 2147483647;
	@%p37 bra 	$L__BB13_58;
	ld.global.u32 	%r496, [%rd13+5632];
$L__BB13_58:
	add.s32 	%r240, %r226, 1536;
	setp.ge.s32 	%p38, %r240, %r55;
	mov.b32 	%r495, 2147483647;
	@%p38 bra 	$L__BB13_60;
	ld.global.u32 	%r495, [%rd13+6144];
$L__BB13_60:
	add.s32 	%r243, %r226, 1664;
	setp.ge.s32 	%p39, %r243, %r55;
	mov.b32 	%r494, 2147483647;
	@%p39 bra 	$L__BB13_62;
	ld.global.u32 	%r494, [%rd13+6656];
$L__BB13_62:
	add.s32 	%r246, %r226, 1792;
	setp.ge.s32 	%p40, %r246, %r55;
	mov.b32 	%r493, 2147483647;
	@%p40 bra 	$L__BB13_64;
	ld.global.u32 	%r493, [%rd13+7168];
$L__BB13_64:
	setp.ge.s32 	%p41, %r15, %r55;
	mov.b32 	%r492, 2147483647;
	@%p41 bra 	$L__BB13_66;
	ld.global.u32 	%r492, [%rd13+7680];
$L__BB13_66:
	setp.le.s32 	%p42, %r175, %r174;
	@%p42 bra 	$L__BB13_69;
	setp.gt.s32 	%p43, %r507, -1;
	selp.b32 	%r249, -2147483648, -1, %p43;
	xor.b32  	%r250, %r249, %r507;
	setp.gt.s32 	%p44, %r506, -1;
	selp.b32 	%r251, -2147483648, -1, %p44;
	xor.b32  	%r252, %r251, %r506;
	setp.gt.s32 	%p45, %r505, -1;
	selp.b32 	%r253, -2147483648, -1, %p45;
	xor.b32  	%r254, %r253, %r505;
	setp.gt.s32 	%p46, %r504, -1;
	selp.b32 	%r255, -2147483648, -1, %p46;
	xor.b32  	%r256, %r255, %r504;
	setp.gt.s32 	%p47, %r503, -1;
	selp.b32 	%r257, -2147483648, -1, %p47;
	xor.b32  	%r258, %r257, %r503;
	setp.gt.s32 	%p48, %r502, -1;
	selp.b32 	%r259, -2147483648, -1, %p48;
	xor.b32  	%r260, %r259, %r502;
	setp.gt.s32 	%p49, %r501, -1;
	selp.b32 	%r261, -2147483648, -1, %p49;
	xor.b32  	%r262, %r261, %r501;
	setp.gt.s32 	%p50, %r500, -1;
	selp.b32 	%r263, -2147483648, -1, %p50;
	xor.b32  	%r264, %r263, %r500;
	setp.gt.s32 	%p51, %r499, -1;
	selp.b32 	%r265, -2147483648, -1, %p51;
	xor.b32  	%r266, %r265, %r499;
	setp.gt.s32 	%p52, %r498, -1;
	selp.b32 	%r267, -2147483648, -1, %p52;
	xor.b32  	%r268, %r267, %r498;
	setp.gt.s32 	%p53, %r497, -1;
	selp.b32 	%r269, -2147483648, -1, %p53;
	xor.b32  	%r270, %r269, %r497;
	setp.gt.s32 	%p54, %r496, -1;
	selp.b32 	%r271, -2147483648, -1, %p54;
	xor.b32  	%r272, %r271, %r496;
	setp.gt.s32 	%p55, %r495, -1;
	selp.b32 	%r273, -2147483648, -1, %p55;
	xor.b32  	%r274, %r273, %r495;
	setp.gt.s32 	%p56, %r494, -1;
	selp.b32 	%r275, -2147483648, -1, %p56;
	xor.b32  	%r276, %r275, %r494;
	setp.gt.s32 	%p57, %r493, -1;
	selp.b32 	%r277, -2147483648, -1, %p57;
	xor.b32  	%r278, %r277, %r493;
	setp.gt.s32 	%p58, %r492, -1;
	selp.b32 	%r279, -2147483648, -1, %p58;
	xor.b32  	%r280, %r279, %r492;
	setp.eq.s32 	%p59, %r250, 2147483647;
	selp.b32 	%r103, -2147483648, %r250, %p59;
	setp.eq.s32 	%p60, %r252, 2147483647;
	selp.b32 	%r104, -2147483648, %r252, %p60;
	setp.eq.s32 	%p61, %r254, 2147483647;
	selp.b32 	%r105, -2147483648, %r254, %p61;
	setp.eq.s32 	%p62, %r256, 2147483647;
	selp.b32 	%r106, -2147483648, %r256, %p62;
	setp.eq.s32 	%p63, %r258, 2147483647;
	selp.b32 	%r107, -2147483648, %r258, %p63;
	setp.eq.s32 	%p64, %r260, 2147483647;
	selp.b32 	%r108, -2147483648, %r260, %p64;
	setp.eq.s32 	%p65, %r262, 2147483647;
	selp.b32 	%r109, -2147483648, %r262, %p65;
	setp.eq.s32 	%p66, %r264, 2147483647;
	selp.b32 	%r110, -2147483648, %r264, %p66;
	setp.eq.s32 	%p67, %r266, 2147483647;
	selp.b32 	%r111, -2147483648, %r266, %p67;
	setp.eq.s32 	%p68, %r268, 2147483647;
	selp.b32 	%r112, -2147483648, %r268, %p68;
	setp.eq.s32 	%p69, %r270, 2147483647;
	selp.b32 	%r113, -2147483648, %r270, %p69;
	setp.eq.s32 	%p70, %r272, 2147483647;
	selp.b32 	%r114, -2147483648, %r272, %p70;
	setp.eq.s32 	%p71, %r274, 2147483647;
	selp.b32 	%r115, -2147483648, %r274, %p71;
	setp.eq.s32 	%p72, %r276, 2147483647;
	selp.b32 	%r116, -2147483648, %r276, %p72;
	setp.eq.s32 	%p73, %r278, 2147483647;
	selp.b32 	%r117, -2147483648, %r278, %p73;
	setp.eq.s32 	%p74, %r280, 2147483647;
	selp.b32 	%r118, -2147483648, %r280, %p74;
	mov.b32 	%r508, 0;
	mov.u32 	%r509, %r174;
$L__BB13_68:
	sub.s32 	%r281, %r175, %r509;
	shl.b32 	%r282, %r508, 10;
	mov.u32 	%r283, _ZZN3cub18CUB_300001_SM_10006detail10radix_sort30DeviceRadixSortHistogramKernelINS1_5radix10policy_hubIffyE10Policy1000ELNS0_9SortOrderE0EfyNS1_21identity_decomposer_tEEEvPT2_PKT1_SA_iiT3_E12temp_storage;
	add.s32 	%r284, %r283, %r282;
	min.s32 	%r285, %r281, 8;
	mov.b32 	%r286, -1;
	shl.b32 	%r287, %r286, %r285;
	not.b32 	%r288, %r287;
	shr.u32 	%r289, %r103, %r509;
	and.b32  	%r290, %r289, %r288;
	shl.b32 	%r291, %r290, 2;
	add.s32 	%r292, %r284, %r291;
	atom.shared.add.u32 	%r293, [%r292], 1;
	shr.u32 	%r294, %r104, %r509;
	and.b32  	%r295, %r294, %r288;
	shl.b32 	%r296, %r295, 2;
	add.s32 	%r297, %r284, %r296;
	atom.shared.add.u32 	%r298, [%r297], 1;
	shr.u32 	%r299, %r105, %r509;
	and.b32  	%r300, %r299, %r288;
	shl.b32 	%r301, %r300, 2;
	add.s32 	%r302, %r284, %r301;
	atom.shared.add.u32 	%r303, [%r302], 1;
	shr.u32 	%r304, %r106, %r509;
	and.b32  	%r305, %r304, %r288;
	shl.b32 	%r306, %r305, 2;
	add.s32 	%r307, %r284, %r306;
	atom.shared.add.u32 	%r308, [%r307], 1;
	shr.u32 	%r309, %r107, %r509;
	and.b32  	%r310, %r309, %r288;
	shl.b32 	%r311, %r310, 2;
	add.s32 	%r312, %r284, %r311;
	atom.shared.add.u32 	%r313, [%r312], 1;
	shr.u32 	%r314, %r108, %r509;
	and.b32  	%r315, %r314, %r288;
	shl.b32 	%r316, %r315, 2;
	add.s32 	%r317, %r284, %r316;
	atom.shared.add.u32 	%r318, [%r317], 1;
	shr.u32 	%r319, %r109, %r509;
	and.b32  	%r320, %r319, %r288;
	shl.b32 	%r321, %r320, 2;
	add.s32 	%r322, %r284, %r321;
	atom.shared.add.u32 	%r323, [%r322], 1;
	shr.u32 	%r324, %r110, %r509;
	and.b32  	%r325, %r324, %r288;
	shl.b32 	%r326, %r325, 2;
	add.s32 	%r327, %r284, %r326;
	atom.shared.add.u32 	%r328, [%r327], 1;
	shr.u32 	%r329, %r111, %r509;
	and.b32  	%r330, %r329, %r288;
	shl.b32 	%r331, %r330, 2;
	add.s32 	%r332, %r284, %r331;
	atom.shared.add.u32 	%r333, [%r332], 1;
	shr.u32 	%r334, %r112, %r509;
	and.b32  	%r335, %r334, %r288;
	shl.b32 	%r336, %r335, 2;
	add.s32 	%r337, %r284, %r336;
	atom.shared.add.u32 	%r338, [%r337], 1;
	shr.u32 	%r339, %r113, %r509;
	and.b32  	%r340, %r339, %r288;
	shl.b32 	%r341, %r340, 2;
	add.s32 	%r342, %r284, %r341;
	atom.shared.add.u32 	%r343, [%r342], 1;
	shr.u32 	%r344, %r114, %r509;
	and.b32  	%r345, %r344, %r288;
	shl.b32 	%r346, %r345, 2;
	add.s32 	%r347, %r284, %r346;
	atom.shared.add.u32 	%r348, [%r347], 1;
	shr.u32 	%r349, %r115, %r509;
	and.b32  	%r350, %r349, %r288;
	shl.b32 	%r351, %r350, 2;
	add.s32 	%r352, %r284, %r351;
	atom.shared.add.u32 	%r353, [%r352], 1;
	shr.u32 	%r354, %r116, %r509;
	and.b32  	%r355, %r354, %r288;
	shl.b32 	%r356, %r355, 2;
	add.s32 	%r357, %r284, %r356;
	atom.shared.add.u32 	%r358, [%r357], 1;
	shr.u32 	%r359, %r117, %r509;
	and.b32  	%r360, %r359, %r288;
	shl.b32 	%r361, %r360, 2;
	add.s32 	%r362, %r284, %r361;
	atom.shared.add.u32 	%r363, [%r362], 1;
	shr.u32 	%r364, %r118, %r509;
	and.b32  	%r365, %r364, %r288;
	shl.b32 	%r366, %r365, 2;
	add.s32 	%r367, %r284, %r366;
	atom.shared.add.u32 	%r368, [%r367], 1;
	add.s32 	%r509, %r509, 8;
	add.s32 	%r508, %r508, 1;
	setp.lt.s32 	%p75, %r509, %r175;
	@%p75 bra 	$L__BB13_68;
$L__BB13_69:
	add.s64 	%rd136, %rd136, %rd4;
	setp.lt.u64 	%p76, %rd136, %rd9;
	@%p76 bra 	$L__BB13_32;
$L__BB13_70:
	bar.sync 	0;
	@%p1 bra 	$L__BB13_152;
	setp.lt.u32 	%p77, %r1, 7;
	mov.b32 	%r512, 0;
	@%p77 bra 	$L__BB13_90;
	mov.b32 	%r510, 0;
$L__BB13_73:
	.pragma "nounroll";
	shl.b32 	%r371, %r510, 10;
	add.s32 	%r124, %r6, %r371;
	ld.shared.u32 	%r125, [%r124];
	setp.eq.s32 	%p78, %r125, 0;
	@%p78 bra 	$L__BB13_75;
	cvt.u32.u64 	%r372, %rd5;
	shl.b32 	%r373, %r510, 8;
	add.s32 	%r374, %r373, %r372;
	mul.wide.u32 	%rd30, %r374, 8;
	add.s64 	%rd31, %rd2, %rd30;
	cvt.u64.u32 	%rd32, %r125;
	atom.global.add.u64 	%rd33, [%rd31], %rd32;
$L__BB13_75:
	ld.shared.u32 	%r126, [%r124+1024];
	setp.eq.s32 	%p79, %r126, 0;
	@%p79 bra 	$L__BB13_77;
	cvt.u32.u64 	%r375, %rd5;
	shl.b32 	%r376, %r510, 8;
	add.s32 	%r377, %r376, %r375;
	add.s32 	%r378, %r377, 256;
	mul.wide.u32 	%rd34, %r378, 8;
	add.s64 	%rd35, %rd2, %rd34;
	cvt.u64.u32 	%rd36, %r126;
	atom.global.add.u64 	%rd37, [%rd35], %rd36;
$L__BB13_77:
	ld.shared.u32 	%r127, [%r124+2048];
	setp.eq.s32 	%p80, %r127, 0;
	@%p80 bra 	$L__BB13_79;
	cvt.u32.u64 	%r379, %rd5;
	shl.b32 	%r380, %r510, 8;
	add.s32 	%r381, %r380, %r379;
	add.s32 	%r382, %r381, 512;
	mul.wide.u32 	%rd38, %r382, 8;
	add.s64 	%rd39, %rd2, %rd38;
	cvt.u64.u32 	%rd40, %r127;
	atom.global.add.u64 	%rd41, [%rd39], %rd40;
$L__BB13_79:
	ld.shared.u32 	%r128, [%r124+3072];
	setp.eq.s32 	%p81, %r128, 0;
	@%p81 bra 	$L__BB13_81;
	cvt.u32.u64 	%r383, %rd5;
	shl.b32 	%r384, %r510, 8;
	add.s32 	%r385, %r384, %r383;
	add.s32 	%r386, %r385, 768;
	mul.wide.u32 	%rd42, %r386, 8;
	add.s64 	%rd43, %rd2, %rd42;
	cvt.u64.u32 	%rd44, %r128;
	atom.global.add.u64 	%rd45, [%rd43], %rd44;
$L__BB13_81:
	ld.shared.u32 	%r129, [%r124+4096];
	setp.eq.s32 	%p82, %r129, 0;
	@%p82 bra 	$L__BB13_83;
	cvt.u32.u64 	%r387, %rd5;
	shl.b32 	%r388, %r510, 8;
	add.s32 	%r389, %r388, %r387;
	add.s32 	%r390, %r389, 1024;
	mul.wide.u32 	%rd46, %r390, 8;
	add.s64 	%rd47, %rd2, %rd46;
	cvt.u64.u32 	%rd48, %r129;
	atom.global.add.u64 	%rd49, [%rd47], %rd48;
$L__BB13_83:
	ld.shared.u32 	%r130, [%r124+5120];
	setp.eq.s32 	%p83, %r130, 0;
	@%p83 bra 	$L__BB13_85;
	cvt.u32.u64 	%r391, %rd5;
	shl.b32 	%r392, %r510, 8;
	add.s32 	%r393, %r392, %r391;
	add.s32 	%r394, %r393, 1280;
	mul.wide.u32 	%rd50, %r394, 8;
	add.s64 	%rd51, %rd2, %rd50;
	cvt.u64.u32 	%rd52, %r130;
	atom.global.add.u64 	%rd53, [%rd51], %rd52;
$L__BB13_85:
	ld.shared.u32 	%r131, [%r124+6144];
	setp.eq.s32 	%p84, %r131, 0;
	@%p84 bra 	$L__BB13_87;
	cvt.u32.u64 	%r395, %rd5;
	shl.b32 	%r396, %r510, 8;
	add.s32 	%r397, %r396, %r395;
	add.s32 	%r398, %r397, 1536;
	mul.wide.u32 	%rd54, %r398, 8;
	add.s64 	%rd55, %rd2, %rd54;
	cvt.u64.u32 	%rd56, %r131;
	atom.global.add.u64 	%rd57, [%rd55], %rd56;
$L__BB13_87:
	ld.shared.u32 	%r132, [%r124+7168];
	setp.eq.s32 	%p85, %r132, 0;
	@%p85 bra 	$L__BB13_89;
	cvt.u32.u64 	%r399, %rd5;
	shl.b32 	%r400, %r510, 8;
	add.s32 	%r401, %r400, %r399;
	add.s32 	%r402, %r401, 1792;
	mul.wide.u32 	%rd58, %r402, 8;
	add.s64 	%rd59, %rd2, %rd58;
	cvt.u64.u32 	%rd60, %r132;
	atom.global.add.u64 	%rd61, [%rd59], %rd60;
$L__BB13_89:
	add.s32 	%r510, %r510, 8;
	setp.ne.s32 	%p86, %r510, %r16;
	mov.u32 	%r512, %r16;
	@%p86 bra 	$L__BB13_73;
$L__BB13_90:
	add.s32 	%r135, %r5, -1;
	setp.eq.s32 	%p87, %r3, 0;
	@%p87 bra 	$L__BB13_111;
	setp.lt.u32 	%p88, %r4, 3;
	@%p88 bra 	$L__BB13_101;
	shl.b32 	%r403, %r512, 10;
	add.s32 	%r136, %r6, %r403;
	ld.shared.u32 	%r137, [%r136];
	setp.eq.s32 	%p89, %r137, 0;
	@%p89 bra 	$L__BB13_94;
	cvt.u32.u64 	%r404, %rd5;
	shl.b32 	%r405, %r512, 8;
	add.s32 	%r406, %r405, %r404;
	mul.wide.u32 	%rd62, %r406, 8;
	add.s64 	%rd63, %rd2, %rd62;
	cvt.u64.u32 	%rd64, %r137;
	atom.global.add.u64 	%rd65, [%rd63], %rd64;
$L__BB13_94:
	ld.shared.u32 	%r138, [%r136+1024];
	setp.eq.s32 	%p90, %r138, 0;
	@%p90 bra 	$L__BB13_96;
	cvt.u32.u64 	%r407, %rd5;
	shl.b32 	%r408, %r512, 8;
	add.s32 	%r409, %r408, %r407;
	add.s32 	%r410, %r409, 256;
	mul.wide.u32 	%rd66, %r410, 8;
	add.s64 	%rd67, %rd2, %rd66;
	cvt.u64.u32 	%rd68, %r138;
	atom.global.add.u64 	%rd69, [%rd67], %rd68;
$L__BB13_96:
	ld.shared.u32 	%r139, [%r136+2048];
	setp.eq.s32 	%p91, %r139, 0;
	@%p91 bra 	$L__BB13_98;
	cvt.u32.u64 	%r411, %rd5;
	shl.b32 	%r412, %r512, 8;
	add.s32 	%r413, %r412, %r411;
	add.s32 	%r414, %r413, 512;
	mul.wide.u32 	%rd70, %r414, 8;
	add.s64 	%rd71, %rd2, %rd70;
	cvt.u64.u32 	%rd72, %r139;
	atom.global.add.u64 	%rd73, [%rd71], %rd72;
$L__BB13_98:
	ld.shared.u32 	%r140, [%r136+3072];
	setp.eq.s32 	%p92, %r140, 0;
	@%p92 bra 	$L__BB13_100;
	cvt.u32.u64 	%r415, %rd5;
	shl.b32 	%r416, %r512, 8;
	add.s32 	%r417, %r416, %r415;
	add.s32 	%r418, %r417, 768;
	mul.wide.u32 	%rd74, %r418, 8;
	add.s64 	%rd75, %rd2, %rd74;
	cvt.u64.u32 	%rd76, %r140;
	atom.global.add.u64 	%rd77, [%rd75], %rd76;
$L__BB13_100:
	add.s32 	%r512, %r512, 4;
$L__BB13_101:
	setp.eq.s32 	%p93, %r5, 0;
	@%p93 bra 	$L__BB13_111;
	setp.eq.s32 	%p94, %r135, 0;
	@%p94 bra 	$L__BB13_108;
	shl.b32 	%r419, %r512, 10;
	add.s32 	%r143, %r6, %r419;
	ld.shared.u32 	%r144, [%r143];
	setp.eq.s32 	%p95, %r144, 0;
	@%p95 bra 	$L__BB13_105;
	cvt.u32.u64 	%r420, %rd5;
	shl.b32 	%r421, %r512, 8;
	add.s32 	%r422, %r421, %r420;
	mul.wide.u32 	%rd78, %r422, 8;
	add.s64 	%rd79, %rd2, %rd78;
	cvt.u64.u32 	%rd80, %r144;
	atom.global.add.u64 	%rd81, [%rd79], %rd80;
$L__BB13_105:
	ld.shared.u32 	%r145, [%r143+1024];
	setp.eq.s32 	%p96, %r145, 0;
	@%p96 bra 	$L__BB13_107;
	cvt.u32.u64 	%r423, %rd5;
	shl.b32 	%r424, %r512, 8;
	add.s32 	%r425, %r424, %r423;
	add.s32 	%r426, %r425, 256;
	mul.wide.u32 	%rd82, %r426, 8;
	add.s64 	%rd83, %rd2, %rd82;
	cvt.u64.u32 	%rd84, %r145;
	atom.global.add.u64 	%rd85, [%rd83], %rd84;
$L__BB13_107:
	add.s32 	%r512, %r512, 2;
$L__BB13_108:
	setp.eq.s32 	%p97, %r17, 0;
	@%p97 bra 	$L__BB13_111;
	shl.b32 	%r427, %r512, 10;
	add.s32 	%r428, %r6, %r427;
	ld.shared.u32 	%r148, [%r428];
	setp.eq.s32 	%p98, %r148, 0;
	@%p98 bra 	$L__BB13_111;
	cvt.u32.u64 	%r429, %rd5;
	shl.b32 	%r430, %r512, 8;
	add.s32 	%r431, %r430, %r429;
	mul.wide.u32 	%rd86, %r431, 8;
	add.s64 	%rd87, %rd2, %rd86;
	cvt.u64.u32 	%rd88, %r148;
	atom.global.add.u64 	%rd89, [%rd87], %rd88;
$L__BB13_111:
	cvt.u32.u64 	%r432, %rd5;
	setp.gt.u32 	%p99, %r432, 127;
	@%p99 bra 	$L__BB13_152;
	setp.lt.u32 	%p100, %r1, 7;
	mov.b32 	%r516, 0;
	@%p100 bra 	$L__BB13_131;
	mov.b32 	%r514, 0;
$L__BB13_114:
	.pragma "nounroll";
	shl.b32 	%r436, %r514, 10;
	add.s32 	%r150, %r6, %r436;
	ld.shared.u32 	%r151, [%r150+512];
	setp.eq.s32 	%p101, %r151, 0;
	shl.b32 	%r437, %r514, 8;
	add.s32 	%r438, %r437, %r432;
	mul.wide.u32 	%rd90, %r438, 8;
	add.s64 	%rd15, %rd2, %rd90;
	@%p101 bra 	$L__BB13_116;
	cvt.u64.u32 	%rd91, %r151;
	atom.global.add.u64 	%rd92, [%rd15+1024], %rd91;
$L__BB13_116:
	ld.shared.u32 	%r152, [%r150+1536];
	setp.eq.s32 	%p102, %r152, 0;
	@%p102 bra 	$L__BB13_118;
	cvt.u64.u32 	%rd93, %r152;
	atom.global.add.u64 	%rd94, [%rd15+3072], %rd93;
$L__BB13_118:
	ld.shared.u32 	%r153, [%r150+2560];
	setp.eq.s32 	%p103, %r153, 0;
	@%p103 bra 	$L__BB13_120;
	cvt.u64.u32 	%rd95, %r153;
	atom.global.add.u64 	%rd96, [%rd15+5120], %rd95;
$L__BB13_120:
	ld.shared.u32 	%r154, [%r150+3584];
	setp.eq.s32 	%p104, %r154, 0;
	@%p104 bra 	$L__BB13_122;
	cvt.u64.u32 	%rd97, %r154;
	atom.global.add.u64 	%rd98, [%rd15+7168], %rd97;
$L__BB13_122:
	ld.shared.u32 	%r155, [%r150+4608];
	setp.eq.s32 	%p105, %r155, 0;
	@%p105 bra 	$L__BB13_124;
	cvt.u64.u32 	%rd99, %r155;
	atom.global.add.u64 	%rd100, [%rd15+9216], %rd99;
$L__BB13_124:
	ld.shared.u32 	%r156, [%r150+5632];
	setp.eq.s32 	%p106, %r156, 0;
	@%p106 bra 	$L__BB13_126;
	cvt.u64.u32 	%rd101, %r156;
	atom.global.add.u64 	%rd102, [%rd15+11264], %rd101;
$L__BB13_126:
	ld.shared.u32 	%r157, [%r150+6656];
	setp.eq.s32 	%p107, %r157, 0;
	@%p107 bra 	$L__BB13_128;
	cvt.u64.u32 	%rd103, %r157;
	atom.global.add.u64 	%rd104, [%rd15+13312], %rd103;
$L__BB13_128:
	ld.shared.u32 	%r158, [%r150+7680];
	setp.eq.s32 	%p108, %r158, 0;
	@%p108 bra 	$L__BB13_130;
	cvt.u64.u32 	%rd105, %r158;
	atom.global.add.u64 	%rd106, [%rd15+15360], %rd105;
$L__BB13_130:
	add.s32 	%r514, %r514, 8;
	setp.ne.s32 	%p109, %r514, %r16;
	mov.u32 	%r516, %r16;
	@%p109 bra 	$L__BB13_114;
$L__BB13_131:
	setp.eq.s32 	%p110, %r3, 0;
	@%p110 bra 	$L__BB13_152;
	setp.lt.u32 	%p111, %r4, 3;
	@%p111 bra 	$L__BB13_142;
	shl.b32 	%r439, %r516, 10;
	add.s32 	%r161, %r6, %r439;
	ld.shared.u32 	%r162, [%r161+512];
	setp.eq.s32 	%p112, %r162, 0;
	@%p112 bra 	$L__BB13_135;
	shl.b32 	%r441, %r516, 8;
	add.s32 	%r442, %r441, %r432;
	mul.wide.u32 	%rd107, %r442, 8;
	add.s64 	%rd108, %rd2, %rd107;
	cvt.u64.u32 	%rd109, %r162;
	atom.global.add.u64 	%rd110, [%rd108+1024], %rd109;
$L__BB13_135:
	ld.shared.u32 	%r163, [%r161+1536];
	setp.eq.s32 	%p113, %r163, 0;
	@%p113 bra 	$L__BB13_137;
	shl.b32 	%r444, %r516, 8;
	add.s32 	%r445, %r444, %r432;
	add.s32 	%r446, %r445, 256;
	mul.wide.u32 	%rd111, %r446, 8;
	add.s64 	%rd112, %rd2, %rd111;
	cvt.u64.u32 	%rd113, %r163;
	atom.global.add.u64 	%rd114, [%rd112+1024], %rd113;
$L__BB13_137:
	ld.shared.u32 	%r164, [%r161+2560];
	setp.eq.s32 	%p114, %r164, 0;
	@%p114 bra 	$L__BB13_139;
	shl.b32 	%r448, %r516, 8;
	add.s32 	%r449, %r448, %r432;
	add.s32 	%r450, %r449, 512;
	mul.wide.u32 	%rd115, %r450, 8;
	add.s64 	%rd116, %rd2, %rd115;
	cvt.u64.u32 	%rd117, %r164;
	atom.global.add.u64 	%rd118, [%rd116+1024], %rd117;
$L__BB13_139:
	ld.shared.u32 	%r165, [%r161+3584];
	setp.eq.s32 	%p115, %r165, 0;
	@%p115 bra 	$L__BB13_141;
	shl.b32 	%r452, %r516, 8;
	add.s32 	%r453, %r452, %r432;
	add.s32 	%r454, %r453, 768;
	mul.wide.u32 	%rd119, %r454, 8;
	add.s64 	%rd120, %rd2, %rd119;
	cvt.u64.u32 	%rd121, %r165;
	atom.global.add.u64 	%rd122, [%rd120+1024], %rd121;
$L__BB13_141:
	add.s32 	%r516, %r516, 4;
$L__BB13_142:
	setp.eq.s32 	%p116, %r5, 0;
	@%p116 bra 	$L__BB13_152;
	setp.eq.s32 	%p117, %r135, 0;
	@%p117 bra 	$L__BB13_149;
	shl.b32 	%r455, %r516, 10;
	add.s32 	%r168, %r6, %r455;
	ld.shared.u32 	%r169, [%r168+512];
	setp.eq.s32 	%p118, %r169, 0;
	@%p118 bra 	$L__BB13_146;
	shl.b32 	%r457, %r516, 8;
	add.s32 	%r458, %r457, %r432;
	mul.wide.u32 	%rd123, %r458, 8;
	add.s64 	%rd124, %rd2, %rd123;
	cvt.u64.u32 	%rd125, %r169;
	atom.global.add.u64 	%rd126, [%rd124+1024], %rd125;
$L__BB13_146:
	ld.shared.u32 	%r170, [%r168+1536];
	setp.eq.s32 	%p119, %r170, 0;
	@%p119 bra 	$L__BB13_148;
	shl.b32 	%r460, %r516, 8;
	add.s32 	%r461, %r460, %r432;
	add.s32 	%r462, %r461, 256;
	mul.wide.u32 	%rd127, %r462, 8;
	add.s64 	%rd128, %rd2, %rd127;
	cvt.u64.u32 	%rd129, %r170;
	atom.global.add.u64 	%rd130, [%rd128+1024], %rd129;
$L__BB13_148:
	add.s32 	%r516, %r516, 2;
$L__BB13_149:
	setp.eq.s32 	%p120, %r17, 0;
	@%p120 bra 	$L__BB13_152;
	shl.b32 	%r463, %r516, 10;
	add.s32 	%r464, %r6, %r463;
	ld.shared.u32 	%r173, [%r464+512];
	setp.eq.s32 	%p121, %r173, 0;
	@%p121 bra 	$L__BB13_152;
	shl.b32 	%r466, %r516, 8;
	add.s32 	%r467, %r466, %r432;
	mul.wide.u32 	%rd131, %r467, 8;
	add.s64 	%rd132, %rd2, %rd131;
	cvt.u64.u32 	%rd133, %r173;
	atom.global.add.u64 	%rd134, [%rd132+1024], %rd133;
$L__BB13_152:
	bar.sync 	0;
	add.s64 	%rd135, %rd135, 1;
	setp.ne.s64 	%p122, %rd135, %rd6;
	@%p122 bra 	$L__BB13_2;
$L__BB13_153:
	ret;

}
	// .globl	_ZN3cub18CUB_300001_SM_10006detail10radix_sort33DeviceRadixSortExclusiveSumKernelINS1_5radix10policy_hubIffyE10Policy1000EyEEvPT0_
.visible .entry _ZN3cub18CUB_300001_SM_10006detail10radix_sort33DeviceRadixSortExclusiveSumKernelINS1_5radix10policy_hubIffyE10Policy1000EyEEvPT0_(
	.param .u64 .ptr .align 1 _ZN3cub18CUB_300001_SM_10006detail10radix_sort33DeviceRadixSortExclusiveSumKernelINS1_5radix10policy_hubIffyE10Policy1000EyEEvPT0__param_0
)
{
	.reg .pred 	%p<4>;
	.reg .b32 	%r<28>;
	.reg .b64 	%rd<54>;
	// demoted variable
	.shared .align 16 .b8 _ZZN3cub18CUB_300001_SM_10006detail10radix_sort33DeviceRadixSortExclusiveSumKernelINS1_5radix10policy_hubIffyE10Policy1000EyEEvPT0_E12temp_storage[2336];
	ld.param.u64 	%rd5, [_ZN3cub18CUB_300001_SM_10006detail10radix_sort33DeviceRadixSortExclusiveSumKernelINS1_5radix10policy_hubIffyE10Policy1000EyEEvPT0__param_0];
	cvta.to.global.u64 	%rd6, %rd5;
	mov.u32 	%r3, %ctaid.x;
	shl.b32 	%r4, %r3, 8;
	mov.u32 	%r1, %tid.x;
	setp.gt.u32 	%p1, %r1, 255;
	add.s32 	%r5, %r4, %r1;
	mul.wide.s32 	%rd7, %r5, 8;
	add.s64 	%rd1, %rd6, %rd7;
	@%p1 bra 	$L__BB14_2;
	ld.global.u64 	%rd53, [%rd1];
$L__BB14_2:
	shr.u32 	%r6, %r1, 3;
	add.s32 	%r7, %r6, %r1;
	shl.b32 	%r8, %r7, 3;
	mov.u32 	%r9, _ZZN3cub18CUB_300001_SM_10006detail10radix_sort33DeviceRadixSortExclusiveSumKernelINS1_5radix10policy_hubIffyE10Policy1000EyEEvPT0_E12temp_storage;
	add.s32 	%r10, %r9, %r8;
	add.s32 	%r2, %r10, 16;
	st.shared.u64 	[%r10+16], %rd53;
	bar.sync 	0;
	setp.gt.u32 	%p2, %r1, 31;
	@%p2 bra 	$L__BB14_4;
	mad.lo.s32 	%r27, %r1, 72, %r9;
	ld.shared.u64 	%rd23, [%r27+16];
	ld.shared.u64 	%rd24, [%r27+24];
	ld.shared.u64 	%rd25, [%r27+32];
	ld.shared.u64 	%rd26, [%r27+40];
	ld.shared.u64 	%rd27, [%r27+48];
	ld.shared.u64 	%rd28, [%r27+56];
	ld.shared.u64 	%rd29, [%r27+64];
	ld.shared.u64 	%rd30, [%r27+72];
	add.s64 	%rd31, %rd24, %rd23;
	add.s64 	%rd32, %rd31, %rd25;
	add.s64 	%rd33, %rd32, %rd26;
	add.s64 	%rd34, %rd33, %rd27;
	add.s64 	%rd35, %rd34, %rd28;
	add.s64 	%rd36, %rd35, %rd29;
	add.s64 	%rd10, %rd36, %rd30;
	mov.b32 	%r11, 1;
	mov.b32 	%r24, 0;
	mov.b32 	%r25, -1;
	// begin inline asm
	{  .reg .u64 r0;  .reg .u32 lo;  .reg .u32 hi;  .reg .pred p;  mov.b64 {lo, hi}, %rd10;  shfl.sync.up.b32 lo|p, lo, %r11, %r24, %r25;  shfl.sync.up.b32 hi|p, hi, %r11, %r24, %r25;  mov.b64 r0, {lo, hi};  @p add.u64 r0, r0, %rd10;  mov.u64 %rd8, r0;}
	// end inline asm
	mov.b32 	%r14, 2;
	// begin inline asm
	{  .reg .u64 r0;  .reg .u32 lo;  .reg .u32 hi;  .reg .pred p;  mov.b64 {lo, hi}, %rd8;  shfl.sync.up.b32 lo|p, lo, %r14, %r24, %r25;  shfl.sync.up.b32 hi|p, hi, %r14, %r24, %r25;  mov.b64 r0, {lo, hi};  @p add.u64 r0, r0, %rd8;  mov.u64 %rd11, r0;}
	// end inline asm
	mov.b32 	%r17, 4;
	// begin inline asm
	{  .reg .u64 r0;  .reg .u32 lo;  .reg .u32 hi;  .reg .pred p;  mov.b64 {lo, hi}, %rd11;  shfl.sync.up.b32 lo|p, lo, %r17, %r24, %r25;  shfl.sync.up.b32 hi|p, hi, %r17, %r24, %r25;  mov.b64 r0, {lo, hi};  @p add.u64 r0, r0, %rd11;  mov.u64 %rd14, r0;}
	// end inline asm
	mov.b32 	%r20, 8;
	// begin inline asm
	{  .reg .u64 r0;  .reg .u32 lo;  .reg .u32 hi;  .reg .pred p;  mov.b64 {lo, hi}, %rd14;  shfl.sync.up.b32 lo|p, lo, %r20, %r24, %r25;  shfl.sync.up.b32 hi|p, hi, %r20, %r24, %r25;  mov.b64 r0, {lo, hi};  @p add.u64 r0, r0, %rd14;  mov.u64 %rd17, r0;}
	// end inline asm
	mov.b32 	%r23, 16;
	// begin inline asm
	{  .reg .u64 r0;  .reg .u32 lo;  .reg .u32 hi;  .reg .pred p;  mov.b64 {lo, hi}, %rd17;  shfl.sync.up.b32 lo|p, lo, %r23, %r24, %r25;  shfl.sync.up.b32 hi|p, hi, %r23, %r24, %r25;  mov.b64 r0, {lo, hi};  @p add.u64 r0, r0, %rd17;  mov.u64 %rd20, r0;}
	// end inline asm
	sub.s64 	%rd37, %rd20, %rd10;
	ld.shared.u64 	%rd38, [%r27+16];
	ld.shared.u64 	%rd39, [%r27+24];
	ld.shared.u64 	%rd40, [%r27+32];
	ld.shared.u64 	%rd41, [%r27+40];
	ld.shared.u64 	%rd42, [%r27+48];
	ld.shared.u64 	%rd43, [%r27+56];
	ld.shared.u64 	%rd44, [%r27+64];
	add.s64 	%rd45, %rd38, %rd37;
	add.s64 	%rd46, %rd39, %rd45;
	add.s64 	%rd47, %rd40, %rd46;
	add.s64 	%rd48, %rd41, %rd47;
	add.s64 	%rd49, %rd42, %rd48;
	add.s64 	%rd50, %rd43, %rd49;
	add.s64 	%rd51, %rd44, %rd50;
	st.shared.u64 	[%r27+16], %rd37;
	st.shared.u64 	[%r27+24], %rd45;
	st.shared.u64 	[%r27+32], %rd46;
	st.shared.u64 	[%r27+40], %rd47;
	st.shared.u64 	[%r27+48], %rd48;
	st.shared.u64 	[%r27+56], %rd49;
	st.shared.u64 	[%r27+64], %rd50;
	st.shared.u64 	[%r27+72], %rd51;
$L__BB14_4:
	setp.gt.u32 	%p3, %r1, 255;
	bar.sync 	0;
	@%p3 bra 	$L__BB14_6;
	ld.shared.u64 	%rd52, [%r2];
	st.global.u64 	[%rd1], %rd52;
$L__BB14_6:
	ret;

}
	// .globl	_ZN3cub18CUB_300001_SM_10006detail10radix_sort29DeviceRadixSortOnesweepKernelINS1_5radix10policy_hubIffyE10Policy1000ELNS0_9SortOrderE0EffyiiNS1_21identity_decomposer_tEEEvPT5_SB_PT3_PKSC_PT1_PKSG_PT2_PKSK_T4_iiT6_
.visible .entry _ZN3cub18CUB_300001_SM_10006detail10radix_sort29DeviceRadixSortOnesweepKernelINS1_5radix10policy_hubIffyE10Policy1000ELNS0_9SortOrderE0EffyiiNS1_21identity_decomposer_tEEEvPT5_SB_PT3_PKSC_PT1_PKSG_PT2_PKSK_T4_iiT6_(
	.param .u64 .ptr .align 1 _ZN3cub18CUB_300001_SM_10006detail10radix_sort29DeviceRadixSortOnesweepKernelINS1_5radix10policy_hubIffyE10Policy1000ELNS0_9SortOrderE0EffyiiNS1_21identity_decomposer_tEEEvPT5_SB_PT3_PKSC_PT1_PKSG_PT2_PKSK_T4_iiT6__param_0,
	.param .u64 .ptr .align 1 _ZN3cub18CUB_300001_SM_10006detail10radix_sort29DeviceRadixSortOnesweepKernelINS1_5radix10policy_hubIffyE10Policy1000ELNS0_9SortOrderE0EffyiiNS1_21identity_decomposer_tEEEvPT5_SB_PT3_PKSC_PT1_PKSG_PT2_PKSK_T4_iiT6__param_1,
	.param .u64 .ptr .align 1 _ZN3cub18CUB_300001_SM_10006detail10radix_sort29DeviceRadixSortOnesweepKernelINS1_5radix10policy_hubIffyE10Policy1000ELNS0_9SortOrderE0EffyiiNS1_21identity_decomposer_tEEEvPT5_SB_PT3_PKSC_PT1_PKSG_PT2_PKSK_T4_iiT6__param_2,
	.param .u64 .ptr .align 1 _ZN3cub18CUB_300001_SM_10006detail10radix_sort29DeviceRadixSortOnesweepKernelINS1_5radix10policy_hubIffyE10Policy1000ELNS0_9SortOrderE0EffyiiNS1_21identity_decomposer_tEEEvPT5_SB_PT3_PKSC_PT1_PKSG_PT2_PKSK_T4_iiT6__param_3,
	.param .u64 .ptr .align 1 _ZN3cub18CUB_300001_SM_10006detail10radix_sort29DeviceRadixSortOnesweepKernelINS1_5radix10policy_hubIffyE10Policy1000ELNS0_9SortOrderE0EffyiiNS1_21identity_decomposer_tEEEvPT5_SB_PT3_PKSC_PT1_PKSG_PT2_PKSK_T4_iiT6__param_4,
	.param .u64 .ptr .align 1 _ZN3cub18CUB_300001_SM_10006detail10radix_sort29DeviceRadixSortOnesweepKernelINS1_5radix10policy_hubIffyE10Policy1000ELNS0_9SortOrderE0EffyiiNS1_21identity_decomposer_tEEEvPT5_SB_PT3_PKSC_PT1_PKSG_PT2_PKSK_T4_iiT6__param_5,
	.param .u64 .ptr .align 1 _ZN3cub18CUB_300001_SM_10006detail10radix_sort29DeviceRadixSortOnesweepKernelINS1_5radix10policy_hubIffyE10Policy1000ELNS0_9SortOrderE0EffyiiNS1_21identity_decomposer_tEEEvPT5_SB_PT3_PKSC_PT1_PKSG_PT2_PKSK_T4_iiT6__param_6,
	.param .u64 .ptr .align 1 _ZN3cub18CUB_300001_SM_10006detail10radix_sort29DeviceRadixSortOnesweepKernelINS1_5radix10policy_hubIffyE10Policy1000ELNS0_9SortOrderE0EffyiiNS1_21identity_decomposer_tEEEvPT5_SB_PT3_PKSC_PT1_PKSG_PT2_PKSK_T4_iiT6__param_7,
	.param .u32 _ZN3cub18CUB_300001_SM_10006detail10radix_sort29DeviceRadixSortOnesweepKernelINS1_5radix10policy_hubIffyE10Policy1000ELNS0_9SortOrderE0EffyiiNS1_21identity_decomposer_tEEEvPT5_SB_PT3_PKSC_PT1_PKSG_PT2_PKSK_T4_iiT6__param_8,
	.param .u32 _ZN3cub18CUB_300001_SM_10006detail10radix_sort29DeviceRadixSortOnesweepKernelINS1_5radix10policy_hubIffyE10Policy1000ELNS0_9SortOrderE0EffyiiNS1_21identity_decomposer_tEEEvPT5_SB_PT3_PKSC_PT1_PKSG_PT2_PKSK_T4_iiT6__param_9,
	.param .u32 _ZN3cub18CUB_300001_SM_10006detail10radix_sort29DeviceRadixSortOnesweepKernelINS1_5radix10policy_hubIffyE10Policy1000ELNS0_9SortOrderE0EffyiiNS1_21identity_decomposer_tEEEvPT5_SB_PT3_PKSC_PT1_PKSG_PT2_PKSK_T4_iiT6__param_10,
	.param .align 1 .b8 _ZN3cub18CUB_300001_SM_10006detail10radix_sort29DeviceRadixSortOnesweepKernelINS1_5radix10policy_hubIffyE10Policy1000ELNS0_9SortOrderE0EffyiiNS1_21identity_decomposer_tEEEvPT5_SB_PT3_PKSC_PT1_PKSG_PT2_PKSK_T4_iiT6__param_11[1]
)
.maxntid 384
{
	.reg .pred 	%p<358>;
	.reg .b32 	%r<2170>;
	.reg .b32 	%f<269>;
	.reg .b64 	%rd<457>;
	// demoted variable
	.shared .align 16 .b8 _ZZN3cub18CUB_300001_SM_10006detail10radix_sort29DeviceRadixSortOnesweepKernelINS1_5radix10policy_hubIffyE10Policy1000ELNS0_9SortOrderE0EffyiiNS1_21identity_decomposer_tEEEvPT5_SB_PT3_PKSC_PT1_PKSG_PT2_PKSK_T4_iiT6_E1s[28160];
	ld.param.u64 	%rd43, [_ZN3cub18CUB_300001_SM_10006detail10radix_sort29DeviceRadixSortOnesweepKernelINS1_5radix10policy_hubIffyE10Policy1000ELNS0_9SortOrderE0EffyiiNS1_21identity_decomposer_tEEEvPT5_SB_PT3_PKSC_PT1_PKSG_PT2_PKSK_T4_iiT6__param_0];
	ld.param.u64 	%rd44, [_ZN3cub18CUB_300001_SM_10006detail10radix_sort29DeviceRadixSortOnesweepKernelINS1_5radix10policy_hubIffyE10Policy1000ELNS0_9SortOrderE0EffyiiNS1_21identity_decomposer_tEEEvPT5_SB_PT3_PKSC_PT1_PKSG_PT2_PKSK_T4_iiT6__param_1];
	ld.param.u64 	%rd47, [_ZN3cub18CUB_300001_SM_10006detail10radix_sort29DeviceRadixSortOnesweepKernelINS1_5radix10policy_hubIffyE10Policy1000ELNS0_9SortOrderE0EffyiiNS1_21identity_decomposer_tEEEvPT5_SB_PT3_PKSC_PT1_PKSG_PT2_PKSK_T4_iiT6__param_4];
	ld.param.u64 	%rd50, [_ZN3cub18CUB_300001_SM_10006detail10radix_sort29DeviceRadixSortOnesweepKernelINS1_5radix10policy_hubIffyE10Policy1000ELNS0_9SortOrderE0EffyiiNS1_21identity_decomposer_tEEEvPT5_SB_PT3_PKSC_PT1_PKSG_PT2_PKSK_T4_iiT6__param_5];
	cvta.to.global.u64 	%rd1, %rd47;
	cvta.to.global.u64 	%rd2, %rd43;
	cvta.to.global.u64 	%rd3, %rd50;
	mov.u32 	%r1, %tid.x;
	shr.u32 	%r2, %r1, 5;
	// begin inline asm
	mov.u32 %r326, %laneid;
	// end inline asm
	setp.ne.s32 	%p1, %r1, 0;
	@%p1 bra 	$L__BB15_2;
	cvta.to.global.u64 	%rd51, %rd44;
	atom.global.add.u32 	%r327, [%rd51], 1;
	st.shared.u32 	[_ZZN3cub18CUB_300001_SM_10006detail10radix_sort29DeviceRadixSortOnesweepKernelINS1_5radix10policy_hubIffyE10Policy1000ELNS0_9SortOrderE0EffyiiNS1_21identity_decomposer_tEEEvPT5_SB_PT3_PKSC_PT1_PKSG_PT2_PKSK_T4_iiT6_E1s+26112], %r327;
$L__BB15_2:
	ld.param.u32 	%r2031, [_ZN3cub18CUB_300001_SM_10006detail10radix_sort29DeviceRadixSortOnesweepKernelINS1_5radix10policy_hubIffyE10Policy1000ELNS0_9SortOrderE0EffyiiNS1_21identity_decomposer_tEEEvPT5_SB_PT3_PKSC_PT1_PKSG_PT2_PKSK_T4_iiT6__param_8];
	bar.sync 	0;
	ld.shared.u32 	%r4, [_ZZN3cub18CUB_300001_SM_10006detail10radix_sort29DeviceRadixSortOnesweepKernelINS1_5radix10policy_hubIffyE10Policy1000ELNS0_9SortOrderE0EffyiiNS1_21identity_decomposer_tEEEvPT5_SB_PT3_PKSC_PT1_PKSG_PT2_PKSK_T4_iiT6_E1s+26112];
	mul.lo.s32 	%r328, %r4, 6528;
	add.s32 	%r5, %r328, 6528;
	setp.gt.s32 	%p2, %r5, %r2031;
	cvt.s64.s32 	%rd4, %r328;
	@%p2 bra 	$L__BB15_4;
	and.b32  	%r329, %r1, 31;
	and.b32  	%r330, %r1, 992;
	mul.lo.s32 	%r331, %r330, 17;
	or.b32  	%r332, %r331, %r329;
	cvt.u64.u32 	%rd52, %r332;
	add.s64 	%rd53, %rd52, %rd4;
	shl.b64 	%rd54, %rd53, 2;
	add.s64 	%rd55, %rd3, %rd54;
	ld.global.u32 	%r2118, [%rd55];
	ld.global.u32 	%r2117, [%rd55+128];
	ld.global.u32 	%r2116, [%rd55+256];
	ld.global.u32 	%r2115, [%rd55+384];
	ld.global.u32 	%r2114, [%rd55+512];
	ld.global.u32 	%r2113, [%rd55+640];
	ld.global.u32 	%r2112, [%rd55+768];
	ld.global.u32 	%r2111, [%rd55+896];
	ld.global.u32 	%r2110, [%rd55+1024];
	ld.global.u32 	%r2109, [%rd55+1152];
	ld.global.u32 	%r2108, [%rd55+1280];
	ld.global.u32 	%r2107, [%rd55+1408];
	ld.global.u32 	%r2106, [%rd55+1536];
	ld.global.u32 	%r2105, [%rd55+1664];
	ld.global.u32 	%r2104, [%rd55+1792];
	ld.global.u32 	%r2103, [%rd55+1920];
	ld.global.u32 	%r2102, [%rd55+2048];
	bra.uni 	$L__BB15_38;
$L__BB15_4:
	ld.param.u32 	%r2032, [_ZN3cub18CUB_300001_SM_10006detail10radix_sort29DeviceRadixSortOnesweepKernelINS1_5radix10policy_hubIffyE10Policy1000ELNS0_9SortOrderE0EffyiiNS1_21identity_decomposer_tEEEvPT5_SB_PT3_PKSC_PT1_PKSG_PT2_PKSK_T4_iiT6__param_8];
	cvt.u32.u64 	%r334, %rd4;
	sub.s32 	%r23, %r2032, %r334;
	and.b32  	%r335, %r1, 31;
	and.b32  	%r336, %r1, 992;
	mul.lo.s32 	%r337, %r336, 17;
	or.b32  	%r24, %r337, %r335;
	setp.ge.s32 	%p3, %r24, %r23;
	cvt.u64.u32 	%rd56, %r24;
	add.s64 	%rd57, %rd56, %rd4;
	shl.b64 	%rd58, %rd57, 2;
	add.s64 	%rd5, %rd3, %rd58;
	mov.b32 	%r2118, 2147483647;
	@%p3 bra 	$L__BB15_6;
	ld.global.u32 	%r2118, [%rd5];
$L__BB15_6:
	add.s32 	%r339, %r24, 32;
	setp.ge.s32 	%p4, %r339, %r23;
	mov.b32 	%r2117, 2147483647;
	@%p4 bra 	$L__BB15_8;
	ld.global.u32 	%r2117, [%rd5+128];
$L__BB15_8:
	add.s32 	%r341, %r24, 64;
	setp.ge.s32 	%p5, %r341, %r23;
	mov.b32 	%r2116, 2147483647;
	@%p5 bra 	$L__BB15_10;
	ld.global.u32 	%r2116, [%rd5+256];
$L__BB15_10:
	add.s32 	%r343, %r24, 96;
	setp.ge.s32 	%p6, %r343, %r23;
	mov.b32 	%r2115, 2147483647;
	@%p6 bra 	$L__BB15_12;
	ld.global.u32 	%r2115, [%rd5+384];
$L__BB15_12:
	add.s32 	%r345, %r24, 128;
	setp.ge.s32 	%p7, %r345, %r23;
	mov.b32 	%r2114, 2147483647;
	@%p7 bra 	$L__BB15_14;
	ld.global.u32 	%r2114, [%rd5+512];
$L__BB15_14:
	add.s32 	%r347, %r24, 160;
	setp.ge.s32 	%p8, %r347, %r23;
	mov.b32 	%r2113, 2147483647;
	@%p8 bra 	$L__BB15_16;
	ld.global.u32 	%r2113, [%rd5+640];
$L__BB15_16:
	add.s32 	%r349, %r24, 192;
	setp.ge.s32 	%p9, %r349, %r23;
	mov.b32 	%r2112, 2147483647;
	@%p9 bra 	$L__BB15_18;
	ld.global.u32 	%r2112, [%rd5+768];
$L__BB15_18:
	add.s32 	%r351, %r24, 224;
	setp.ge.s32 	%p10, %r351, %r23;
	mov.b32 	%r2111, 2147483647;
	@%p10 bra 	$L__BB15_20;
	ld.global.u32 	%r2111, [%rd5+896];
$L__BB15_20:
	add.s32 	%r353, %r24, 256;
	setp.ge.s32 	%p11, %r353, %r23;
	mov.b32 	%r2110, 2147483647;
	@%p11 bra 	$L__BB15_22;
	ld.global.u32 	%r2110, [%rd5+1024];
$L__BB15_22:
	add.s32 	%r355, %r24, 288;
	setp.ge.s32 	%p12, %r355, %r23;
	mov.b32 	%r2109, 2147483647;
	@%p12 bra 	$L__BB15_24;
	ld.global.u32 	%r2109, [%rd5+1152];
$L__BB15_24:
	add.s32 	%r357, %r24, 320;
	setp.ge.s32 	%p13, %r357, %r23;
	mov.b32 	%r2108, 2147483647;
	@%p13 bra 	$L__BB15_26;
	ld.global.u32 	%r2108, [%rd5+1280];
$L__BB15_26:
	add.s32 	%r359, %r24, 352;
	setp.ge.s32 	%p14, %r359, %r23;
	mov.b32 	%r2107, 2147483647;
	@%p14 bra 	$L__BB15_28;
	ld.global.u32 	%r2107, [%rd5+1408];
$L__BB15_28:
	add.s32 	%r361, %r24, 384;
	setp.ge.s32 	%p15, %r361, %r23;
	mov.b32 	%r2106, 2147483647;
	@%p15 bra 	$L__BB15_30;
	ld.global.u32 	%r2106, [%rd5+1536];
$L__BB15_30:
	add.s32 	%r363, %r24, 416;
	setp.ge.s32 	%p16, %r363, %r23;
	mov.b32 	%r2105, 2147483647;
	@%p16 bra 	$L__BB15_32;
	ld.global.u32 	%r2105, [%rd5+1664];
$L__BB15_32:
	add.s32 	%r365, %r24, 448;
	setp.ge.s32 	%p17, %r365, %r23;
	mov.b32 	%r2104, 2147483647;
	@%p17 bra 	$L__BB15_34;
	ld.global.u32 	%r2104, [%rd5+1792];
$L__BB15_34:
	add.s32 	%r367, %r24, 480;
	setp.ge.s32 	%p18, %r367, %r23;
	mov.b32 	%r2103, 2147483647;
	@%p18 bra 	$L__BB15_36;
	ld.global.u32 	%r2103, [%rd5+1920];
$L__BB15_36:
	add.s32 	%r369, %r24, 512;
	setp.ge.s32 	%p19, %r369, %r23;
	mov.b32 	%r2102, 2147483647;
	@%p19 bra 	$L__BB15_38;
	ld.global.u32 	%r2102, [%rd5+2048];
$L__BB15_38:
	ld.param.u32 	%r2084, [_ZN3cub18CUB_300001_SM_10006detail10radix_sort29DeviceRadixSortOnesweepKernelINS1_5radix10policy_hubIffyE10Policy1000ELNS0_9SortOrderE0EffyiiNS1_21identity_decomposer_tEEEvPT5_SB_PT3_PKSC_PT1_PKSG_PT2_PKSK_T4_iiT6__param_10];
	setp.gt.s32 	%p20, %r2118, -1;
	selp.b32 	%r370, -2147483648, -1, %p20;
	xor.b32  	%r2148, %r370, %r2118;
	setp.gt.s32 	%p21, %r2117, -1;
	selp.b32 	%r371, -2147483648, -1, %p21;
	xor.b32  	%r2147, %r371, %r2117;
	setp.gt.s32 	%p22, %r2116, -1;
	selp.b32 	%r372, -2147483648, -1, %p22;
	xor.b32  	%r2146, %r372, %r2116;
	setp.gt.s32 	%p23, %r2115, -1;
	selp.b32 	%r373, -2147483648, -1, %p23;
	xor.b32  	%r2145, %r373, %r2115;
	setp.gt.s32 	%p24, %r2114, -1;
	selp.b32 	%r374, -2147483648, -1, %p24;
	xor.b32  	%r2144, %r374, %r2114;
	setp.gt.s32 	%p25, %r2113, -1;
	selp.b32 	%r375, -2147483648, -1, %p25;
	xor.b32  	%r2143, %r375, %r2113;
	setp.gt.s32 	%p26, %r2112, -1;
	selp.b32 	%r376, -2147483648, -1, %p26;
	xor.b32  	%r2142, %r376, %r2112;
	setp.gt.s32 	%p27, %r2111, -1;
	selp.b32 	%r377, -2147483648, -1, %p27;
	xor.b32  	%r2141, %r377, %r2111;
	setp.gt.s32 	%p28, %r2110, -1;
	selp.b32 	%r378, -2147483648, -1, %p28;
	xor.b32  	%r2140, %r378, %r2110;
	setp.gt.s32 	%p29, %r2109, -1;
	selp.b32 	%r379, -2147483648, -1, %p29;
	xor.b32  	%r2139, %r379, %r2109;
	setp.gt.s32 	%p30, %r2108, -1;
	selp.b32 	%r380, -2147483648, -1, %p30;
	xor.b32  	%r2138, %r380, %r2108;
	setp.gt.s32 	%p31, %r2107, -1;
	selp.b32 	%r381, -2147483648, -1, %p31;
	xor.b32  	%r2137, %r381, %r2107;
	setp.gt.s32 	%p32, %r2106, -1;
	selp.b32 	%r382, -2147483648, -1, %p32;
	xor.b32  	%r2136, %r382, %r2106;
	setp.gt.s32 	%p33, %r2105, -1;
	selp.b32 	%r383, -2147483648, -1, %p33;
	xor.b32  	%r2135, %r383, %r2105;
	setp.gt.s32 	%p34, %r2104, -1;
	selp.b32 	%r384, -2147483648, -1, %p34;
	xor.b32  	%r2134, %r384, %r2104;
	setp.gt.s32 	%p35, %r2103, -1;
	selp.b32 	%r385, -2147483648, -1, %p35;
	xor.b32  	%r2133, %r385, %r2103;
	setp.gt.s32 	%p36, %r2102, -1;
	selp.b32 	%r386, -2147483648, -1, %p36;
	xor.b32  	%r2132, %r386, %r2102;
	mov.b32 	%r387, -1;
	shl.b32 	%r388, %r387, %r2084;
	not.b32 	%r92, %r388;
	shl.b32 	%r389, %r2, 10;
	mov.u32 	%r390, _ZZN3cub18CUB_300001_SM_10006detail10radix_sort29DeviceRadixSortOnesweepKernelINS1_5radix10policy_hubIffyE10Policy1000ELNS0_9SortOrderE0EffyiiNS1_21identity_decomposer_tEEEvPT5_SB_PT3_PKSC_PT1_PKSG_PT2_PKSK_T4_iiT6_E1s;
	add.s32 	%r93, %r390, %r389;
	setp.gt.s32 	%p37, %r326, 255;
	@%p37 bra 	$L__BB15_51;
	max.s32 	%r391, %r326, 224;
	sub.s32 	%r392, %r391, %r326;
	add.s32 	%r393, %r392, 31;
	shr.u32 	%r394, %r393, 5;
	add.s32 	%r94, %r394, 1;
	and.b32  	%r95, %r94, 15;
	setp.lt.u32 	%p38, %r393, 480;
	mov.u32 	%r2122, %r326;
	@%p38 bra 	$L__BB15_42;
	and.b32  	%r395, %r94, 268435440;
	neg.s32 	%r2120, %r395;
	shl.b32 	%r397, %r326, 2;
	add.s32 	%r398, %r389, %r397;
	add.s32 	%r400, %r398, %r390;
	add.s32 	%r2119, %r400, 1024;
	mov.u32 	%r2122, %r326;
$L__BB15_41:
	.pragma "nounroll";
	mov.b32 	%r401, 0;
	st.shared.u32 	[%r2119+-1024], %r401;
	st.shared.u32 	[%r2119+-896], %r401;
	st.shared.u32 	[%r2119+-768], %r401;
	st.shared.u32 	[%r2119+-640], %r401;
	st.shared.u32 	[%r2119+-512], %r401;
	st.shared.u32 	[%r2119+-384], %r401;
	st.shared.u32 	[%r2119+-256], %r401;
	st.shared.u32 	[%r2119+-128], %r401;
	st.shared.u32 	[%r2119], %r401;
	st.shared.u32 	[%r2119+128], %r401;
	st.shared.u32 	[%r2119+256], %r401;
	st.shared.u32 	[%r2119+384], %r401;
	st.shared.u32 	[%r2119+512], %r401;
	st.shared.u32 	[%r2119+640], %r401;
	st.shared.u32 	[%r2119+768], %r401;
	st.shared.u32 	[%r2119+896], %r401;
	add.s32 	%r2122, %r2122, 512;
	add.s32 	%r2120, %r2120, 16;
	add.s32 	%r2119, %r2119, 2048;
	setp.ne.s32 	%p39, %r2120, 0;
	@%p39 bra 	$L__BB15_41;
$L__BB15_42:
	setp.eq.s32 	%p40, %r95, 0;
	@%p40 bra 	$L__BB15_51;
	and.b32  	%r105, %r94, 7;
	setp.lt.u32 	%p41, %r95, 8;
	@%p41 bra 	$L__BB15_45;
	shl.b32 	%r402, %r2122, 2;
	add.s32 	%r403, %r93, %r402;
	mov.b32 	%r404, 0;
	st.shared.u32 	[%r403], %r404;
	st.shared.u32 	[%r403+128], %r404;
	st.shared.u32 	[%r403+256], %r404;
	st.shared.u32 	[%r403+384], %r404;
	st.shared.u32 	[%r403+512], %r404;
	st.shared.u32 	[%r403+640], %r404;
	st.shared.u32 	[%r403+768], %r404;
	st.shared.u32 	[%r403+896], %r404;
	add.s32 	%r2122, %r2122, 256;
$L__BB15_45:
	setp.eq.s32 	%p42, %r105, 0;
	@%p42 bra 	$L__BB15_51;
	and.b32  	%r108, %r94, 3;
	setp.lt.u32 	%p43, %r105, 4;
	@%p43 bra 	$L__BB15_48;
	shl.b32 	%r405, %r2122, 2;
	add.s32 	%r406, %r93, %r405;
	mov.b32 	%r407, 0;
	st.shared.u32 	[%r406], %r407;
	st.shared.u32 	[%r406+128], %r407;
	st.shared.u32 	[%r406+256], %r407;
	st.shared.u32 	[%r406+384], %r407;
	add.s32 	%r2122, %r2122, 128;
$L__BB15_48:
	setp.eq.s32 	%p44, %r108, 0;
	@%p44 bra 	$L__BB15_51;
	shl.b32 	%r409, %r2122, 2;
	add.s32 	%r410, %r389, %r409;
	add.s32 	%r2126, %r390, %r410;
	neg.s32 	%r2125, %r108;
$L__BB15_50:
	.pragma "nounroll";
	mov.b32 	%r412, 0;
	st.shared.u32 	[%r2126], %r412;
	add.s32 	%r2126, %r2126, 128;
	add.s32 	%r2125, %r2125, 1;
	setp.ne.s32 	%p45, %r2125, 0;
	@%p45 bra 	$L__BB15_50;
$L__BB15_51:
	ld.param.u32 	%r2047, [_ZN3cub18CUB_300001_SM_10006detail10radix_sort29DeviceRadixSortOnesweepKernelINS1_5radix10policy_hubIffyE10Policy1000ELNS0_9SortOrderE0EffyiiNS1_21identity_decomposer_tEEEvPT5_SB_PT3_PKSC_PT1_PKSG_PT2_PKSK_T4_iiT6__param_9];
	bar.warp.sync 	-1;
	setp.eq.s32 	%p46, %r2148, 2147483647;
	selp.b32 	%r414, -2147483648, %r2148, %p46;
	shr.u32 	%r415, %r414, %r2047;
	and.b32  	%r117, %r415, %r92;
	shl.b32 	%r416, %r117, 2;
	add.s32 	%r417, %r93, %r416;
	atom.shared.add.u32 	%r418, [%r417], 1;
	setp.eq.s32 	%p47, %r2147, 2147483647;
	selp.b32 	%r419, -2147483648, %r2147, %p47;
	shr.u32 	%r420, %r419, %r2047;
	and.b32  	%r421, %r420, %r92;
	shl.b32 	%r422, %r421, 2;
	add.s32 	%r423, %r93, %r422;
	atom.shared.add.u32 	%r424, [%r423], 1;
	setp.eq.s32 	%p48, %r2146, 2147483647;
	selp.b32 	%r425, -2147483648, %r2146, %p48;
	shr.u32 	%r426, %r425, %r2047;
	and.b32  	%r427, %r426, %r92;
	shl.b32 	%r428, %r427, 2;
	add.s32 	%r429, %r93, %r428;
	atom.shared.add.u32 	%r430, [%r429], 1;
	setp.eq.s32 	%p49, %r2145, 2147483647;
	selp.b32 	%r431, -2147483648, %r2145, %p49;
	shr.u32 	%r432, %r431, %r2047;
	and.b32  	%r433, %r432, %r92;
	shl.b32 	%r434, %r433, 2;
	add.s32 	%r435, %r93, %r434;
	atom.shared.add.u32 	%r436, [%r435], 1;
	setp.eq.s32 	%p50, %r2144, 2147483647;
	selp.b32 	%r437, -2147483648, %r2144, %p50;
	shr.u32 	%r438, %r437, %r2047;
	and.b32  	%r439, %r438, %r92;
	shl.b32 	%r440, %r439, 2;
	add.s32 	%r441, %r93, %r440;
	atom.shared.add.u32 	%r442, [%r441], 1;
	setp.eq.s32 	%p51, %r2143, 2147483647;
	selp.b32 	%r443, -2147483648, %r2143, %p51;
	shr.u32 	%r444, %r443, %r2047;
	and.b32  	%r445, %r444, %r92;
	shl.b32 	%r446, %r445, 2;
	add.s32 	%r447, %r93, %r446;
	atom.shared.add.u32 	%r448, [%r447], 1;
	setp.eq.s32 	%p52, %r2142, 2147483647;
	selp.b32 	%r449, -2147483648, %r2142, %p52;
	shr.u32 	%r450, %r449, %r2047;
	and.b32  	%r451, %r450, %r92;
	shl.b32 	%r452, %r451, 2;
	add.s32 	%r453, %r93, %r452;
	atom.shared.add.u32 	%r454, [%r453], 1;
	setp.eq.s32 	%p53, %r2141, 2147483647;
	selp.b32 	%r455, -2147483648, %r2141, %p53;
	shr.u32 	%r456, %r455, %r2047;
	and.b32  	%r457, %r456, %r92;
	shl.b32 	%r458, %r457, 2;
	add.s32 	%r459, %r93, %r458;
	atom.shared.add.u32 	%r460, [%r459], 1;
	setp.eq.s32 	%p54, %r2140, 2147483647;
	selp.b32 	%r461, -2147483648, %r2140, %p54;
	shr.u32 	%r462, %r461, %r2047;
	and.b32  	%r463, %r462, %r92;
	shl.b32 	%r464, %r463, 2;
	add.s32 	%r465, %r93, %r464;
	atom.shared.add.u32 	%r466, [%r465], 1;
	setp.eq.s32 	%p55, %r2139, 2147483647;
	selp.b32 	%r467, -2147483648, %r2139, %p55;
	shr.u32 	%r468, %r467, %r2047;
	and.b32  	%r469, %r468, %r92;
	shl.b32 	%r470, %r469, 2;
	add.s32 	%r471, %r93, %r470;
	atom.shared.add.u32 	%r472, [%r471], 1;
	setp.eq.s32 	%p56, %r2138, 2147483647;
	selp.b32 	%r473, -2147483648, %r2138, %p56;
	shr.u32 	%r474, %r473, %r2047;
	and.b32  	%r475, %r474, %r92;
	shl.b32 	%r476, %r475, 2;
	add.s32 	%r477, %r93, %r476;
	atom.shared.add.u32 	%r478, [%r477], 1;
	setp.eq.s32 	%p57, %r2137, 2147483647;
	selp.b32 	%r479, -2147483648, %r2137, %p57;
	shr.u32 	%r480, %r479, %r2047;
	and.b32  	%r481, %r480, %r92;
	shl.b32 	%r482, %r481, 2;
	add.s32 	%r483, %r93, %r482;
	atom.shared.add.u32 	%r484, [%r483], 1;
	setp.eq.s32 	%p58, %r2136, 2147483647;
	selp.b32 	%r485, -2147483648, %r2136, %p58;
	shr.u32 	%r486, %r485, %r2047;
	and.b32  	%r487, %r486, %r92;
	shl.b32 	%r488, %r487, 2;
	add.s32 	%r489, %r93, %r488;
	atom.shared.add.u32 	%r490, [%r489], 1;
	setp.eq.s32 	%p59, %r2135, 2147483647;
	selp.b32 	%r491, -2147483648, %r2135, %p59;
	shr.u32 	%r492, %r491, %r2047;
	and.b32  	%r493, %r492, %r92;
	shl.b32 	%r494, %r493, 2;
	add.s32 	%r495, %r93, %r494;
	atom.shared.add.u32 	%r496, [%r495], 1;
	setp.eq.s32 	%p60, %r2134, 2147483647;
	selp.b32 	%r497, -2147483648, %r2134, %p60;
	shr.u32 	%r498, %r497, %r2047;
	and.b32  	%r499, %r498, %r92;
	shl.b32 	%r500, %r499, 2;
	add.s32 	%r501, %r93, %r500;
	atom.shared.add.u32 	%r502, [%r501], 1;
	setp.eq.s32 	%p61, %r2133, 2147483647;
	selp.b32 	%r503, -2147483648, %r2133, %p61;
	shr.u32 	%r504, %r503, %r2047;
	and.b32  	%r505, %r504, %r92;
	shl.b32 	%r506, %r505, 2;
	add.s32 	%r507, %r93, %r506;
	atom.shared.add.u32 	%r508, [%r507], 1;
	setp.eq.s32 	%p62, %r2132, 2147483647;
	selp.b32 	%r509, -2147483648, %r2132, %p62;
	shr.u32 	%r510, %r509, %r2047;
	and.b32  	%r511, %r510, %r92;
	shl.b32 	%r512, %r511, 2;
	add.s32 	%r513, %r93, %r512;
	atom.shared.add.u32 	%r514, [%r513], 1;
	bar.sync 	0;
	setp.gt.u32 	%p63, %r1, 255;
	shl.b32 	%r515, %r1, 2;
	add.s32 	%r118, %r390, %r515;
	mov.b32 	%r2127, 0;
	@%p63 bra 	$L__BB15_53;
	ld.shared.u32 	%r517, [%r118];
	mov.b32 	%r518, 0;
	st.shared.u32 	[%r118], %r518;
	ld.shared.u32 	%r519, [%r118+1024];
	st.shared.u32 	[%r118+1024], %r517;
	add.s32 	%r520, %r519, %r517;
	ld.shared.u32 	%r521, [%r118+2048];
	st.shared.u32 	[%r118+2048], %r520;
	add.s32 	%r522, %r521, %r520;
	ld.shared.u32 	%r523, [%r118+3072];
	st.shared.u32 	[%r118+3072], %r522;
	add.s32 	%r524, %r523, %r522;
	ld.shared.u32 	%r525, [%r118+4096];
	st.shared.u32 	[%r118+4096], %r524;
	add.s32 	%r526, %r525, %r524;
	ld.shared.u32 	%r527, [%r118+5120];
	st.shared.u32 	[%r118+5120], %r526;
	add.s32 	%r528, %r527, %r526;
	ld.shared.u32 	%r529, [%r118+6144];
	st.shared.u32 	[%r118+6144], %r528;
	add.s32 	%r530, %r529, %r528;
	ld.shared.u32 	%r531, [%r118+7168];
	st.shared.u32 	[%r118+7168], %r530;
	add.s32 	%r532, %r531, %r530;
	ld.shared.u32 	%r533, [%r118+8192];
	st.shared.u32 	[%r118+8192], %r532;
	add.s32 	%r534, %r533, %r532;
	ld.shared.u32 	%r535, [%r118+9216];
	st.shared.u32 	[%r118+9216], %r534;
	add.s32 	%r536, %r535, %r534;
	ld.shared.u32 	%r537, [%r118+10240];
	st.shared.u32 	[%r118+10240], %r536;
	add.s32 	%r538, %r537, %r536;
	ld.shared.u32 	%r539, [%r118+11264];
	st.shared.u32 	[%r118+11264], %r538;
	add.s32 	%r2127, %r539, %r538;
$L__BB15_53:
	setp.gt.u32 	%p64, %r1, 255;
	shl.b32 	%r540, %r4, 8;
	add.s32 	%r541, %r540, %r1;
	mul.wide.s32 	%rd59, %r541, 4;
	add.s64 	%rd6, %rd2, %rd59;
	@%p64 bra 	$L__BB15_55;
	or.b32  	%r542, %r2127, 1073741824;
	st.volatile.global.u32 	[%rd6], %r542;
$L__BB15_55:
	ld.param.u64 	%rd442, [_ZN3cub18CUB_300001_SM_10006detail10radix_sort29DeviceRadixSortOnesweepKernelINS1_5radix10policy_hubIffyE10Policy1000ELNS0_9SortOrderE0EffyiiNS1_21identity_decomposer_tEEEvPT5_SB_PT3_PKSC_PT1_PKSG_PT2_PKSK_T4_iiT6__param_7];
	setp.lt.u32 	%p65, %r1, 256;
	setp.eq.s32 	%p66, %r2127, 6528;
	and.pred  	%p67, %p65, %p66;
	selp.u32 	%r543, 1, 0, %p67;
	{ 
	.reg .pred 	%p1; 
	.reg .pred 	%p2; 
	setp.ne.u32 	%p1, %r543, 0; 
	bar.red.or.pred 	%p2, 0, %p1; 
	selp.u32 	%r544, 1, 0, %p2; 
	}
	setp.eq.s32 	%p68, %r544, 0;
	and.b32  	%r545, %r1, 992;
	and.b32  	%r546, %r1, 31;
	mul.lo.s32 	%r547, %r545, 17;
	or.b32  	%r548, %r547, %r546;
	cvt.u64.u32 	%rd7, %r548;
	add.s64 	%rd61, %rd7, %rd4;
	cvta.to.global.u64 	%rd62, %rd442;
	shl.b64 	%rd63, %rd61, 2;
	add.s64 	%rd8, %rd62, %rd63;
	cvt.u64.u32 	%rd9, %r1;
	@%p68 bra 	$L__BB15_175;
	setp.gt.u32 	%p69, %r1, 255;
	shl.b32 	%r550, %r1, 3;
	add.s32 	%r552, %r390, %r550;
	add.s32 	%r121, %r552, 26112;
	@%p69 bra 	$L__BB15_64;
	ld.param.u64 	%rd436, [_ZN3cub18CUB_300001_SM_10006detail10radix_sort29DeviceRadixSortOnesweepKernelINS1_5radix10policy_hubIffyE10Policy1000ELNS0_9SortOrderE0EffyiiNS1_21identity_decomposer_tEEEvPT5_SB_PT3_PKSC_PT1_PKSG_PT2_PKSK_T4_iiT6__param_3];
	cvta.to.global.u64 	%rd64, %rd436;
	shl.b64 	%rd65, %rd9, 3;
	add.s64 	%rd66, %rd64, %rd65;
	ld.global.u64 	%rd67, [%rd66];
	setp.gt.u32 	%p70, %r1, %r117;
	selp.b64 	%rd68, 6528, 0, %p70;
	sub.s64 	%rd455, %rd67, %rd68;
	st.shared.u64 	[%r121], %rd455;
	setp.lt.s32 	%p71, %r4, 1;
	mov.u32 	%r2131, %r2127;
	@%p71 bra 	$L__BB15_63;
	mov.b32 	%r2129, -1;
	mov.u32 	%r2128, %r4;
	mov.u32 	%r2131, %r2127;
$L__BB15_59:
	add.s32 	%r125, %r2128, -1;
	shl.b32 	%r554, %r125, 8;
	add.s32 	%r555, %r554, %r1;
	mul.wide.s32 	%rd69, %r555, 4;
	add.s64 	%rd11, %rd2, %rd69;
$L__BB15_60:
	membar.cta;
	ld.volatile.global.u32 	%r126, [%rd11];
	setp.eq.s32 	%p72, %r126, 0;
	@%p72 bra 	$L__BB15_60;
	and.b32  	%r556, %r126, 1073741823;
	add.s32 	%r2131, %r556, %r2131;
	setp.gt.s32 	%p73, %r126, -1;
	vote.sync.ballot.b32 	%r2129, %p73, %r2129;
	setp.gt.u32 	%p75, %r2128, 1;
	and.pred  	%p76, %p73, %p75;
	mov.u32 	%r2128, %r125;
	@%p76 bra 	$L__BB15_59;
	ld.shared.u64 	%rd455, [%r121];
$L__BB15_63:
	or.b32  	%r557, %r2131, -2147483648;
	st.volatile.global.u32 	[%rd6], %r557;
	sub.s32 	%r560, %r2131, %r2127;
	cvt.s64.s32 	%rd72, %r560;
	add.s64 	%rd73, %rd455, %rd72;
	st.shared.u64 	[%r121], %rd73;
$L__BB15_64:
	ld.param.u32 	%r2033, [_ZN3cub18CUB_300001_SM_10006detail10radix_sort29DeviceRadixSortOnesweepKernelINS1_5radix10policy_hubIffyE10Policy1000ELNS0_9SortOrderE0EffyiiNS1_21identity_decomposer_tEEEvPT5_SB_PT3_PKSC_PT1_PKSG_PT2_PKSK_T4_iiT6__param_8];
	ld.param.u64 	%rd432, [_ZN3cub18CUB_300001_SM_10006detail10radix_sort29DeviceRadixSortOnesweepKernelINS1_5radix10policy_hubIffyE10Policy1000ELNS0_9SortOrderE0EffyiiNS1_21identity_decomposer_tEEEvPT5_SB_PT3_PKSC_PT1_PKSG_PT2_PKSK_T4_iiT6__param_2];
	setp.gt.u32 	%p77, %r1, 255;
	setp.lt.s32 	%p78, %r5, %r2033;
	setp.eq.s64 	%p79, %rd432, 0;
	or.pred  	%p80, %p79, %p78;
	or.pred  	%p81, %p77, %p80;
	@%p81 bra 	$L__BB15_66;
	ld.param.u64 	%rd433, [_ZN3cub18CUB_300001_SM_10006detail10radix_sort29DeviceRadixSortOnesweepKernelINS1_5radix10policy_hubIffyE10Policy1000ELNS0_9SortOrderE0EffyiiNS1_21identity_decomposer_tEEEvPT5_SB_PT3_PKSC_PT1_PKSG_PT2_PKSK_T4_iiT6__param_2];
	ld.shared.u64 	%rd74, [%r121];
	setp.gt.u32 	%p82, %r1, %r117;
	selp.b64 	%rd75, 6528, 0, %p82;
	cvt.s64.s32 	%rd76, %r2127;
	add.s64 	%rd77, %rd75, %rd76;
	add.s64 	%rd78, %rd77, %rd74;
	cvta.to.global.u64 	%rd79, %rd433;
	shl.b64 	%rd80, %rd9, 3;
	add.s64 	%rd81, %rd79, %rd80;
	st.global.u64 	[%rd81], %rd78;
$L__BB15_66:
	ld.param.u32 	%r2034, [_ZN3cub18CUB_300001_SM_10006detail10radix_sort29DeviceRadixSortOnesweepKernelINS1_5radix10policy_hubIffyE10Policy1000ELNS0_9SortOrderE0EffyiiNS1_21identity_decomposer_tEEEvPT5_SB_PT3_PKSC_PT1_PKSG_PT2_PKSK_T4_iiT6__param_8];
	setp.gt.s32 	%p83, %r5, %r2034;
	bar.sync 	0;
	shl.b32 	%r561, %r117, 3;
	add.s32 	%r563, %r390, %r561;
	ld.shared.u64 	%rd14, [%r563+26112];
	setp.gt.s32 	%p84, %r2148, -1;
	selp.b32 	%r564, -1, -2147483648, %p84;
	xor.b32  	%r2148, %r564, %r2148;
	setp.gt.s32 	%p85, %r2147, -1;
	selp.b32 	%r565, -1, -2147483648, %p85;
	xor.b32  	%r2147, %r565, %r2147;
	setp.gt.s32 	%p86, %r2146, -1;
	selp.b32 	%r566, -1, -2147483648, %p86;
	xor.b32  	%r2146, %r566, %r2146;
	setp.gt.s32 	%p87, %r2145, -1;
	selp.b32 	%r567, -1, -2147483648, %p87;
	xor.b32  	%r2145, %r567, %r2145;
	setp.gt.s32 	%p88, %r2144, -1;
	selp.b32 	%r568, -1, -2147483648, %p88;
	xor.b32  	%r2144, %r568, %r2144;
	setp.gt.s32 	%p89, %r2143, -1;
	selp.b32 	%r569, -1, -2147483648, %p89;
	xor.b32  	%r2143, %r569, %r2143;
	setp.gt.s32 	%p90, %r2142, -1;
	selp.b32 	%r570, -1, -2147483648, %p90;
	xor.b32  	%r2142, %r570, %r2142;
	setp.gt.s32 	%p91, %r2141, -1;
	selp.b32 	%r571, -1, -2147483648, %p91;
	xor.b32  	%r2141, %r571, %r2141;
	setp.gt.s32 	%p92, %r2140, -1;
	selp.b32 	%r572, -1, -2147483648, %p92;
	xor.b32  	%r2140, %r572, %r2140;
	setp.gt.s32 	%p93, %r2139, -1;
	selp.b32 	%r573, -1, -2147483648, %p93;
	xor.b32  	%r2139, %r573, %r2139;
	setp.gt.s32 	%p94, %r2138, -1;
	selp.b32 	%r574, -1, -2147483648, %p94;
	xor.b32  	%r2138, %r574, %r2138;
	setp.gt.s32 	%p95, %r2137, -1;
	selp.b32 	%r575, -1, -2147483648, %p95;
	xor.b32  	%r2137, %r575, %r2137;
	setp.gt.s32 	%p96, %r2136, -1;
	selp.b32 	%r576, -1, -2147483648, %p96;
	xor.b32  	%r2136, %r576, %r2136;
	setp.gt.s32 	%p97, %r2135, -1;
	selp.b32 	%r577, -1, -2147483648, %p97;
	xor.b32  	%r2135, %r577, %r2135;
	setp.gt.s32 	%p98, %r2134, -1;
	selp.b32 	%r578, -1, -2147483648, %p98;
	xor.b32  	%r2134, %r578, %r2134;
	setp.gt.s32 	%p99, %r2133, -1;
	selp.b32 	%r579, -1, -2147483648, %p99;
	xor.b32  	%r2133, %r579, %r2133;
	setp.gt.s32 	%p100, %r2132, -1;
	selp.b32 	%r580, -1, -2147483648, %p100;
	xor.b32  	%r2132, %r580, %r2132;
	@%p83 bra 	$L__BB15_68;
	add.s64 	%rd82, %rd14, %rd7;
	shl.b64 	%rd83, %rd82, 2;
	add.s64 	%rd84, %rd1, %rd83;
	st.global.u32 	[%rd84], %r2148;
	st.global.u32 	[%rd84+128], %r2147;
	st.global.u32 	[%rd84+256], %r2146;
	st.global.u32 	[%rd84+384], %r2145;
	st.global.u32 	[%rd84+512], %r2144;
	st.global.u32 	[%rd84+640], %r2143;
	st.global.u32 	[%rd84+768], %r2142;
	st.global.u32 	[%rd84+896], %r2141;
	st.global.u32 	[%rd84+1024], %r2140;
	st.global.u32 	[%rd84+1152], %r2139;
	st.global.u32 	[%rd84+1280], %r2138;
	st.global.u32 	[%rd84+1408], %r2137;
	st.global.u32 	[%rd84+1536], %r2136;
	st.global.u32 	[%rd84+1664], %r2135;
	st.global.u32 	[%rd84+1792], %r2134;
	st.global.u32 	[%rd84+1920], %r2133;
	st.global.u32 	[%rd84+2048], %r2132;
	bra.uni 	$L__BB15_102;
$L__BB15_68:
	ld.param.u32 	%r2035, [_ZN3cub18CUB_300001_SM_10006detail10radix_sort29DeviceRadixSortOnesweepKernelINS1_5radix10policy_hubIffyE10Policy1000ELNS0_9SortOrderE0EffyiiNS1_21identity_decomposer_tEEEvPT5_SB_PT3_PKSC_PT1_PKSG_PT2_PKSK_T4_iiT6__param_8];
	cvt.u32.u64 	%r581, %rd7;
	mad.lo.s32 	%r147, %r4, -6528, %r2035;
	setp.ge.s32 	%p101, %r581, %r147;
	add.s64 	%rd85, %rd14, %rd7;
	shl.b64 	%rd86, %rd85, 2;
	add.s64 	%rd15, %rd1, %rd86;
	@%p101 bra 	$L__BB15_70;
	st.global.u32 	[%rd15], %r2148;
$L__BB15_70:
	add.s32 	%r583, %r581, 32;
	setp.ge.s32 	%p102, %r583, %r147;
	@%p102 bra 	$L__BB15_72;
	st.global.u32 	[%rd15+128], %r2147;
$L__BB15_72:
	add.s32 	%r585, %r581, 64;
	setp.ge.s32 	%p103, %r585, %r147;
	@%p103 bra 	$L__BB15_74;
	st.global.u32 	[%rd15+256], %r2146;
$L__BB15_74:
	add.s32 	%r587, %r581, 96;
	setp.ge.s32 	%p104, %r587, %r147;
	@%p104 bra 	$L__BB15_76;
	st.global.u32 	[%rd15+384], %r2145;
$L__BB15_76:
	add.s32 	%r589, %r581, 128;
	setp.ge.s32 	%p105, %r589, %r147;
	@%p105 bra 	$L__BB15_78;
	st.global.u32 	[%rd15+512], %r2144;
$L__BB15_78:
	add.s32 	%r591, %r581, 160;
	setp.ge.s32 	%p106, %r591, %r147;
	@%p106 bra 	$L__BB15_80;
	st.global.u32 	[%rd15+640], %r2143;
$L__BB15_80:
	add.s32 	%r593, %r581, 192;
	setp.ge.s32 	%p107, %r593, %r147;
	@%p107 bra 	$L__BB15_82;
	st.global.u32 	[%rd15+768], %r2142;
$L__BB15_82:
	add.s32 	%r595, %r581, 224;
	setp.ge.s32 	%p108, %r595, %r147;
	@%p108 bra 	$L__BB15_84;
	st.global.u32 	[%rd15+896], %r2141;
$L__BB15_84:
	add.s32 	%r597, %r581, 256;
	setp.ge.s32 	%p109, %r597, %r147;
	@%p109 bra 	$L__BB15_86;
	st.global.u32 	[%rd15+1024], %r2140;
$L__BB15_86:
	add.s32 	%r599, %r581, 288;
	setp.ge.s32 	%p110, %r599, %r147;
	@%p110 bra 	$L__BB15_88;
	st.global.u32 	[%rd15+1152], %r2139;
$L__BB15_88:
	add.s32 	%r601, %r581, 320;
	setp.ge.s32 	%p111, %r601, %r147;
	@%p111 bra 	$L__BB15_90;
	st.global.u32 	[%rd15+1280], %r2138;
$L__BB15_90:
	add.s32 	%r603, %r581, 352;
	setp.ge.s32 	%p112, %r603, %r147;
	@%p112 bra 	$L__BB15_92;
	st.global.u32 	[%rd15+1408], %r2137;
$L__BB15_92:
	add.s32 	%r605, %r581, 384;
	setp.ge.s32 	%p113, %r605, %r147;
	@%p113 bra 	$L__BB15_94;
	st.global.u32 	[%rd15+1536], %r2136;
$L__BB15_94:
	add.s32 	%r607, %r581, 416;
	setp.ge.s32 	%p114, %r607, %r147;
	@%p114 bra 	$L__BB15_96;
	st.global.u32 	[%rd15+1664], %r2135;
$L__BB15_96:
	add.s32 	%r609, %r581, 448;
	setp.ge.s32 	%p115, %r609, %r147;
	@%p115 bra 	$L__BB15_98;
	st.global.u32 	[%rd15+1792], %r2134;
$L__BB15_98:
	add.s32 	%r611, %r581, 480;
	setp.ge.s32 	%p116, %r611, %r147;
	@%p116 bra 	$L__BB15_100;
	st.global.u32 	[%rd15+1920], %r2133;
$L__BB15_100:
	add.s32 	%r613, %r581, 512;
	setp.ge.s32 	%p117, %r613, %r147;
	@%p117 bra 	$L__BB15_102;
	st.global.u32 	[%rd15+2048], %r2132;
$L__BB15_102:
	ld.param.u32 	%r2036, [_ZN3cub18CUB_300001_SM_10006detail10radix_sort29DeviceRadixSortOnesweepKernelINS1_5radix10policy_hubIffyE10Policy1000ELNS0_9SortOrderE0EffyiiNS1_21identity_decomposer_tEEEvPT5_SB_PT3_PKSC_PT1_PKSG_PT2_PKSK_T4_iiT6__param_8];
	setp.gt.s32 	%p118, %r5, %r2036;
	@%p118 bra 	$L__BB15_104;
	ld.global.f32 	%f235, [%rd8];
	ld.global.f32 	%f234, [%rd8+128];
	ld.global.f32 	%f233, [%rd8+256];
	ld.global.f32 	%f232, [%rd8+384];
	ld.global.f32 	%f231, [%rd8+512];
	ld.global.f32 	%f230, [%rd8+640];
	ld.global.f32 	%f229, [%rd8+768];
	ld.global.f32 	%f228, [%rd8+896];
	ld.global.f32 	%f227, [%rd8+1024];
	ld.global.f32 	%f226, [%rd8+1152];
	ld.global.f32 	%f225, [%rd8+1280];
	ld.global.f32 	%f224, [%rd8+1408];
	ld.global.f32 	%f223, [%rd8+1536];
	ld.global.f32 	%f222, [%rd8+1664];
	ld.global.f32 	%f221, [%rd8+1792];
	ld.global.f32 	%f220, [%rd8+1920];
	ld.global.f32 	%f219, [%rd8+2048];
	bra.uni 	$L__BB15_138;
$L__BB15_104:
	ld.param.u32 	%r2037, [_ZN3cub18CUB_300001_SM_10006detail10radix_sort29DeviceRadixSortOnesweepKernelINS1_5radix10policy_hubIffyE10Policy1000ELNS0_9SortOrderE0EffyiiNS1_21identity_decomposer_tEEEvPT5_SB_PT3_PKSC_PT1_PKSG_PT2_PKSK_T4_iiT6__param_8];
	cvt.u32.u64 	%r614, %rd7;
	sub.s32 	%r148, %r2037, %r328;
	setp.ge.s32 	%p119, %r614, %r148;
	@%p119 bra 	$L__BB15_106;
	ld.global.f32 	%f235, [%rd8];
$L__BB15_106:
	add.s32 	%r617, %r614, 32;
	setp.ge.s32 	%p120, %r617, %r148;
	@%p120 bra 	$L__BB15_108;
	ld.global.f32 	%f234, [%rd8+128];
$L__BB15_108:
	add.s32 	%r619, %r614, 64;
	setp.ge.s32 	%p121, %r619, %r148;
	@%p121 bra 	$L__BB15_110;
	ld.global.f32 	%f233, [%rd8+256];
$L__BB15_110:
	add.s32 	%r621, %r614, 96;
	setp.ge.s32 	%p122, %r621, %r148;
	@%p122 bra 	$L__BB15_112;
	ld.global.f32 	%f232, [%rd8+384];
$L__BB15_112:
	add.s32 	%r623, %r614, 128;
	setp.ge.s32 	%p123, %r623, %r148;
	@%p123 bra 	$L__BB15_114;
	ld.global.f32 	%f231, [%rd8+512];
$L__BB15_114:
	add.s32 	%r625, %r614, 160;
	setp.ge.s32 	%p124, %r625, %r148;
	@%p124 bra 	$L__BB15_116;
	ld.global.f32 	%f230, [%rd8+640];
$L__BB15_116:
	add.s32 	%r627, %r614, 192;
	setp.ge.s32 	%p125, %r627, %r148;
	@%p125 bra 	$L__BB15_118;
	ld.global.f32 	%f229, [%rd8+768];
$L__BB15_118:
	add.s32 	%r629, %r614, 224;
	setp.ge.s32 	%p126, %r629, %r148;
	@%p126 bra 	$L__BB15_120;
	ld.global.f32 	%f228, [%rd8+896];
$L__BB15_120:
	add.s32 	%r631, %r614, 256;
	setp.ge.s32 	%p127, %r631, %r148;
	@%p127 bra 	$L__BB15_122;
	ld.global.f32 	%f227, [%rd8+1024];
$L__BB15_122:
	add.s32 	%r633, %r614, 288;
	setp.ge.s32 	%p128, %r633, %r148;
	@%p128 bra 	$L__BB15_124;
	ld.global.f32 	%f226, [%rd8+1152];
$L__BB15_124:
	add.s32 	%r635, %r614, 320;
	setp.ge.s32 	%p129, %r635, %r148;
	@%p129 bra 	$L__BB15_126;
	ld.global.f32 	%f225, [%rd8+1280];
$L__BB15_126:
	add.s32 	%r637, %r614, 352;
	setp.ge.s32 	%p130, %r637, %r148;
	@%p130 bra 	$L__BB15_128;
	ld.global.f32 	%f224, [%rd8+1408];
$L__BB15_128:
	add.s32 	%r639, %r614, 384;
	setp.ge.s32 	%p131, %r639, %r148;
	@%p131 bra 	$L__BB15_130;
	ld.global.f32 	%f223, [%rd8+1536];
$L__BB15_130:
	add.s32 	%r641, %r614, 416;
	setp.ge.s32 	%p132, %r641, %r148;
	@%p132 bra 	$L__BB15_132;
	ld.global.f32 	%f222, [%rd8+1664];
$L__BB15_132:
	add.s32 	%r643, %r614, 448;
	setp.ge.s32 	%p133, %r643, %r148;
	@%p133 bra 	$L__BB15_134;
	ld.global.f32 	%f221, [%rd8+1792];
$L__BB15_134:
	add.s32 	%r645, %r614, 480;
	setp.ge.s32 	%p134, %r645, %r148;
	@%p134 bra 	$L__BB15_136;
	ld.global.f32 	%f220, [%rd8+1920];
$L__BB15_136:
	add.s32 	%r647, %r614, 512;
	setp.ge.s32 	%p135, %r647, %r148;
	@%p135 bra 	$L__BB15_138;
	ld.global.f32 	%f219, [%rd8+2048];
$L__BB15_138:
	ld.param.u32 	%r2038, [_ZN3cub18CUB_300001_SM_10006detail10radix_sort29DeviceRadixSortOnesweepKernelINS1_5radix10policy_hubIffyE10Policy1000ELNS0_9SortOrderE0EffyiiNS1_21identity_decomposer_tEEEvPT5_SB_PT3_PKSC_PT1_PKSG_PT2_PKSK_T4_iiT6__param_8];
	mad.lo.s32 	%r648, %r4, 6528, 6528;
	setp.gt.s32 	%p136, %r648, %r2038;
	@%p136 bra 	$L__BB15_140;
	ld.param.u64 	%rd439, [_ZN3cub18CUB_300001_SM_10006detail10radix_sort29DeviceRadixSortOnesweepKernelINS1_5radix10policy_hubIffyE10Policy1000ELNS0_9SortOrderE0EffyiiNS1_21identity_decomposer_tEEEvPT5_SB_PT3_PKSC_PT1_PKSG_PT2_PKSK_T4_iiT6__param_6];
	add.s64 	%rd87, %rd14, %rd7;
	cvta.to.global.u64 	%rd88, %rd439;
	shl.b64 	%rd89, %rd87, 2;
	add.s64 	%rd90, %rd88, %rd89;
	st.global.f32 	[%rd90], %f235;
	st.global.f32 	[%rd90+128], %f234;
	st.global.f32 	[%rd90+256], %f233;
	st.global.f32 	[%rd90+384], %f232;
	st.global.f32 	[%rd90+512], %f231;
	st.global.f32 	[%rd90+640], %f230;
	st.global.f32 	[%rd90+768], %f229;
	st.global.f32 	[%rd90+896], %f228;
	st.global.f32 	[%rd90+1024], %f227;
	st.global.f32 	[%rd90+1152], %f226;
	st.global.f32 	[%rd90+1280], %f225;
	st.global.f32 	[%rd90+1408], %f224;
	st.global.f32 	[%rd90+1536], %f223;
	st.global.f32 	[%rd90+1664], %f222;
	st.global.f32 	[%rd90+1792], %f221;
	st.global.f32 	[%rd90+1920], %f220;
	st.global.f32 	[%rd90+2048], %f219;
	bra.uni 	$L__BB15_174;
$L__BB15_140:
	ld.param.u32 	%r2039, [_ZN3cub18CUB_300001_SM_10006detail10radix_sort29DeviceRadixSortOnesweepKernelINS1_5radix10policy_hubIffyE10Policy1000ELNS0_9SortOrderE0EffyiiNS1_21identity_decomposer_tEEEvPT5_SB_PT3_PKSC_PT1_PKSG_PT2_PKSK_T4_iiT6__param_8];
	ld.param.u64 	%rd440, [_ZN3cub18CUB_300001_SM_10006detail10radix_sort29DeviceRadixSortOnesweepKernelINS1_5radix10policy_hubIffyE10Policy1000ELNS0_9SortOrderE0EffyiiNS1_21identity_decomposer_tEEEvPT5_SB_PT3_PKSC_PT1_PKSG_PT2_PKSK_T4_iiT6__param_6];
	cvt.u32.u64 	%r649, %rd7;
	mad.lo.s32 	%r149, %r4, -6528, %r2039;
	setp.ge.s32 	%p137, %r649, %r149;
	add.s64 	%rd91, %rd14, %rd7;
	cvta.to.global.u64 	%rd92, %rd440;
	shl.b64 	%rd93, %rd91, 2;
	add.s64 	%rd16, %rd92, %rd93;
	@%p137 bra 	$L__BB15_142;
	st.global.f32 	[%rd16], %f235;
$L__BB15_142:
	add.s32 	%r651, %r649, 32;
	setp.ge.s32 	%p138, %r651, %r149;
	@%p138 bra 	$L__BB15_144;
	st.global.f32 	[%rd16+128], %f234;
$L__BB15_144:
	add.s32 	%r653, %r649, 64;
	setp.ge.s32 	%p139, %r653, %r149;
	@%p139 bra 	$L__BB15_146;
	st.global.f32 	[%rd16+256], %f233;
$L__BB15_146:
	add.s32 	%r655, %r649, 96;
	setp.ge.s32 	%p140, %r655, %r149;
	@%p140 bra 	$L__BB15_148;
	st.global.f32 	[%rd16+384], %f232;
$L__BB15_148:
	add.s32 	%r657, %r649, 128;
	setp.ge.s32 	%p141, %r657, %r149;
	@%p141 bra 	$L__BB15_150;
	st.global.f32 	[%rd16+512], %f231;
$L__BB15_150:
	add.s32 	%r659, %r649, 160;
	setp.ge.s32 	%p142, %r659, %r149;
	@%p142 bra 	$L__BB15_152;
	st.global.f32 	[%rd16+640], %f230;
$L__BB15_152:
	add.s32 	%r661, %r649, 192;
	setp.ge.s32 	%p143, %r661, %r149;
	@%p143 bra 	$L__BB15_154;
	st.global.f32 	[%rd16+768], %f229;
$L__BB15_154:
	add.s32 	%r663, %r649, 224;
	setp.ge.s32 	%p144, %r663, %r149;
	@%p144 bra 	$L__BB15_156;
	st.global.f32 	[%rd16+896], %f228;
$L__BB15_156:
	add.s32 	%r665, %r649, 256;
	setp.ge.s32 	%p145, %r665, %r149;
	@%p145 bra 	$L__BB15_158;
	st.global.f32 	[%rd16+1024], %f227;
$L__BB15_158:
	add.s32 	%r667, %r649, 288;
	setp.ge.s32 	%p146, %r667, %r149;
	@%p146 bra 	$L__BB15_160;
	st.global.f32 	[%rd16+1152], %f226;
$L__BB15_160:
	add.s32 	%r669, %r649, 320;
	setp.ge.s32 	%p147, %r669, %r149;
	@%p147 bra 	$L__BB15_162;
	st.global.f32 	[%rd16+1280], %f225;
$L__BB15_162:
	add.s32 	%r671, %r649, 352;
	setp.ge.s32 	%p148, %r671, %r149;
	@%p148 bra 	$L__BB15_164;
	st.global.f32 	[%rd16+1408], %f224;
$L__BB15_164:
	add.s32 	%r673, %r649, 384;
	setp.ge.s32 	%p149, %r673, %r149;
	@%p149 bra 	$L__BB15_166;
	st.global.f32 	[%rd16+1536], %f223;
$L__BB15_166:
	add.s32 	%r675, %r649, 416;
	setp.ge.s32 	%p150, %r675, %r149;
	@%p150 bra 	$L__BB15_168;
	st.global.f32 	[%rd16+1664], %f222;
$L__BB15_168:
	add.s32 	%r677, %r649, 448;
	setp.ge.s32 	%p151, %r677, %r149;
	@%p151 bra 	$L__BB15_170;
	st.global.f32 	[%rd16+1792], %f221;
$L__BB15_170:
	add.s32 	%r679, %r649, 480;
	setp.ge.s32 	%p152, %r679, %r149;
	@%p152 bra 	$L__BB15_172;
	st.global.f32 	[%rd16+1920], %f220;
$L__BB15_172:
	add.s32 	%r681, %r649, 512;
	setp.ge.s32 	%p153, %r681, %r149;
	@%p153 bra 	$L__BB15_174;
	st.global.f32 	[%rd16+2048], %f219;
$L__BB15_174:
	// begin inline asm
	exit;
	// end inline asm
$L__BB15_175:
	mul.hi.u32 	%r682, %r1, 357913942;
	add.s32 	%r683, %r682, %r1;
	shl.b32 	%r684, %r683, 2;
	add.s32 	%r686, %r390, %r684;
	add.s32 	%r167, %r686, 13328;
	st.shared.u32 	[%r686+13328], %r2127;
	bar.sync 	0;
	setp.gt.u32 	%p154, %r1, 31;
	@%p154 bra 	$L__BB15_177;
	mad.lo.s32 	%r718, %r1, 52, %r390;
	ld.shared.u32 	%r719, [%r718+13328];
	ld.shared.u32 	%r720, [%r718+13332];
	ld.shared.u32 	%r721, [%r718+13336];
	ld.shared.u32 	%r722, [%r718+13340];
	ld.shared.u32 	%r723, [%r718+13344];
	ld.shared.u32 	%r724, [%r718+13348];
	ld.shared.u32 	%r725, [%r718+13352];
	ld.shared.u32 	%r726, [%r718+13356];
	ld.shared.u32 	%r727, [%r718+13360];
	ld.shared.u32 	%r728, [%r718+13364];
	ld.shared.u32 	%r729, [%r718+13368];
	ld.shared.u32 	%r730, [%r718+13372];
	add.s32 	%r731, %r720, %r719;
	add.s32 	%r732, %r731, %r721;
	add.s32 	%r733, %r732, %r722;
	add.s32 	%r734, %r733, %r723;
	add.s32 	%r735, %r734, %r724;
	add.s32 	%r736, %r735, %r725;
	add.s32 	%r737, %r736, %r726;
	add.s32 	%r738, %r737, %r727;
	add.s32 	%r739, %r738, %r728;
	add.s32 	%r740, %r739, %r729;
	add.s32 	%r691, %r740, %r730;
	mov.b32 	%r689, 1;
	mov.b32 	%r714, 0;
	mov.b32 	%r716, -1;
	// begin inline asm
	{  .reg .s32 r0;  .reg .pred p;  shfl.sync.up.b32 r0|p, %r691, %r689, %r714, %r716;  @p add.s32 r0, r0, %r691;  mov.s32 %r687, r0;}
	// end inline asm
	mov.b32 	%r695, 2;
	// begin inline asm
	{  .reg .s32 r0;  .reg .pred p;  shfl.sync.up.b32 r0|p, %r687, %r695, %r714, %r716;  @p add.s32 r0, r0, %r687;  mov.s32 %r693, r0;}
	// end inline asm
	mov.b32 	%r701, 4;
	// begin inline asm
	{  .reg .s32 r0;  .reg .pred p;  shfl.sync.up.b32 r0|p, %r693, %r701, %r714, %r716;  @p add.s32 r0, r0, %r693;  mov.s32 %r699, r0;}
	// end inline asm
	mov.b32 	%r707, 8;
	// begin inline asm
	{  .reg .s32 r0;  .reg .pred p;  shfl.sync.up.b32 r0|p, %r699, %r707, %r714, %r716;  @p add.s32 r0, r0, %r699;  mov.s32 %r705, r0;}
	// end inline asm
	mov.b32 	%r713, 16;
	// begin inline asm
	{  .reg .s32 r0;  .reg .pred p;  shfl.sync.up.b32 r0|p, %r705, %r713, %r714, %r716;  @p add.s32 r0, r0, %r705;  mov.s32 %r711, r0;}
	// end inline asm
	sub.s32 	%r741, %r711, %r691;
	add.s32 	%r742, %r719, %r741;
	add.s32 	%r743, %r720, %r742;
	add.s32 	%r744, %r721, %r743;
	add.s32 	%r745, %r722, %r744;
	add.s32 	%r746, %r723, %r745;
	add.s32 	%r747, %r724, %r746;
	add.s32 	%r748, %r725, %r747;
	add.s32 	%r749, %r726, %r748;
	add.s32 	%r750, %r727, %r749;
	add.s32 	%r751, %r728, %r750;
	add.s32 	%r752, %r729, %r751;
	st.shared.u32 	[%r718+13328], %r741;
	st.shared.u32 	[%r718+13332], %r742;
	st.shared.u32 	[%r718+13336], %r743;
	st.shared.u32 	[%r718+13340], %r744;
	st.shared.u32 	[%r718+13344], %r745;
	st.shared.u32 	[%r718+13348], %r746;
	st.shared.u32 	[%r718+13352], %r747;
	st.shared.u32 	[%r718+13356], %r748;
	st.shared.u32 	[%r718+13360], %r749;
	st.shared.u32 	[%r718+13364], %r750;
	st.shared.u32 	[%r718+13368], %r751;
	st.shared.u32 	[%r718+13372], %r752;
$L__BB15_177:
	setp.gt.u32 	%p155, %r1, 255;
	bar.sync 	0;
	ld.shared.u32 	%r168, [%r167];
	@%p155 bra 	$L__BB15_179;
	ld.shared.u32 	%r756, [%r118];
	add.s32 	%r757, %r756, %r168;
	st.shared.u32 	[%r118], %r757;
	ld.shared.u32 	%r758, [%r118+1024];
	add.s32 	%r759, %r758, %r168;
	st.shared.u32 	[%r118+1024], %r759;
	ld.shared.u32 	%r760, [%r118+2048];
	add.s32 	%r761, %r760, %r168;
	st.shared.u32 	[%r118+2048], %r761;
	ld.shared.u32 	%r762, [%r118+3072];
	add.s32 	%r763, %r762, %r168;
	st.shared.u32 	[%r118+3072], %r763;
	ld.shared.u32 	%r764, [%r118+4096];
	add.s32 	%r765, %r764, %r168;
	st.shared.u32 	[%r118+4096], %r765;
	ld.shared.u32 	%r766, [%r118+5120];
	add.s32 	%r767, %r766, %r168;
	st.shared.u32 	[%r118+5120], %r767;
	ld.shared.u32 	%r768, [%r118+6144];
	add.s32 	%r769, %r768, %r168;
	st.shared.u32 	[%r118+6144], %r769;
	ld.shared.u32 	%r770, [%r118+7168];
	add.s32 	%r771, %r770, %r168;
	st.shared.u32 	[%r118+7168], %r771;
	ld.shared.u32 	%r772, [%r118+8192];
	add.s32 	%r773, %r772, %r168;
	st.shared.u32 	[%r118+8192], %r773;
	ld.shared.u32 	%r774, [%r118+9216];
	add.s32 	%r775, %r774, %r168;
	st.shared.u32 	[%r118+9216], %r775;
	ld.shared.u32 	%r776, [%r118+10240];
	add.s32 	%r777, %r776, %r168;
	st.shared.u32 	[%r118+10240], %r777;
	ld.shared.u32 	%r778, [%r118+11264];
	add.s32 	%r779, %r778, %r168;
	st.shared.u32 	[%r118+11264], %r779;
$L__BB15_179:
	ld.param.u32 	%r2085, [_ZN3cub18CUB_300001_SM_10006detail10radix_sort29DeviceRadixSortOnesweepKernelINS1_5radix10policy_hubIffyE10Policy1000ELNS0_9SortOrderE0EffyiiNS1_21identity_decomposer_tEEEvPT5_SB_PT3_PKSC_PT1_PKSG_PT2_PKSK_T4_iiT6__param_10];
	ld.param.u32 	%r2048, [_ZN3cub18CUB_300001_SM_10006detail10radix_sort29DeviceRadixSortOnesweepKernelINS1_5radix10policy_hubIffyE10Policy1000ELNS0_9SortOrderE0EffyiiNS1_21identity_decomposer_tEEEvPT5_SB_PT3_PKSC_PT1_PKSG_PT2_PKSK_T4_iiT6__param_9];
	shl.b32 	%r806, %r1, 5;
	and.b32  	%r807, %r806, 31744;
	add.s32 	%r169, %r390, %r807;
	bar.sync 	0;
	// begin inline asm
	mov.u32 %r780, %lanemask_le;
	// end inline asm
	setp.eq.s32 	%p156, %r2148, 2147483647;
	selp.b32 	%r809, -2147483648, %r2148, %p156;
	shr.u32 	%r810, %r809, %r2048;
	mov.b32 	%r811, -1;
	shl.b32 	%r812, %r811, %r2085;
	not.b32 	%r171, %r812;
	and.b32  	%r803, %r810, %r171;
	mov.b32 	%r783, 1;
	// begin inline asm
	{
    .reg .pred p;
    and.b32 %r781, %r803, %r783;    setp.ne.u32 p, %r781, 0;
    vote.ballot.sync.b32 %r781, p, 0xffffffff;
    @!p not.b32 %r781, %r781;
}

	// end inline asm
	mov.b32 	%r786, 2;
	// begin inline asm
	{
    .reg .pred p;
    and.b32 %r784, %r803, %r786;    setp.ne.u32 p, %r784, 0;
    vote.ballot.sync.b32 %r784, p, 0xffffffff;
    @!p not.b32 %r784, %r784;
}

	// end inline asm
	and.b32  	%r813, %r784, %r781;
	mov.b32 	%r789, 4;
	// begin inline asm
	{
    .reg .pred p;
    and.b32 %r787, %r803, %r789;    setp.ne.u32 p, %r787, 0;
    vote.ballot.sync.b32 %r787, p, 0xffffffff;
    @!p not.b32 %r787, %r787;
}

	// end inline asm
	and.b32  	%r814, %r787, %r813;
	mov.b32 	%r792, 8;
	// begin inline asm
	{
    .reg .pred p;
    and.b32 %r790, %r803, %r792;    setp.ne.u32 p, %r790, 0;
    vote.ballot.sync.b32 %r790, p, 0xffffffff;
    @!p not.b32 %r790, %r790;
}

	// end inline asm
	and.b32  	%r815, %r790, %r814;
	mov.b32 	%r795, 16;
	// begin inline asm
	{
    .reg .pred p;
    and.b32 %r793, %r803, %r795;    setp.ne.u32 p, %r793, 0;
    vote.ballot.sync.b32 %r793, p, 0xffffffff;
    @!p not.b32 %r793, %r793;
}

	// end inline asm
	and.b32  	%r816, %r793, %r815;
	mov.b32 	%r798, 32;
	// begin inline asm
	{
    .reg .pred p;
    and.b32 %r796, %r803, %r798;    setp.ne.u32 p, %r796, 0;
    vote.ballot.sync.b32 %r796, p, 0xffffffff;
    @!p not.b32 %r796, %r796;
}

	// end inline asm
	and.b32  	%r817, %r796, %r816;
	mov.b32 	%r801, 64;
	// begin inline asm
	{
    .reg .pred p;
    and.b32 %r799, %r803, %r801;    setp.ne.u32 p, %r799, 0;
    vote.ballot.sync.b32 %r799, p, 0xffffffff;
    @!p not.b32 %r799, %r799;
}

	// end inline asm
	and.b32  	%r818, %r799, %r817;
	mov.b32 	%r804, 128;
	// begin inline asm
	{
    .reg .pred p;
    and.b32 %r802, %r803, %r804;    setp.ne.u32 p, %r802, 0;
    vote.ballot.sync.b32 %r802, p, 0xffffffff;
    @!p not.b32 %r802, %r802;
}

	// end inline asm
	and.b32  	%r819, %r802, %r818;
	clz.b32 	%r820, %r819;
	sub.s32 	%r173, 31, %r820;
	and.b32  	%r821, %r780, %r819;
	popc.b32 	%r174, %r821;
	setp.ne.s32 	%p157, %r326, %r173;
	mov.b32 	%r2149, 0;
	@%p157 bra 	$L__BB15_181;
	shl.b32 	%r822, %r803, 2;
	add.s32 	%r823, %r169, %r822;
	atom.shared.add.u32 	%r2149, [%r823], %r174;
$L__BB15_181:
	ld.param.u32 	%r2049, [_ZN3cub18CUB_300001_SM_10006detail10radix_sort29DeviceRadixSortOnesweepKernelINS1_5radix10policy_hubIffyE10Policy1000ELNS0_9SortOrderE0EffyiiNS1_21identity_decomposer_tEEEvPT5_SB_PT3_PKSC_PT1_PKSG_PT2_PKSK_T4_iiT6__param_9];
	shfl.sync.idx.b32	%r849|%p158, %r2149, %r173, 31, -1;
	add.s32 	%r177, %r174, %r849;
	setp.eq.s32 	%p159, %r2147, 2147483647;
	selp.b32 	%r850, -2147483648, %r2147, %p159;
	shr.u32 	%r851, %r850, %r2049;
	and.b32  	%r846, %r851, %r171;
	mov.b32 	%r826, 1;
	// begin inline asm
	{
    .reg .pred p;
    and.b32 %r824, %r846, %r826;    setp.ne.u32 p, %r824, 0;
    vote.ballot.sync.b32 %r824, p, 0xffffffff;
    @!p not.b32 %r824, %r824;
}

	// end inline asm
	mov.b32 	%r829, 2;
	// begin inline asm
	{
    .reg .pred p;
    and.b32 %r827, %r846, %r829;    setp.ne.u32 p, %r827, 0;
    vote.ballot.sync.b32 %r827, p, 0xffffffff;
    @!p not.b32 %r827, %r827;
}

	// end inline asm
	and.b32  	%r852, %r827, %r824;
	mov.b32 	%r832, 4;
	// begin inline asm
	{
    .reg .pred p;
    and.b32 %r830, %r846, %r832;    setp.ne.u32 p, %r830, 0;
    vote.ballot.sync.b32 %r830, p, 0xffffffff;
    @!p not.b32 %r830, %r830;
}

	// end inline asm
	and.b32  	%r853, %r830, %r852;
	mov.b32 	%r835, 8;
	// begin inline asm
	{
    .reg .pred p;
    and.b32 %r833, %r846, %r835;    setp.ne.u32 p, %r833, 0;
    vote.ballot.sync.b32 %r833, p, 0xffffffff;
    @!p not.b32 %r833, %r833;
}

	// end inline asm
	and.b32  	%r854, %r833, %r853;
	mov.b32 	%r838, 16;
	// begin inline asm
	{
    .reg .pred p;
    and.b32 %r836, %r846, %r838;    setp.ne.u32 p, %r836, 0;
    vote.ballot.sync.b32 %r836, p, 0xffffffff;
    @!p not.b32 %r836, %r836;
}

	// end inline asm
	and.b32  	%r855, %r836, %r854;
	mov.b32 	%r841, 32;
	// begin inline asm
	{
    .reg .pred p;
    and.b32 %r839, %r846, %r841;    setp.ne.u32 p, %r839, 0;
    vote.ballot.sync.b32 %r839, p, 0xffffffff;
    @!p not.b32 %r839, %r839;
}

	// end inline asm
	and.b32  	%r856, %r839, %r855;
	mov.b32 	%r844, 64;
	// begin inline asm
	{
    .reg .pred p;
    and.b32 %r842, %r846, %r844;    setp.ne.u32 p, %r842, 0;
    vote.ballot.sync.b32 %r842, p, 0xffffffff;
    @!p not.b32 %r842, %r842;
}

	// end inline asm
	and.b32  	%r857, %r842, %r856;
	mov.b32 	%r847, 128;
	// begin inline asm
	{
    .reg .pred p;
    and.b32 %r845, %r846, %r847;    setp.ne.u32 p, %r845, 0;
    vote.ballot.sync.b32 %r845, p, 0xffffffff;
    @!p not.b32 %r845, %r845;
}

	// end inline asm
	and.b32  	%r858, %r845, %r857;
	clz.b32 	%r859, %r858;
	sub.s32 	%r179, 31, %r859;
	and.b32  	%r860, %r780, %r858;
	popc.b32 	%r180, %r860;
	setp.ne.s32 	%p160, %r326, %r179;
	mov.b32 	%r2150, 0;
	@%p160 bra 	$L__BB15_183;
	shl.b32 	%r861, %r846, 2;
	add.s32 	%r862, %r169, %r861;
	atom.shared.add.u32 	%r2150, [%r862], %r180;
$L__BB15_183:
	ld.param.u32 	%r2050, [_ZN3cub18CUB_300001_SM_10006detail10radix_sort29DeviceRadixSortOnesweepKernelINS1_5radix10policy_hubIffyE10Policy1000ELNS0_9SortOrderE0EffyiiNS1_21identity_decomposer_tEEEvPT5_SB_PT3_PKSC_PT1_PKSG_PT2_PKSK_T4_iiT6__param_9];
	shfl.sync.idx.b32	%r888|%p161, %r2150, %r179, 31, -1;
	add.s32 	%r183, %r180, %r888;
	setp.eq.s32 	%p162, %r2146, 2147483647;
	selp.b32 	%r889, -2147483648, %r2146, %p162;
	shr.u32 	%r890, %r889, %r2050;
	and.b32  	%r885, %r890, %r171;
	mov.b32 	%r865, 1;
	// begin inline asm
	{
    .reg .pred p;
    and.b32 %r863, %r885, %r865;    setp.ne.u32 p, %r863, 0;
    vote.ballot.sync.b32 %r863, p, 0xffffffff;
    @!p not.b32 %r863, %r863;
}

	// end inline asm
	mov.b32 	%r868, 2;
	// begin inline asm
	{
    .reg .pred p;
    and.b32 %r866, %r885, %r868;    setp.ne.u32 p, %r866, 0;
    vote.ballot.sync.b32 %r866, p, 0xffffffff;
    @!p not.b32 %r866, %r866;
}

	// end inline asm
	and.b32  	%r891, %r866, %r863;
	mov.b32 	%r871, 4;
	// begin inline asm
	{
    .reg .pred p;
    and.b32 %r869, %r885, %r871;    setp.ne.u32 p, %r869, 0;
    vote.ballot.sync.b32 %r869, p, 0xffffffff;
    @!p not.b32 %r869, %r869;
}

	// end inline asm
	and.b32  	%r892, %r869, %r891;
	mov.b32 	%r874, 8;
	// begin inline asm
	{
    .reg .pred p;
    and.b32 %r872, %r885, %r874;    setp.ne.u32 p, %r872, 0;
    vote.ballot.sync.b32 %r872, p, 0xffffffff;
    @!p not.b32 %r872, %r872;
}

	// end inline asm
	and.b32  	%r893, %r872, %r892;
	mov.b32 	%r877, 16;
	// begin inline asm
	{
    .reg .pred p;
    and.b32 %r875, %r885, %r877;    setp.ne.u32 p, %r875, 0;
    vote.ballot.sync.b32 %r875, p, 0xffffffff;
    @!p not.b32 %r875, %r875;
}

	// end inline asm
	and.b32  	%r894, %r875, %r893;
	mov.b32 	%r880, 32;
	// begin inline asm
	{
    .reg .pred p;
    and.b32 %r878, %r885, %r880;    setp.ne.u32 p, %r878, 0;
    vote.ballot.sync.b32 %r878, p, 0xffffffff;
    @!p not.b32 %r878, %r878;
}

	// end inline asm
	and.b32  	%r895, %r878, %r894;
	mov.b32 	%r883, 64;
	// begin inline asm
	{
    .reg .pred p;
    and.b32 %r881, %r885, %r883;    setp.ne.u32 p, %r881, 0;
    vote.ballot.sync.b32 %r881, p, 0xffffffff;
    @!p not.b32 %r881, %r881;
}

	// end inline asm
	and.b32  	%r896, %r881, %r895;
	mov.b32 	%r886, 128;
	// begin inline asm
	{
    .reg .pred p;
    and.b32 %r884, %r885, %r886;    setp.ne.u32 p, %r884, 0;
    vote.ballot.sync.b32 %r884, p, 0xffffffff;
    @!p not.b32 %r884, %r884;
}

	// end inline asm
	and.b32  	%r897, %r884, %r896;
	clz.b32 	%r898, %r897;
	sub.s32 	%r185, 31, %r898;
	and.b32  	%r899, %r780, %r897;
	popc.b32 	%r186, %r899;
	setp.ne.s32 	%p163, %r326, %r185;
	mov.b32 	%r2151, 0;
	@%p163 bra 	$L__BB15_185;
	shl.b32 	%r900, %r885, 2;
	add.s32 	%r901, %r169, %r900;
	atom.shared.add.u32 	%r2151, [%r901], %r186;
$L__BB15_185:
	ld.param.u32 	%r2051, [_ZN3cub18CUB_300001_SM_10006detail10radix_sort29DeviceRadixSortOnesweepKernelINS1_5radix10policy_hubIffyE10Policy1000ELNS0_9SortOrderE0EffyiiNS1_21identity_decomposer_tEEEvPT5_SB_PT3_PKSC_PT1_PKSG_PT2_PKSK_T4_iiT6__param_9];
	shfl.sync.idx.b32	%r927|%p164, %r2151, %r185, 31, -1;
	add.s32 	%r189, %r186, %r927;
	setp.eq.s32 	%p165, %r2145, 2147483647;
	selp.b32 	%r928, -2147483648, %r2145, %p165;
	shr.u32 	%r929, %r928, %r2051;
	and.b32  	%r924, %r929, %r171;
	mov.b32 	%r904, 1;
	// begin inline asm
	{
    .reg .pred p;
    and.b32 %r902, %r924, %r904;    setp.ne.u32 p, %r902, 0;
    vote.ballot.sync.b32 %r902, p, 0xffffffff;
    @!p not.b32 %r902, %r902;
}

	// end inline asm
	mov.b32 	%r907, 2;
	// begin inline asm
	{
    .reg .pred p;
    and.b32 %r905, %r924, %r907;    setp.ne.u32 p, %r905, 0;
    vote.ballot.sync.b32 %r905, p, 0xffffffff;
    @!p not.b32 %r905, %r905;
}

	// end inline asm
	and.b32  	%r930, %r905, %r902;
	mov.b32 	%r910, 4;
	// begin inline asm
	{
    .reg .pred p;
    and.b32 %r908, %r924, %r910;    setp.ne.u32 p, %r908, 0;
    vote.ballot.sync.b32 %r908, p, 0xffffffff;
    @!p not.b32 %r908, %r908;
}

	// end inline asm
	and.b32  	%r931, %r908, %r930;
	mov.b32 	%r913, 8;
	// begin inline asm
	{
    .reg .pred p;
    and.b32 %r911, %r924, %r913;    setp.ne.u32 p, %r911, 0;
    vote.ballot.sync.b32 %r911, p, 0xffffffff;
    @!p not.b32 %r911, %r911;
}

	// end inline asm
	and.b32  	%r932, %r911, %r931;
	mov.b32 	%r916, 16;
	// begin inline asm
	{
    .reg .pred p;
    and.b32 %r914, %r924, %r916;    setp.ne.u32 p, %r914, 0;
    vote.ballot.sync.b32 %r914, p, 0xffffffff;
    @!p not.b32 %r914, %r914;
}

	// end inline asm
	and.b32  	%r933, %r914, %r932;
	mov.b32 	%r919, 32;
	// begin inline asm
	{
    .reg .pred p;
    and.b32 %r917, %r924, %r919;    setp.ne.u32 p, %r917, 0;
    vote.ballot.sync.b32 %r917, p, 0xffffffff;
    @!p not.b32 %r917, %r917;
}

	// end inline asm
	and.b32  	%r934, %r917, %r933;
	mov.b32 	%r922, 64;
	// begin inline asm
	{
    .reg .pred p;
    and.b32 %r920, %r924, %r922;    setp.ne.u32 p, %r920, 0;
    vote.ballot.sync.b32 %r920, p, 0xffffffff;
    @!p not.b32 %r920, %r920;
}

	// end inline asm
	and.b32  	%r935, %r920, %r934;
	mov.b32 	%r925, 128;
	// begin inline asm
	{
    .reg .pred p;
    and.b32 %r923, %r924, %r925;    setp.ne.u32 p, %r923, 0;
    vote.ballot.sync.b32 %r923, p, 0xffffffff;
    @!p not.b32 %r923, %r923;
}

	// end inline asm
	and.b32  	%r936, %r923, %r935;
	clz.b32 	%r937, %r936;
	sub.s32 	%r191, 31, %r937;
	and.b32  	%r938, %r780, %r936;
	popc.b32 	%r192, %r938;
	setp.ne.s32 	%p166, %r326, %r191;
	mov.b32 	%r2152, 0;
	@%p166 bra 	$L__BB15_187;
	shl.b32 	%r939, %r924, 2;
	add.s32 	%r940, %r169, %r939;
	atom.shared.add.u32 	%r2152, [%r940], %r192;
$L__BB15_187:
	ld.param.u32 	%r2052, [_ZN3cub18CUB_300001_SM_10006detail10radix_sort29DeviceRadixSortOnesweepKernelINS1_5radix10policy_hubIffyE10Policy1000ELNS0_9SortOrderE0EffyiiNS1_21identity_decomposer_tEEEvPT5_SB_PT3_PKSC_PT1_PKSG_PT2_PKSK_T4_iiT6__param_9];
	shfl.sync.idx.b32	%r966|%p167, %r2152, %r191, 31, -1;
	add.s32 	%r195, %r192, %r966;
	setp.eq.s32 	%p168, %r2144, 2147483647;
	selp.b32 	%r967, -2147483648, %r2144, %p168;
	shr.u32 	%r968, %r967, %r2052;
	and.b32  	%r963, %r968, %r171;
	mov.b32 	%r943, 1;
	// begin inline asm
	{
    .reg .pred p;
    and.b32 %r941, %r963, %r943;    setp.ne.u32 p, %r941, 0;
    vote.ballot.sync.b32 %r941, p, 0xffffffff;
    @!p not.b32 %r941, %r941;
}

	// end inline asm
	mov.b32 	%r946, 2;
	// begin inline asm
	{
    .reg .pred p;
    and.b32 %r944, %r963, %r946;    setp.ne.u32 p, %r944, 0;
    vote.ballot.sync.b32 %r944, p, 0xffffffff;
    @!p not.b32 %r944, %r944;
}

	// end inline asm
	and.b32  	%r969, %r944, %r941;
	mov.b32 	%r949, 4;
	// begin inline asm
	{
    .reg .pred p;
    and.b32 %r947, %r963, %r949;    setp.ne.u32 p, %r947, 0;
    vote.ballot.sync.b32 %r947, p, 0xffffffff;
    @!p not.b32 %r947, %r947;
}

	// end inline asm
	and.b32  	%r970, %r947, %r969;
	mov.b32 	%r952, 8;
	// begin inline asm
	{
    .reg .pred p;
    and.b32 %r950, %r963, %r952;    setp.ne.u32 p, %r950, 0;
    vote.ballot.sync.b32 %r950, p, 0xffffffff;
    @!p not.b32 %r950, %r950;
}

	// end inline asm
	and.b32  	%r971, %r950, %r970;
	mov.b32 	%r955, 16;
	// begin inline asm
	{
    .reg .pred p;
    and.b32 %r953, %r963, %r955;    setp.ne.u32 p, %r953, 0;
    vote.ballot.sync.b32 %r953, p, 0xffffffff;
    @!p not.b32 %r953, %r953;
}

	// end inline asm
	and.b32  	%r972, %r953, %r971;
	mov.b32 	%r958, 32;
	// begin inline asm
	{
    .reg .pred p;
    and.b32 %r956, %r963, %r958;    setp.ne.u32 p, %r956, 0;
    vote.ballot.sync.b32 %r956, p, 0xffffffff;
    @!p not.b32 %r956, %r956;
}

	// end inline asm
	and.b32  	%r973, %r956, %r972;
	mov.b32 	%r961, 64;
	// begin inline asm
	{
    .reg .pred p;
    and.b32 %r959, %r963, %r961;    setp.ne.u32 p, %r959, 0;
    vote.ballot.sync.b32 %r959, p, 0xffffffff;
    @!p not.b32 %r959, %r959;
}

	// end inline asm
	and.b32  	%r974, %r959, %r973;
	mov.b32 	%r964, 128;
	// begin inline asm
	{
    .reg .pred p;
    and.b32 %r962, %r963, %r964;    setp.ne.u32 p, %r962, 0;
    vote.ballot.sync.b32 %r962, p, 0xffffffff;
    @!p not.b32 %r962, %r962;
}

	// end inline asm
	and.b32  	%r975, %r962, %r974;
	clz.b32 	%r976, %r975;
	sub.s32 	%r197, 31, %r976;
	and.b32  	%r977, %r780, %r975;
	popc.b32 	%r198, %r977;
	setp.ne.s32 	%p169, %r326, %r197;
	mov.b32 	%r2153, 0;
	@%p169 bra 	$L__BB15_189;
	shl.b32 	%r978, %r963, 2;
	add.s32 	%r979, %r169, %r978;
	atom.shared.add.u32 	%r2153, [%r979], %r198;
$L__BB15_189:
	ld.param.u32 	%r2053, [_ZN3cub18CUB_300001_SM_10006detail10radix_sort29DeviceRadixSortOnesweepKernelINS1_5radix10policy_hubIffyE10Policy1000ELNS0_9SortOrderE0EffyiiNS1_21identity_decomposer_tEEEvPT5_SB_PT3_PKSC_PT1_PKSG_PT2_PKSK_T4_iiT6__param_9];
	shfl.sync.idx.b32	%r1005|%p170, %r2153, %r197, 31, -1;
	add.s32 	%r201, %r198, %r1005;
	setp.eq.s32 	%p171, %r2143, 2147483647;
	selp.b32 	%r1006, -2147483648, %r2143, %p171;
	shr.u32 	%r1007, %r1006, %r2053;
	and.b32  	%r1002, %r1007, %r171;
	mov.b32 	%r982, 1;
	// begin inline asm
	{
    .reg .pred p;
    and.b32 %r980, %r1002, %r982;    setp.ne.u32 p, %r980, 0;
    vote.ballot.sync.b32 %r980, p, 0xffffffff;
    @!p not.b32 %r980, %r980;
}

	// end inline asm
	mov.b32 	%r985, 2;
	// begin inline asm
	{
    .reg .pred p;
    and.b32 %r983, %r1002, %r985;    setp.ne.u32 p, %r983, 0;
    vote.ballot.sync.b32 %r983, p, 0xffffffff;
    @!p not.b32 %r983, %r983;
}

	// end inline asm
	and.b32  	%r1008, %r983, %r980;
	mov.b32 	%r988, 4;
	// begin inline asm
	{
    .reg .pred p;
    and.b32 %r986, %r1002, %r988;    setp.ne.u32 p, %r986, 0;
    vote.ballot.sync.b32 %r986, p, 0xffffffff;
    @!p not.b32 %r986, %r986;
}

	// end inline asm
	and.b32  	%r1009, %r986, %r1008;
	mov.b32 	%r991, 8;
	// begin inline asm
	{
    .reg .pred p;
    and.b32 %r989, %r1002, %r991;    setp.ne.u32 p, %r989, 0;
    vote.ballot.sync.b32 %r989, p, 0xffffffff;
    @!p not.b32 %r989, %r989;
}

	// end inline asm
	and.b32  	%r1010, %r989, %r1009;
	mov.b32 	%r994, 16;
	// begin inline asm
	{
    .reg .pred p;
    and.b32 %r992, %r1002, %r994;    setp.ne.u32 p, %r992, 0;
    vote.ballot.sync.b32 %r992, p, 0xffffffff;
    @!p not.b32 %r992, %r992;
}

	// end inline asm
	and.b32  	%r1011, %r992, %r1010;
	mov.b32 	%r997, 32;
	// begin inline asm
	{
    .reg .pred p;
    and.b32 %r995, %r1002, %r997;    setp.ne.u32 p, %r995, 0;
    vote.ballot.sync.b32 %r995, p, 0xffffffff;
    @!p not.b32 %r995, %r995;
}

	// end inline asm
	and.b32  	%r1012, %r995, %r1011;
	mov.b32 	%r1000, 64;
	// begin inline asm
	{
    .reg .pred p;
    and.b32 %r998, %r1002, %r1000;    setp.ne.u32 p, %r998, 0;
    vote.ballot.sync.b32 %r998, p, 0xffffffff;
    @!p not.b32 %r998, %r998;
}

	// end inline asm
	and.b32  	%r1013, %r998, %r1012;
	mov.b32 	%r1003, 128;
	// begin inline asm
	{
    .reg .pred p;
    and.b32 %r1001, %r1002, %r1003;    setp.ne.u32 p, %r1001, 0;
    vote.ballot.sync.b32 %r1001, p, 0xffffffff;
    @!p not.b32 %r1001, %r1001;
}

	// end inline asm
	and.b32  	%r1014, %r1001, %r1013;
	clz.b32 	%r1015, %r1014;
	sub.s32 	%r203, 31, %r1015;
	and.b32  	%r1016, %r780, %r1014;
	popc.b32 	%r204, %r1016;
	setp.ne.s32 	%p172, %r326, %r203;
	mov.b32 	%r2154, 0;
	@%p172 bra 	$L__BB15_191;
	shl.b32 	%r1017, %r1002, 2;
	add.s32 	%r1018, %r169, %r1017;
	atom.shared.add.u32 	%r2154, [%r1018], %r204;
$L__BB15_191:
	ld.param.u32 	%r2054, [_ZN3cub18CUB_300001_SM_10006detail10radix_sort29DeviceRadixSortOnesweepKernelINS1_5radix10policy_hubIffyE10Policy1000ELNS0_9SortOrderE0EffyiiNS1_21identity_decomposer_tEEEvPT5_SB_PT3_PKSC_PT1_PKSG_PT2_PKSK_T4_iiT6__param_9];
	shfl.sync.idx.b32	%r1044|%p173, %r2154, %r203, 31, -1;
	add.s32 	%r207, %r204, %r1044;
	setp.eq.s32 	%p174, %r2142, 2147483647;
	selp.b32 	%r1045, -2147483648, %r2142, %p174;
	shr.u32 	%r1046, %r1045, %r2054;
	and.b32  	%r1041, %r1046, %r171;
	mov.b32 	%r1021, 1;
	// begin inline asm
	{
    .reg .pred p;
    and.b32 %r1019, %r1041, %r1021;    setp.ne.u32 p, %r1019, 0;
    vote.ballot.sync.b32 %r1019, p, 0xffffffff;
    @!p not.b32 %r1019, %r1019;
}

	// end inline asm
	mov.b32 	%r1024, 2;
	// begin inline asm
	{
    .reg .pred p;
    and.b32 %r1022, %r1041, %r1024;    setp.ne.u32 p, %r1022, 0;
    vote.ballot.sync.b32 %r1022, p, 0xffffffff;
    @!p not.b32 %r1022, %r1022;
}

	// end inline asm
	and.b32  	%r1047, %r1022, %r1019;
	mov.b32 	%r1027, 4;
	// begin inline asm
	{
    .reg .pred p;
    and.b32 %r1025, %r1041, %r1027;    setp.ne.u32 p, %r1025, 0;
    vote.ballot.sync.b32 %r1025, p, 0xffffffff;
    @!p not.b32 %r1025, %r1025;
}

	// end inline asm
	and.b32  	%r1048, %r1025, %r1047;
	mov.b32 	%r1030, 8;
	// begin inline asm
	{
    .reg .pred p;
    and.b32 %r1028, %r1041, %r1030;    setp.ne.u32 p, %r1028, 0;
    vote.ballot.sync.b32 %r1028, p, 0xffffffff;
    @!p not.b32 %r1028, %r1028;
}

	// end inline asm
	and.b32  	%r1049, %r1028, %r1048;
	mov.b32 	%r1033, 16;
	// begin inline asm
	{
    .reg .pred p;
    and.b32 %r1031, %r1041, %r1033;    setp.ne.u32 p, %r1031, 0;
    vote.ballot.sync.b32 %r1031, p, 0xffffffff;
    @!p not.b32 %r1031, %r1031;
}

	// end inline asm
	and.b32  	%r1050, %r1031, %r1049;
	mov.b32 	%r1036, 32;
	// begin inline asm
	{
    .reg .pred p;
    and.b32 %r1034, %r1041, %r1036;    setp.ne.u32 p, %r1034, 0;
    vote.ballot.sync.b32 %r1034, p, 0xffffffff;
    @!p not.b32 %r1034, %r1034;
}

	// end inline asm
	and.b32  	%r1051, %r1034, %r1050;
	mov.b32 	%r1039, 64;
	// begin inline asm
	{
    .reg .pred p;
    and.b32 %r1037, %r1041, %r1039;    setp.ne.u32 p, %r1037, 0;
    vote.ballot.sync.b32 %r1037, p, 0xffffffff;
    @!p not.b32 %r1037, %r1037;
}

	// end inline asm
	and.b32  	%r1052, %r1037, %r1051;
	mov.b32 	%r1042, 128;
	// begin inline asm
	{
    .reg .pred p;
    and.b32 %r1040, %r1041, %r1042;    setp.ne.u32 p, %r1040, 0;
    vote.ballot.sync.b32 %r1040, p, 0xffffffff;
    @!p not.b32 %r1040, %r1040;
}

	// end inline asm
	and.b32  	%r1053, %r1040, %r1052;
	clz.b32 	%r1054, %r1053;
	sub.s32 	%r209, 31, %r1054;
	and.b32  	%r1055, %r780, %r1053;
	popc.b32 	%r210, %r1055;
	setp.ne.s32 	%p175, %r326, %r209;
	mov.b32 	%r2155, 0;
	@%p175 bra 	$L__BB15_193;
	shl.b32 	%r1056, %r1041, 2;
	add.s32 	%r1057, %r169, %r1056;
	atom.shared.add.u32 	%r2155, [%r1057], %r210;
$L__BB15_193:
	ld.param.u32 	%r2055, [_ZN3cub18CUB_300001_SM_10006detail10radix_sort29DeviceRadixSortOnesweepKernelINS1_5radix10policy_hubIffyE10Policy1000ELNS0_9SortOrderE0EffyiiNS1_21identity_decomposer_tEEEvPT5_SB_PT3_PKSC_PT1_PKSG_PT2_PKSK_T4_iiT6__param_9];
	shfl.sync.idx.b32	%r1083|%p176, %r2155, %r209, 31, -1;
	add.s32 	%r213, %r210, %r1083;
	setp.eq.s32 	%p177, %r2141, 2147483647;
	selp.b32 	%r1084, -2147483648, %r2141, %p177;
	shr.u32 	%r1085, %r1084, %r2055;
	and.b32  	%r1080, %r1085, %r171;
	mov.b32 	%r1060, 1;
	// begin inline asm
	{
    .reg .pred p;
    and.b32 %r1058, %r1080, %r1060;    setp.ne.u32 p, %r1058, 0;
    vote.ballot.sync.b32 %r1058, p, 0xffffffff;
    @!p not.b32 %r1058, %r1058;
}

	// end inline asm
	mov.b32 	%r1063, 2;
	// begin inline asm
	{
    .reg .pred p;
    and.b32 %r1061, %r1080, %r1063;    setp.ne.u32 p, %r1061, 0;
    vote.ballot.sync.b32 %r1061, p, 0xffffffff;
    @!p not.b32 %r1061, %r1061;
}

	// end inline asm
	and.b32  	%r1086, %r1061, %r1058;
	mov.b32 	%r1066, 4;
	// begin inline asm
	{
    .reg .pred p;
    and.b32 %r1064, %r1080, %r1066;    setp.ne.u32 p, %r1064, 0;
    vote.ballot.sync.b32 %r1064, p, 0xffffffff;
    @!p not.b32 %r1064, %r1064;
}

	// end inline asm
	and.b32  	%r1087, %r1064, %r1086;
	mov.b32 	%r1069, 8;
	// begin inline asm
	{
    .reg .pred p;
    and.b32 %r1067, %r1080, %r1069;    setp.ne.u32 p, %r1067, 0;
    vote.ballot.sync.b32 %r1067, p, 0xffffffff;
    @!p not.b32 %r1067, %r1067;
}

	// end inline asm
	and.b32  	%r1088, %r1067, %r1087;
	mov.b32 	%r1072, 16;
	// begin inline asm
	{
    .reg .pred p;
    and.b32 %r1070, %r1080, %r1072;    setp.ne.u32 p, %r1070, 0;
    vote.ballot.sync.b32 %r1070, p, 0xffffffff;
    @!p not.b32 %r1070, %r1070;
}

	// end inline asm
	and.b32  	%r1089, %r1070, %r1088;
	mov.b32 	%r1075, 32;
	// begin inline asm
	{
    .reg .pred p;
    and.b32 %r1073, %r1080, %r1075;    setp.ne.u32 p, %r1073, 0;
    vote.ballot.sync.b32 %r1073, p, 0xffffffff;
    @!p not.b32 %r1073, %r1073;
}

	// end inline asm
	and.b32  	%r1090, %r1073, %r1089;
	mov.b32 	%r1078, 64;
	// begin inline asm
	{
    .reg .pred p;
    and.b32 %r1076, %r1080, %r1078;    setp.ne.u32 p, %r1076, 0;
    vote.ballot.sync.b32 %r1076, p, 0xffffffff;
    @!p not.b32 %r1076, %r1076;
}

	// end inline asm
	and.b32  	%r1091, %r1076, %r1090;
	mov.b32 	%r1081, 128;
	// begin inline asm
	{
    .reg .pred p;
    and.b32 %r1079, %r1080, %r1081;    setp.ne.u32 p, %r1079, 0;
    vote.ballot.sync.b32 %r1079, p, 0xffffffff;
    @!p not.b32 %r1079, %r1079;
}

	// end inline asm
	and.b32  	%r1092, %r1079, %r1091;
	clz.b32 	%r1093, %r1092;
	sub.s32 	%r215, 31, %r1093;
	and.b32  	%r1094, %r780, %r1092;
	popc.b32 	%r216, %r1094;
	setp.ne.s32 	%p178, %r326, %r215;
	mov.b32 	%r2156, 0;
	@%p178 bra 	$L__BB15_195;
	shl.b32 	%r1095, %r1080, 2;
	add.s32 	%r1096, %r169, %r1095;
	atom.shared.add.u32 	%r2156, [%r1096], %r216;
$L__BB15_195:
	ld.param.u32 	%r2056, [_ZN3cub18CUB_300001_SM_10006detail10radix_sort29DeviceRadixSortOnesweepKernelINS1_5radix10policy_hubIffyE10Policy1000ELNS0_9SortOrderE0EffyiiNS1_21identity_decomposer_tEEEvPT5_SB_PT3_PKSC_PT1_PKSG_PT2_PKSK_T4_iiT6__param_9];
	shfl.sync.idx.b32	%r1122|%p179, %r2156, %r215, 31, -1;
	add.s32 	%r219, %r216, %r1122;
	setp.eq.s32 	%p180, %r2140, 2147483647;
	selp.b32 	%r1123, -2147483648, %r2140, %p180;
	shr.u32 	%r1124, %r1123, %r2056;
	and.b32  	%r1119, %r1124, %r171;
	mov.b32 	%r1099, 1;
	// begin inline asm
	{
    .reg .pred p;
    and.b32 %r1097, %r1119, %r1099;    setp.ne.u32 p, %r1097, 0;
    vote.ballot.sync.b32 %r1097, p, 0xffffffff;
    @!p not.b32 %r1097, %r1097;
}

	// end inline asm
	mov.b32 	%r1102, 2;
	// begin inline asm
	{
    .reg .pred p;
    and.b32 %r1100, %r1119, %r1102;    setp.ne.u32 p, %r1100, 0;
    vote.ballot.sync.b32 %r1100, p, 0xffffffff;
    @!p not.b32 %r1100, %r1100;
}

	// end inline asm
	and.b32  	%r1125, %r1100, %r1097;
	mov.b32 	%r1105, 4;
	// begin inline asm
	{
    .reg .pred p;
    and.b32 %r1103, %r1119, %r1105;    setp.ne.u32 p, %r1103, 0;
    vote.ballot.sync.b32 %r1103, p, 0xffffffff;
    @!p not.b32 %r1103, %r1103;
}

	// end inline asm
	and.b32  	%r1126, %r1103, %r1125;
	mov.b32 	%r1108, 8;
	// begin inline asm
	{
    .reg .pred p;
    and.b32 %r1106, %r1119, %r1108;    setp.ne.u32 p, %r1106, 0;
    vote.ballot.sync.b32 %r1106, p, 0xffffffff;
    @!p not.b32 %r1106, %r1106;
}

	// end inline asm
	and.b32  	%r1127, %r1106, %r1126;
	mov.b32 	%r1111, 16;
	// begin inline asm
	{
    .reg .pred p;
    and.b32 %r1109, %r1119, %r1111;    setp.ne.u32 p, %r1109, 0;
    vote.ballot.sync.b32 %r1109, p, 0xffffffff;
    @!p not.b32 %r1109, %r1109;
}

	// end inline asm
	and.b32  	%r1128, %r1109, %r1127;
	mov.b32 	%r1114, 32;
	// begin inline asm
	{
    .reg .pred p;
    and.b32 %r1112, %r1119, %r1114;    setp.ne.u32 p, %r1112, 0;
    vote.ballot.sync.b32 %r1112, p, 0xffffffff;
    @!p not.b32 %r1112, %r1112;
}

	// end inline asm
	and.b32  	%r1129, %r1112, %r1128;
	mov.b32 	%r1117, 64;
	// begin inline asm
	{
    .reg .pred p;
    and.b32 %r1115, %r1119, %r1117;    setp.ne.u32 p, %r1115, 0;
    vote.ballot.sync.b32 %r1115, p, 0xffffffff;
    @!p not.b32 %r1115, %r1115;
}

	// end inline asm
	and.b32  	%r1130, %r1115, %r1129;
	mov.b32 	%r1120, 128;
	// begin inline asm
	{
    .reg .pred p;
    and.b32 %r1118, %r1119, %r1120;    setp.ne.u32 p, %r1118, 0;
    vote.ballot.sync.b32 %r1118, p, 0xffffffff;
    @!p not.b32 %r1118, %r1118;
}

	// end inline asm
	and.b32  	%r1131, %r1118, %r1130;
	clz.b32 	%r1132, %r1131;
	sub.s32 	%r221, 31, %r1132;
	and.b32  	%r1133, %r780, %r1131;
	popc.b32 	%r222, %r1133;
	setp.ne.s32 	%p181, %r326, %r221;
	mov.b32 	%r2157, 0;
	@%p181 bra 	$L__BB15_197;
	shl.b32 	%r1134, %r1119, 2;
	add.s32 	%r1135, %r169, %r1134;
	atom.shared.add.u32 	%r2157, [%r1135], %r222;
$L__BB15_197:
	ld.param.u32 	%r2057, [_ZN3cub18CUB_300001_SM_10006detail10radix_sort29DeviceRadixSortOnesweepKernelINS1_5radix10policy_hubIffyE10Policy1000ELNS0_9SortOrderE0EffyiiNS1_21identity_decomposer_tEEEvPT5_SB_PT3_PKSC_PT1_PKSG_PT2_PKSK_T4_iiT6__param_9];
	shfl.sync.idx.b32	%r1161|%p182, %r2157, %r221, 31, -1;
	add.s32 	%r225, %r222, %r1161;
	setp.eq.s32 	%p183, %r2139, 2147483647;
	selp.b32 	%r1162, -2147483648, %r2139, %p183;
	shr.u32 	%r1163, %r1162, %r2057;
	and.b32  	%r1158, %r1163, %r171;
	mov.b32 	%r1138, 1;
	// begin inline asm
	{
    .reg .pred p;
    and.b32 %r1136, %r1158, %r1138;    setp.ne.u32 p, %r1136, 0;
    vote.ballot.sync.b32 %r1136, p, 0xffffffff;
    @!p not.b32 %r1136, %r1136;
}

	// end inline asm
	mov.b32 	%r1141, 2;
	// begin inline asm
	{
    .reg .pred p;
    and.b32 %r1139, %r1158, %r1141;    setp.ne.u32 p, %r1139, 0;
    vote.ballot.sync.b32 %r1139, p, 0xffffffff;
    @!p not.b32 %r1139, %r1139;
}

	// end inline asm
	and.b32  	%r1164, %r1139, %r1136;
	mov.b32 	%r1144, 4;
	// begin inline asm
	{
    .reg .pred p;
    and.b32 %r1142, %r1158, %r1144;    setp.ne.u32 p, %r1142, 0;
    vote.ballot.sync.b32 %r1142, p, 0xffffffff;
    @!p not.b32 %r1142, %r1142;
}

	// end inline asm
	and.b32  	%r1165, %r1142, %r1164;
	mov.b32 	%r1147, 8;
	// begin inline asm
	{
    .reg .pred p;
    and.b32 %r1145, %r1158, %r1147;    setp.ne.u32 p, %r1145, 0;
    vote.ballot.sync.b32 %r1145, p, 0xffffffff;
    @!p not.b32 %r1145, %r1145;
}

	// end inline asm
	and.b32  	%r1166, %r1145, %r1165;
	mov.b32 	%r1150, 16;
	// begin inline asm
	{
    .reg .pred p;
    and.b32 %r1148, %r1158, %r1150;    setp.ne.u32 p, %r1148, 0;
    vote.ballot.sync.b32 %r1148, p, 0xffffffff;
    @!p not.b32 %r1148, %r1148;
}

	// end inline asm
	and.b32  	%r1167, %r1148, %r1166;
	mov.b32 	%r1153, 32;
	// begin inline asm
	{
    .reg .pred p;
    and.b32 %r1151, %r1158, %r1153;    setp.ne.u32 p, %r1151, 0;
    vote.ballot.sync.b32 %r1151, p, 0xffffffff;
    @!p not.b32 %r1151, %r1151;
}

	// end inline asm
	and.b32  	%r1168, %r1151, %r1167;
	mov.b32 	%r1156, 64;
	// begin inline asm
	{
    .reg .pred p;
    and.b32 %r1154, %r1158, %r1156;    setp.ne.u32 p, %r1154, 0;
    vote.ballot.sync.b32 %r1154, p, 0xffffffff;
    @!p not.b32 %r1154, %r1154;
}

	// end inline asm
	and.b32  	%r1169, %r1154, %r1168;
	mov.b32 	%r1159, 128;
	// begin inline asm
	{
    .reg .pred p;
    and.b32 %r1157, %r1158, %r1159;    setp.ne.u32 p, %r1157, 0;
    vote.ballot.sync.b32 %r1157, p, 0xffffffff;
    @!p not.b32 %r1157, %r1157;
}

	// end inline asm
	and.b32  	%r1170, %r1157, %r1169;
	clz.b32 	%r1171, %r1170;
	sub.s32 	%r227, 31, %r1171;
	and.b32  	%r1172, %r780, %r1170;
	popc.b32 	%r228, %r1172;
	setp.ne.s32 	%p184, %r326, %r227;
	mov.b32 	%r2158, 0;
	@%p184 bra 	$L__BB15_199;
	shl.b32 	%r1177, %r1158, 2;
	add.s32 	%r1178, %r169, %r1177;
	atom.shared.add.u32 	%r2158, [%r1178], %r228;
$L__BB15_199:
	ld.param.u32 	%r2058, [_ZN3cub18CUB_300001_SM_10006detail10radix_sort29DeviceRadixSortOnesweepKernelINS1_5radix10policy_hubIffyE10Policy1000ELNS0_9SortOrderE0EffyiiNS1_21identity_decomposer_tEEEvPT5_SB_PT3_PKSC_PT1_PKSG_PT2_PKSK_T4_iiT6__param_9];
	shfl.sync.idx.b32	%r1204|%p185, %r2158, %r227, 31, -1;
	add.s32 	%r231, %r228, %r1204;
	setp.eq.s32 	%p186, %r2138, 2147483647;
	selp.b32 	%r1205, -2147483648, %r2138, %p186;
	shr.u32 	%r1206, %r1205, %r2058;
	and.b32  	%r1201, %r1206, %r171;
	mov.b32 	%r1181, 1;
	// begin inline asm
	{
    .reg .pred p;
    and.b32 %r1179, %r1201, %r1181;    setp.ne.u32 p, %r1179, 0;
    vote.ballot.sync.b32 %r1179, p, 0xffffffff;
    @!p not.b32 %r1179, %r1179;
}

	// end inline asm
	mov.b32 	%r1184, 2;
	// begin inline asm
	{
    .reg .pred p;
    and.b32 %r1182, %r1201, %r1184;    setp.ne.u32 p, %r1182, 0;
    vote.ballot.sync.b32 %r1182, p, 0xffffffff;
    @!p not.b32 %r1182, %r1182;
}

	// end inline asm
	and.b32  	%r1207, %r1182, %r1179;
	mov.b32 	%r1187, 4;
	// begin inline asm
	{
    .reg .pred p;
    and.b32 %r1185, %r1201, %r1187;    setp.ne.u32 p, %r1185, 0;
    vote.ballot.sync.b32 %r1185, p, 0xffffffff;
    @!p not.b32 %r1185, %r1185;
}

	// end inline asm
	and.b32  	%r1208, %r1185, %r1207;
	mov.b32 	%r1190, 8;
	// begin inline asm
	{
    .reg .pred p;
    and.b32 %r1188, %r1201, %r1190;    setp.ne.u32 p, %r1188, 0;
    vote.ballot.sync.b32 %r1188, p, 0xffffffff;
    @!p not.b32 %r1188, %r1188;
}

	// end inline asm
	and.b32  	%r1209, %r1188, %r1208;
	mov.b32 	%r1193, 16;
	// begin inline asm
	{
    .reg .pred p;
    and.b32 %r1191, %r1201, %r1193;    setp.ne.u32 p, %r1191, 0;
    vote.ballot.sync.b32 %r1191, p, 0xffffffff;
    @!p not.b32 %r1191, %r1191;
}

	// end inline asm
	and.b32  	%r1210, %r1191, %r1209;
	mov.b32 	%r1196, 32;
	// begin inline asm
	{
    .reg .pred p;
    and.b32 %r1194, %r1201, %r1196;    setp.ne.u32 p, %r1194, 0;
    vote.ballot.sync.b32 %r1194, p, 0xffffffff;
    @!p not.b32 %r1194, %r1194;
}

	// end inline asm
	and.b32  	%r1211, %r1194, %r1210;
	mov.b32 	%r1199, 64;
	// begin inline asm
	{
    .reg .pred p;
    and.b32 %r1197, %r1201, %r1199;    setp.ne.u32 p, %r1197, 0;
    vote.ballot.sync.b32 %r1197, p, 0xffffffff;
    @!p not.b32 %r1197, %r1197;
}

	// end inline asm
	and.b32  	%r1212, %r1197, %r1211;
	mov.b32 	%r1202, 128;
	// begin inline asm
	{
    .reg .pred p;
    and.b32 %r1200, %r1201, %r1202;    setp.ne.u32 p, %r1200, 0;
    vote.ballot.sync.b32 %r1200, p, 0xffffffff;
    @!p not.b32 %r1200, %r1200;
}

	// end inline asm
	and.b32  	%r1213, %r1200, %r1212;
	clz.b32 	%r1214, %r1213;
	sub.s32 	%r233, 31, %r1214;
	and.b32  	%r1215, %r780, %r1213;
	popc.b32 	%r234, %r1215;
	setp.ne.s32 	%p187, %r326, %r233;
	mov.b32 	%r2159, 0;
	@%p187 bra 	$L__BB15_201;
	shl.b32 	%r1220, %r1201, 2;
	add.s32 	%r1221, %r169, %r1220;
	atom.shared.add.u32 	%r2159, [%r1221], %r234;
$L__BB15_201:
	ld.param.u32 	%r2059, [_ZN3cub18CUB_300001_SM_10006detail10radix_sort29DeviceRadixSortOnesweepKernelINS1_5radix10policy_hubIffyE10Policy1000ELNS0_9SortOrderE0EffyiiNS1_21identity_decomposer_tEEEvPT5_SB_PT3_PKSC_PT1_PKSG_PT2_PKSK_T4_iiT6__param_9];
	shfl.sync.idx.b32	%r1247|%p188, %r2159, %r233, 31, -1;
	add.s32 	%r237, %r234, %r1247;
	setp.eq.s32 	%p189, %r2137, 2147483647;
	selp.b32 	%r1248, -2147483648, %r2137, %p189;
	shr.u32 	%r1249, %r1248, %r2059;
	and.b32  	%r1244, %r1249, %r171;
	mov.b32 	%r1224, 1;
	// begin inline asm
	{
    .reg .pred p;
    and.b32 %r1222, %r1244, %r1224;    setp.ne.u32 p, %r1222, 0;
    vote.ballot.sync.b32 %r1222, p, 0xffffffff;
    @!p not.b32 %r1222, %r1222;
}

	// end inline asm
	mov.b32 	%r1227, 2;
	// begin inline asm
	{
    .reg .pred p;
    and.b32 %r1225, %r1244, %r1227;    setp.ne.u32 p, %r1225, 0;
    vote.ballot.sync.b32 %r1225, p, 0xffffffff;
    @!p not.b32 %r1225, %r1225;
}

	// end inline asm
	and.b32  	%r1250, %r1225, %r1222;
	mov.b32 	%r1230, 4;
	// begin inline asm
	{
    .reg .pred p;
    and.b32 %r1228, %r1244, %r1230;    setp.ne.u32 p, %r1228, 0;
    vote.ballot.sync.b32 %r1228, p, 0xffffffff;
    @!p not.b32 %r1228, %r1228;
}

	// end inline asm
	and.b32  	%r1251, %r1228, %r1250;
	mov.b32 	%r1233, 8;
	// begin inline asm
	{
    .reg .pred p;
    and.b32 %r1231, %r1244, %r1233;    setp.ne.u32 p, %r1231, 0;
    vote.ballot.sync.b32 %r1231, p, 0xffffffff;
    @!p not.b32 %r1231, %r1231;
}

	// end inline asm
	and.b32  	%r1252, %r1231, %r1251;
	mov.b32 	%r1236, 16;
	// begin inline asm
	{
    .reg .pred p;
    and.b32 %r1234, %r1244, %r1236;    setp.ne.u32 p, %r1234, 0;
    vote.ballot.sync.b32 %r1234, p, 0xffffffff;
    @!p not.b32 %r1234, %r1234;
}

	// end inline asm
	and.b32  	%r1253, %r1234, %r1252;
	mov.b32 	%r1239, 32;
	// begin inline asm
	{
    .reg .pred p;
    and.b32 %r1237, %r1244, %r1239;    setp.ne.u32 p, %r1237, 0;
    vote.ballot.sync.b32 %r1237, p, 0xffffffff;
    @!p not.b32 %r1237, %r1237;
}

	// end inline asm
	and.b32  	%r1254, %r1237, %r1253;
	mov.b32 	%r1242, 64;
	// begin inline asm
	{
    .reg .pred p;
    and.b32 %r1240, %r1244, %r1242;    setp.ne.u32 p, %r1240, 0;
    vote.ballot.sync.b32 %r1240, p, 0xffffffff;
    @!p not.b32 %r1240, %r1240;
}

	// end inline asm
	and.b32  	%r1255, %r1240, %r1254;
	mov.b32 	%r1245, 128;
	// begin inline asm
	{
    .reg .pred p;
    and.b32 %r1243, %r1244, %r1245;    setp.ne.u32 p, %r1243, 0;
    vote.ballot.sync.b32 %r1243, p, 0xffffffff;
    @!p not.b32 %r1243, %r1243;
}

	// end inline asm
	and.b32  	%r1256, %r1243, %r1255;
	clz.b32 	%r1257, %r1256;
	sub.s32 	%r239, 31, %r1257;
	and.b32  	%r1258, %r780, %r1256;
	popc.b32 	%r240, %r1258;
	setp.ne.s32 	%p190, %r326, %r239;
	mov.b32 	%r2160, 0;
	@%p190 bra 	$L__BB15_203;
	shl.b32 	%r1263, %r1244, 2;
	add.s32 	%r1264, %r169, %r1263;
	atom.shared.add.u32 	%r2160, [%r1264], %r240;
$L__BB15_203:
	ld.param.u32 	%r2060, [_ZN3cub18CUB_300001_SM_10006detail10radix_sort29DeviceRadixSortOnesweepKernelINS1_5radix10policy_hubIffyE10Policy1000ELNS0_9SortOrderE0EffyiiNS1_21identity_decomposer_tEEEvPT5_SB_PT3_PKSC_PT1_PKSG_PT2_PKSK_T4_iiT6__param_9];
	shfl.sync.idx.b32	%r1290|%p191, %r2160, %r239, 31, -1;
	add.s32 	%r243, %r240, %r1290;
	setp.eq.s32 	%p192, %r2136, 2147483647;
	selp.b32 	%r1291, -2147483648, %r2136, %p192;
	shr.u32 	%r1292, %r1291, %r2060;
	and.b32  	%r1287, %r1292, %r171;
	mov.b32 	%r1267, 1;
	// begin inline asm
	{
    .reg .pred p;
    and.b32 %r1265, %r1287, %r1267;    setp.ne.u32 p, %r1265, 0;
    vote.ballot.sync.b32 %r1265, p, 0xffffffff;
    @!p not.b32 %r1265, %r1265;
}

	// end inline asm
	mov.b32 	%r1270, 2;
	// begin inline asm
	{
    .reg .pred p;
    and.b32 %r1268, %r1287, %r1270;    setp.ne.u32 p, %r1268, 0;
    vote.ballot.sync.b32 %r1268, p, 0xffffffff;
    @!p not.b32 %r1268, %r1268;
}

	// end inline asm
	and.b32  	%r1293, %r1268, %r1265;
	mov.b32 	%r1273, 4;
	// begin inline asm
	{
    .reg .pred p;
    and.b32 %r1271, %r1287, %r1273;    setp.ne.u32 p, %r1271, 0;
    vote.ballot.sync.b32 %r1271, p, 0xffffffff;
    @!p not.b32 %r1271, %r1271;
}

	// end inline asm
	and.b32  	%r1294, %r1271, %r1293;
	mov.b32 	%r1276, 8;
	// begin inline asm
	{
    .reg .pred p;
    and.b32 %r1274, %r1287, %r1276;    setp.ne.u32 p, %r1274, 0;
    vote.ballot.sync.b32 %r1274, p, 0xffffffff;
    @!p not.b32 %r1274, %r1274;
}

	// end inline asm
	and.b32  	%r1295, %r1274, %r1294;
	mov.b32 	%r1279, 16;
	// begin inline asm
	{
    .reg .pred p;
    and.b32 %r1277, %r1287, %r1279;    setp.ne.u32 p, %r1277, 0;
    vote.ballot.sync.b32 %r1277, p, 0xffffffff;
    @!p not.b32 %r1277, %r1277;
}

	// end inline asm
	and.b32  	%r1296, %r1277, %r1295;
	mov.b32 	%r1282, 32;
	// begin inline asm
	{
    .reg .pred p;
    and.b32 %r1280, %r1287, %r1282;    setp.ne.u32 p, %r1280, 0;
    vote.ballot.sync.b32 %r1280, p, 0xffffffff;
    @!p not.b32 %r1280, %r1280;
}

	// end inline asm
	and.b32  	%r1297, %r1280, %r1296;
	mov.b32 	%r1285, 64;
	// begin inline asm
	{
    .reg .pred p;
    and.b32 %r1283, %r1287, %r1285;    setp.ne.u32 p, %r1283, 0;
    vote.ballot.sync.b32 %r1283, p, 0xffffffff;
    @!p not.b32 %r1283, %r1283;
}

	// end inline asm
	and.b32  	%r1298, %r1283, %r1297;
	mov.b32 	%r1288, 128;
	// begin inline asm
	{
    .reg .pred p;
    and.b32 %r1286, %r1287, %r1288;    setp.ne.u32 p, %r1286, 0;
    vote.ballot.sync.b32 %r1286, p, 0xffffffff;
    @!p not.b32 %r1286, %r1286;
}

	// end inline asm
	and.b32  	%r1299, %r1286, %r1298;
	clz.b32 	%r1300, %r1299;
	sub.s32 	%r245, 31, %r1300;
	and.b32  	%r1301, %r780, %r1299;
	popc.b32 	%r246, %r1301;
	setp.ne.s32 	%p193, %r326, %r245;
	mov.b32 	%r2161, 0;
	@%p193 bra 	$L__BB15_205;
	shl.b32 	%r1306, %r1287, 2;
	add.s32 	%r1307, %r169, %r1306;
	atom.shared.add.u32 	%r2161, [%r1307], %r246;
$L__BB15_205:
	ld.param.u32 	%r2061, [_ZN3cub18CUB_300001_SM_10006detail10radix_sort29DeviceRadixSortOnesweepKernelINS1_5radix10policy_hubIffyE10Policy1000ELNS0_9SortOrderE0EffyiiNS1_21identity_decomposer_tEEEvPT5_SB_PT3_PKSC_PT1_PKSG_PT2_PKSK_T4_iiT6__param_9];
	shfl.sync.idx.b32	%r1333|%p194, %r2161, %r245, 31, -1;
	add.s32 	%r249, %r246, %r1333;
	setp.eq.s32 	%p195, %r2135, 2147483647;
	selp.b32 	%r1334, -2147483648, %r2135, %p195;
	shr.u32 	%r1335, %r1334, %r2061;
	and.b32  	%r1330, %r1335, %r171;
	mov.b32 	%r1310, 1;
	// begin inline asm
	{
    .reg .pred p;
    and.b32 %r1308, %r1330, %r1310;    setp.ne.u32 p, %r1308, 0;
    vote.ballot.sync.b32 %r1308, p, 0xffffffff;
    @!p not.b32 %r1308, %r1308;
}

	// end inline asm
	mov.b32 	%r1313, 2;
	// begin inline asm
	{
    .reg .pred p;
    and.b32 %r1311, %r1330, %r1313;    setp.ne.u32 p, %r1311, 0;
    vote.ballot.sync.b32 %r1311, p, 0xffffffff;
    @!p not.b32 %r1311, %r1311;
}

	// end inline asm
	and.b32  	%r1336, %r1311, %r1308;
	mov.b32 	%r1316, 4;
	// begin inline asm
	{
    .reg .pred p;
    and.b32 %r1314, %r1330, %r1316;    setp.ne.u32 p, %r1314, 0;
    vote.ballot.sync.b32 %r1314, p, 0xffffffff;
    @!p not.b32 %r1314, %r1314;
}

	// end inline asm
	and.b32  	%r1337, %r1314, %r1336;
	mov.b32 	%r1319, 8;
	// begin inline asm
	{
    .reg .pred p;
    and.b32 %r1317, %r1330, %r1319;    setp.ne.u32 p, %r1317, 0;
    vote.ballot.sync.b32 %r1317, p, 0xffffffff;
    @!p not.b32 %r1317, %r1317;
}

	// end inline asm
	and.b32  	%r1338, %r1317, %r1337;
	mov.b32 	%r1322, 16;
	// begin inline asm
	{
    .reg .pred p;
    and.b32 %r1320, %r1330, %r1322;    setp.ne.u32 p, %r1320, 0;
    vote.ballot.sync.b32 %r1320, p, 0xffffffff;
    @!p not.b32 %r1320, %r1320;
}

	// end inline asm
	and.b32  	%r1339, %r1320, %r1338;
	mov.b32 	%r1325, 32;
	// begin inline asm
	{
    .reg .pred p;
    and.b32 %r1323, %r1330, %r1325;    setp.ne.u32 p, %r1323, 0;
    vote.ballot.sync.b32 %r1323, p, 0xffffffff;
    @!p not.b32 %r1323, %r1323;
}

	// end inline asm
	and.b32  	%r1340, %r1323, %r1339;
	mov.b32 	%r1328, 64;
	// begin inline asm
	{
    .reg .pred p;
    and.b32 %r1326, %r1330, %r1328;    setp.ne.u32 p, %r1326, 0;
    vote.ballot.sync.b32 %r1326, p, 0xffffffff;
    @!p not.b32 %r1326, %r1326;
}

	// end inline asm
	and.b32  	%r1341, %r1326, %r1340;
	mov.b32 	%r1331, 128;
	// begin inline asm
	{
    .reg .pred p;
    and.b32 %r1329, %r1330, %r1331;    setp.ne.u32 p, %r1329, 0;
    vote.ballot.sync.b32 %r1329, p, 0xffffffff;
    @!p not.b32 %r1329, %r1329;
}

	// end inline asm
	and.b32  	%r1342, %r1329, %r1341;
	clz.b32 	%r1343, %r1342;
	sub.s32 	%r251, 31, %r1343;
	and.b32  	%r1344, %r780, %r1342;
	popc.b32 	%r252, %r1344;
	setp.ne.s32 	%p196, %r326, %r251;
	mov.b32 	%r2162, 0;
	@%p196 bra 	$L__BB15_207;
	shl.b32 	%r1349, %r1330, 2;
	add.s32 	%r1350, %r169, %r1349;
	atom.shared.add.u32 	%r2162, [%r1350], %r252;
$L__BB15_207:
	ld.param.u32 	%r2062, [_ZN3cub18CUB_300001_SM_10006detail10radix_sort29DeviceRadixSortOnesweepKernelINS1_5radix10policy_hubIffyE10Policy1000ELNS0_9SortOrderE0EffyiiNS1_21identity_decomposer_tEEEvPT5_SB_PT3_PKSC_PT1_PKSG_PT2_PKSK_T4_iiT6__param_9];
	shfl.sync.idx.b32	%r1376|%p197, %r2162, %r251, 31, -1;
	add.s32 	%r255, %r252, %r1376;
	setp.eq.s32 	%p198, %r2134, 2147483647;
	selp.b32 	%r1377, -2147483648, %r2134, %p198;
	shr.u32 	%r1378, %r1377, %r2062;
	and.b32  	%r1373, %r1378, %r171;
	mov.b32 	%r1353, 1;
	// begin inline asm
	{
    .reg .pred p;
    and.b32 %r1351, %r1373, %r1353;    setp.ne.u32 p, %r1351, 0;
    vote.ballot.sync.b32 %r1351, p, 0xffffffff;
    @!p not.b32 %r1351, %r1351;
}

	// end inline asm
	mov.b32 	%r1356, 2;
	// begin inline asm
	{
    .reg .pred p;
    and.b32 %r1354, %r1373, %r1356;    setp.ne.u32 p, %r1354, 0;
    vote.ballot.sync.b32 %r1354, p, 0xffffffff;
    @!p not.b32 %r1354, %r1354;
}

	// end inline asm
	and.b32  	%r1379, %r1354, %r1351;
	mov.b32 	%r1359, 4;
	// begin inline asm
	{
    .reg .pred p;
    and.b32 %r1357, %r1373, %r1359;    setp.ne.u32 p, %r1357, 0;
    vote.ballot.sync.b32 %r1357, p, 0xffffffff;
    @!p not.b32 %r1357, %r1357;
}

	// end inline asm
	and.b32  	%r1380, %r1357, %r1379;
	mov.b32 	%r1362, 8;
	// begin inline asm
	{
    .reg .pred p;
    and.b32 %r1360, %r1373, %r1362;    setp.ne.u32 p, %r1360, 0;
    vote.ballot.sync.b32 %r1360, p, 0xffffffff;
    @!p not.b32 %r1360, %r1360;
}

	// end inline asm
	and.b32  	%r1381, %r1360, %r1380;
	mov.b32 	%r1365, 16;
	// begin inline asm
	{
    .reg .pred p;
    and.b32 %r1363, %r1373, %r1365;    setp.ne.u32 p, %r1363, 0;
    vote.ballot.sync.b32 %r1363, p, 0xffffffff;
    @!p not.b32 %r1363, %r1363;
}

	// end inline asm
	and.b32  	%r1382, %r1363, %r1381;
	mov.b32 	%r1368, 32;
	// begin inline asm
	{
    .reg .pred p;
    and.b32 %r1366, %r1373, %r1368;    setp.ne.u32 p, %r1366, 0;
    vote.ballot.sync.b32 %r1366, p, 0xffffffff;
    @!p not.b32 %r1366, %r1366;
}

	// end inline asm
	and.b32  	%r1383, %r1366, %r1382;
	mov.b32 	%r1371, 64;
	// begin inline asm
	{
    .reg .pred p;
    and.b32 %r1369, %r1373, %r1371;    setp.ne.u32 p, %r1369, 0;
    vote.ballot.sync.b32 %r1369, p, 0xffffffff;
    @!p not.b32 %r1369, %r1369;
}

	// end inline asm
	and.b32  	%r1384, %r1369, %r1383;
	mov.b32 	%r1374, 128;
	// begin inline asm
	{
    .reg .pred p;
    and.b32 %r1372, %r1373, %r1374;    setp.ne.u32 p, %r1372, 0;
    vote.ballot.sync.b32 %r1372, p, 0xffffffff;
    @!p not.b32 %r1372, %r1372;
}

	// end inline asm
	and.b32  	%r1385, %r1372, %r1384;
	clz.b32 	%r1386, %r1385;
	sub.s32 	%r257, 31, %r1386;
	and.b32  	%r1387, %r780, %r1385;
	popc.b32 	%r258, %r1387;
	setp.ne.s32 	%p199, %r326, %r257;
	mov.b32 	%r2163, 0;
	@%p199 bra 	$L__BB15_209;
	shl.b32 	%r1392, %r1373, 2;
	add.s32 	%r1393, %r169, %r1392;
	atom.shared.add.u32 	%r2163, [%r1393], %r258;
$L__BB15_209:
	ld.param.u32 	%r2063, [_ZN3cub18CUB_300001_SM_10006detail10radix_sort29DeviceRadixSortOnesweepKernelINS1_5radix10policy_hubIffyE10Policy1000ELNS0_9SortOrderE0EffyiiNS1_21identity_decomposer_tEEEvPT5_SB_PT3_PKSC_PT1_PKSG_PT2_PKSK_T4_iiT6__param_9];
	shfl.sync.idx.b32	%r1419|%p200, %r2163, %r257, 31, -1;
	add.s32 	%r261, %r258, %r1419;
	setp.eq.s32 	%p201, %r2133, 2147483647;
	selp.b32 	%r1420, -2147483648, %r2133, %p201;
	shr.u32 	%r1421, %r1420, %r2063;
	and.b32  	%r1416, %r1421, %r171;
	mov.b32 	%r1396, 1;
	// begin inline asm
	{
    .reg .pred p;
    and.b32 %r1394, %r1416, %r1396;    setp.ne.u32 p, %r1394, 0;
    vote.ballot.sync.b32 %r1394, p, 0xffffffff;
    @!p not.b32 %r1394, %r1394;
}

	// end inline asm
	mov.b32 	%r1399, 2;
	// begin inline asm
	{
    .reg .pred p;
    and.b32 %r1397, %r1416, %r1399;    setp.ne.u32 p, %r1397, 0;
    vote.ballot.sync.b32 %r1397, p, 0xffffffff;
    @!p not.b32 %r1397, %r1397;
}

	// end inline asm
	and.b32  	%r1422, %r1397, %r1394;
	mov.b32 	%r1402, 4;
	// begin inline asm
	{
    .reg .pred p;
    and.b32 %r1400, %r1416, %r1402;    setp.ne.u32 p, %r1400, 0;
    vote.ballot.sync.b32 %r1400, p, 0xffffffff;
    @!p not.b32 %r1400, %r1400;
}

	// end inline asm
	and.b32  	%r1423, %r1400, %r1422;
	mov.b32 	%r1405, 8;
	// begin inline asm
	{
    .reg .pred p;
    and.b32 %r1403, %r1416, %r1405;    setp.ne.u32 p, %r1403, 0;
    vote.ballot.sync.b32 %r1403, p, 0xffffffff;
    @!p not.b32 %r1403, %r1403;
}

	// end inline asm
	and.b32  	%r1424, %r1403, %r1423;
	mov.b32 	%r1408, 16;
	// begin inline asm
	{
    .reg .pred p;
    and.b32 %r1406, %r1416, %r1408;    setp.ne.u32 p, %r1406, 0;
    vote.ballot.sync.b32 %r1406, p, 0xffffffff;
    @!p not.b32 %r1406, %r1406;
}

	// end inline asm
	and.b32  	%r1425, %r1406, %r1424;
	mov.b32 	%r1411, 32;
	// begin inline asm
	{
    .reg .pred p;
    and.b32 %r1409, %r1416, %r1411;    setp.ne.u32 p, %r1409, 0;
    vote.ballot.sync.b32 %r1409, p, 0xffffffff;
    @!p not.b32 %r1409, %r1409;
}

	// end inline asm
	and.b32  	%r1426, %r1409, %r1425;
	mov.b32 	%r1414, 64;
	// begin inline asm
	{
    .reg .pred p;
    and.b32 %r1412, %r1416, %r1414;    setp.ne.u32 p, %r1412, 0;
    vote.ballot.sync.b32 %r1412, p, 0xffffffff;
    @!p not.b32 %r1412, %r1412;
}

	// end inline asm
	and.b32  	%r1427, %r1412, %r1426;
	mov.b32 	%r1417, 128;
	// begin inline asm
	{
    .reg .pred p;
    and.b32 %r1415, %r1416, %r1417;    setp.ne.u32 p, %r1415, 0;
    vote.ballot.sync.b32 %r1415, p, 0xffffffff;
    @!p not.b32 %r1415, %r1415;
}

	// end inline asm
	and.b32  	%r1428, %r1415, %r1427;
	clz.b32 	%r1429, %r1428;
	sub.s32 	%r263, 31, %r1429;
	and.b32  	%r1430, %r780, %r1428;
	popc.b32 	%r264, %r1430;
	setp.ne.s32 	%p202, %r326, %r263;
	mov.b32 	%r2164, 0;
	@%p202 bra 	$L__BB15_211;
	shl.b32 	%r1431, %r1, 5;
	and.b32  	%r1432, %r1431, 31744;
	add.s32 	%r1434, %r390, %r1432;
	shl.b32 	%r1435, %r1416, 2;
	add.s32 	%r1436, %r1434, %r1435;
	atom.shared.add.u32 	%r2164, [%r1436], %r264;
$L__BB15_211:
	ld.param.u32 	%r2064, [_ZN3cub18CUB_300001_SM_10006detail10radix_sort29DeviceRadixSortOnesweepKernelINS1_5radix10policy_hubIffyE10Policy1000ELNS0_9SortOrderE0EffyiiNS1_21identity_decomposer_tEEEvPT5_SB_PT3_PKSC_PT1_PKSG_PT2_PKSK_T4_iiT6__param_9];
	shfl.sync.idx.b32	%r1462|%p203, %r2164, %r263, 31, -1;
	add.s32 	%r267, %r264, %r1462;
	setp.eq.s32 	%p204, %r2132, 2147483647;
	selp.b32 	%r1463, -2147483648, %r2132, %p204;
	shr.u32 	%r1464, %r1463, %r2064;
	and.b32  	%r1459, %r1464, %r171;
	mov.b32 	%r1439, 1;
	// begin inline asm
	{
    .reg .pred p;
    and.b32 %r1437, %r1459, %r1439;    setp.ne.u32 p, %r1437, 0;
    vote.ballot.sync.b32 %r1437, p, 0xffffffff;
    @!p not.b32 %r1437, %r1437;
}

	// end inline asm
	mov.b32 	%r1442, 2;
	// begin inline asm
	{
    .reg .pred p;
    and.b32 %r1440, %r1459, %r1442;    setp.ne.u32 p, %r1440, 0;
    vote.ballot.sync.b32 %r1440, p, 0xffffffff;
    @!p not.b32 %r1440, %r1440;
}

	// end inline asm
	and.b32  	%r1465, %r1440, %r1437;
	mov.b32 	%r1445, 4;
	// begin inline asm
	{
    .reg .pred p;
    and.b32 %r1443, %r1459, %r1445;    setp.ne.u32 p, %r1443, 0;
    vote.ballot.sync.b32 %r1443, p, 0xffffffff;
    @!p not.b32 %r1443, %r1443;
}

	// end inline asm
	and.b32  	%r1466, %r1443, %r1465;
	mov.b32 	%r1448, 8;
	// begin inline asm
	{
    .reg .pred p;
    and.b32 %r1446, %r1459, %r1448;    setp.ne.u32 p, %r1446, 0;
    vote.ballot.sync.b32 %r1446, p, 0xffffffff;
    @!p not.b32 %r1446, %r1446;
}

	// end inline asm
	and.b32  	%r1467, %r1446, %r1466;
	mov.b32 	%r1451, 16;
	// begin inline asm
	{
    .reg .pred p;
    and.b32 %r1449, %r1459, %r1451;    setp.ne.u32 p, %r1449, 0;
    vote.ballot.sync.b32 %r1449, p, 0xffffffff;
    @!p not.b32 %r1449, %r1449;
}

	// end inline asm
	and.b32  	%r1468, %r1449, %r1467;
	mov.b32 	%r1454, 32;
	// begin inline asm
	{
    .reg .pred p;
    and.b32 %r1452, %r1459, %r1454;    setp.ne.u32 p, %r1452, 0;
    vote.ballot.sync.b32 %r1452, p, 0xffffffff;
    @!p not.b32 %r1452, %r1452;
}

	// end inline asm
	and.b32  	%r1469, %r1452, %r1468;
	mov.b32 	%r1457, 64;
	// begin inline asm
	{
    .reg .pred p;
    and.b32 %r1455, %r1459, %r1457;    setp.ne.u32 p, %r1455, 0;
    vote.ballot.sync.b32 %r1455, p, 0xffffffff;
    @!p not.b32 %r1455, %r1455;
}

	// end inline asm
	and.b32  	%r1470, %r1455, %r1469;
	mov.b32 	%r1460, 128;
	// begin inline asm
	{
    .reg .pred p;
    and.b32 %r1458, %r1459, %r1460;    setp.ne.u32 p, %r1458, 0;
    vote.ballot.sync.b32 %r1458, p, 0xffffffff;
    @!p not.b32 %r1458, %r1458;
}

	// end inline asm
	and.b32  	%r1471, %r1458, %r1470;
	clz.b32 	%r1472, %r1471;
	sub.s32 	%r269, 31, %r1472;
	and.b32  	%r1473, %r780, %r1471;
	popc.b32 	%r270, %r1473;
	setp.ne.s32 	%p205, %r326, %r269;
	mov.b32 	%r2165, 0;
	@%p205 bra 	$L__BB15_213;
	shl.b32 	%r1478, %r1459, 2;
	add.s32 	%r1479, %r169, %r1478;
	atom.shared.add.u32 	%r2165, [%r1479], %r270;
$L__BB15_213:
	setp.gt.u32 	%p206, %r1, 255;
	shfl.sync.idx.b32	%r1480|%p207, %r2165, %r269, 31, -1;
	add.s32 	%r1481, %r270, %r1480;
	bar.sync 	0;
	shl.b32 	%r1482, %r177, 2;
	add.s32 	%r273, %r390, %r1482;
	st.shared.u32 	[%r273+-4], %r2148;
	shl.b32 	%r1484, %r183, 2;
	add.s32 	%r274, %r390, %r1484;
	st.shared.u32 	[%r274+-4], %r2147;
	shl.b32 	%r1485, %r189, 2;
	add.s32 	%r275, %r390, %r1485;
	st.shared.u32 	[%r275+-4], %r2146;
	shl.b32 	%r1486, %r195, 2;
	add.s32 	%r276, %r390, %r1486;
	st.shared.u32 	[%r276+-4], %r2145;
	shl.b32 	%r1487, %r201, 2;
	add.s32 	%r277, %r390, %r1487;
	st.shared.u32 	[%r277+-4], %r2144;
	shl.b32 	%r1488, %r207, 2;
	add.s32 	%r278, %r390, %r1488;
	st.shared.u32 	[%r278+-4], %r2143;
	shl.b32 	%r1489, %r213, 2;
	add.s32 	%r279, %r390, %r1489;
	st.shared.u32 	[%r279+-4], %r2142;
	shl.b32 	%r1490, %r219, 2;
	add.s32 	%r280, %r390, %r1490;
	st.shared.u32 	[%r280+-4], %r2141;
	shl.b32 	%r1491, %r225, 2;
	add.s32 	%r281, %r390, %r1491;
	st.shared.u32 	[%r281+-4], %r2140;
	shl.b32 	%r1492, %r231, 2;
	add.s32 	%r282, %r390, %r1492;
	st.shared.u32 	[%r282+-4], %r2139;
	shl.b32 	%r1493, %r237, 2;
	add.s32 	%r283, %r390, %r1493;
	st.shared.u32 	[%r283+-4], %r2138;
	shl.b32 	%r1494, %r243, 2;
	add.s32 	%r284, %r390, %r1494;
	st.shared.u32 	[%r284+-4], %r2137;
	shl.b32 	%r1495, %r249, 2;
	add.s32 	%r285, %r390, %r1495;
	st.shared.u32 	[%r285+-4], %r2136;
	shl.b32 	%r1496, %r255, 2;
	add.s32 	%r286, %r390, %r1496;
	st.shared.u32 	[%r286+-4], %r2135;
	shl.b32 	%r1497, %r261, 2;
	add.s32 	%r287, %r390, %r1497;
	st.shared.u32 	[%r287+-4], %r2134;
	shl.b32 	%r1498, %r267, 2;
	add.s32 	%r288, %r390, %r1498;
	st.shared.u32 	[%r288+-4], %r2133;
	shl.b32 	%r1499, %r1481, 2;
	add.s32 	%r289, %r390, %r1499;
	st.shared.u32 	[%r289+-4], %r2132;
	shl.b32 	%r1500, %r1, 3;
	add.s32 	%r1501, %r390, %r1500;
	add.s32 	%r290, %r1501, 26112;
	@%p206 bra 	$L__BB15_221;
	ld.param.u64 	%rd437, [_ZN3cub18CUB_300001_SM_10006detail10radix_sort29DeviceRadixSortOnesweepKernelINS1_5radix10policy_hubIffyE10Policy1000ELNS0_9SortOrderE0EffyiiNS1_21identity_decomposer_tEEEvPT5_SB_PT3_PKSC_PT1_PKSG_PT2_PKSK_T4_iiT6__param_3];
	cvta.to.global.u64 	%rd94, %rd437;
	shl.b64 	%rd95, %rd9, 3;
	add.s64 	%rd96, %rd94, %rd95;
	ld.global.u64 	%rd97, [%rd96];
	cvt.s64.s32 	%rd98, %r168;
	sub.s64 	%rd456, %rd97, %rd98;
	st.shared.u64 	[%r290], %rd456;
	setp.lt.s32 	%p208, %r4, 1;
	mov.u32 	%r2169, %r2127;
	@%p208 bra 	$L__BB15_220;
	mov.b32 	%r2167, -1;
	mov.u32 	%r2166, %r4;
	mov.u32 	%r2169, %r2127;
$L__BB15_216:
	ld.param.u64 	%rd430, [_ZN3cub18CUB_300001_SM_10006detail10radix_sort29DeviceRadixSortOnesweepKernelINS1_5radix10policy_hubIffyE10Policy1000ELNS0_9SortOrderE0EffyiiNS1_21identity_decomposer_tEEEvPT5_SB_PT3_PKSC_PT1_PKSG_PT2_PKSK_T4_iiT6__param_0];
	add.s32 	%r294, %r2166, -1;
	shl.b32 	%r1503, %r294, 8;
	add.s32 	%r1504, %r1503, %r1;
	cvta.to.global.u64 	%rd99, %rd430;
	mul.wide.s32 	%rd100, %r1504, 4;
	add.s64 	%rd19, %rd99, %rd100;
$L__BB15_217:
	membar.cta;
	ld.volatile.global.u32 	%r295, [%rd19];
	setp.eq.s32 	%p209, %r295, 0;
	@%p209 bra 	$L__BB15_217;
	and.b32  	%r1505, %r295, 1073741823;
	add.s32 	%r2169, %r1505, %r2169;
	setp.gt.s32 	%p210, %r295, -1;
	vote.sync.ballot.b32 	%r2167, %p210, %r2167;
	setp.gt.u32 	%p212, %r2166, 1;
	and.pred  	%p213, %p210, %p212;
	mov.u32 	%r2166, %r294;
	@%p213 bra 	$L__BB15_216;
	ld.shared.u64 	%rd456, [%r290];
$L__BB15_220:
	ld.param.u64 	%rd431, [_ZN3cub18CUB_300001_SM_10006detail10radix_sort29DeviceRadixSortOnesweepKernelINS1_5radix10policy_hubIffyE10Policy1000ELNS0_9SortOrderE0EffyiiNS1_21identity_decomposer_tEEEvPT5_SB_PT3_PKSC_PT1_PKSG_PT2_PKSK_T4_iiT6__param_0];
	or.b32  	%r1506, %r2169, -2147483648;
	cvta.to.global.u64 	%rd101, %rd431;
	add.s64 	%rd103, %rd101, %rd59;
	st.volatile.global.u32 	[%rd103], %r1506;
	sub.s32 	%r1509, %r2169, %r2127;
	cvt.s64.s32 	%rd104, %r1509;
	add.s64 	%rd105, %rd456, %rd104;
	st.shared.u64 	[%r290], %rd105;
$L__BB15_221:
	ld.param.u32 	%r2040, [_ZN3cub18CUB_300001_SM_10006detail10radix_sort29DeviceRadixSortOnesweepKernelINS1_5radix10policy_hubIffyE10Policy1000ELNS0_9SortOrderE0EffyiiNS1_21identity_decomposer_tEEEvPT5_SB_PT3_PKSC_PT1_PKSG_PT2_PKSK_T4_iiT6__param_8];
	ld.param.u64 	%rd434, [_ZN3cub18CUB_300001_SM_10006detail10radix_sort29DeviceRadixSortOnesweepKernelINS1_5radix10policy_hubIffyE10Policy1000ELNS0_9SortOrderE0EffyiiNS1_21identity_decomposer_tEEEvPT5_SB_PT3_PKSC_PT1_PKSG_PT2_PKSK_T4_iiT6__param_2];
	setp.gt.u32 	%p214, %r1, 255;
	mad.lo.s32 	%r299, %r4, 6528, 6528;
	setp.lt.s32 	%p215, %r299, %r2040;
	setp.eq.s64 	%p216, %rd434, 0;
	or.pred  	%p217, %p216, %p215;
	or.pred  	%p218, %p214, %p217;
	@%p218 bra 	$L__BB15_223;
	ld.param.u64 	%rd435, [_ZN3cub18CUB_300001_SM_10006detail10radix_sort29DeviceRadixSortOnesweepKernelINS1_5radix10policy_hubIffyE10Policy1000ELNS0_9SortOrderE0EffyiiNS1_21identity_decomposer_tEEEvPT5_SB_PT3_PKSC_PT1_PKSG_PT2_PKSK_T4_iiT6__param_2];
	ld.shared.u64 	%rd106, [%r290];
	cvt.s64.s32 	%rd107, %r2127;
	cvt.s64.s32 	%rd108, %r168;
	add.s64 	%rd109, %rd108, %rd107;
	add.s64 	%rd110, %rd109, %rd106;
	cvta.to.global.u64 	%rd111, %rd435;
	shl.b64 	%rd112, %rd9, 3;
	add.s64 	%rd113, %rd111, %rd112;
	st.global.u64 	[%rd113], %rd110;
$L__BB15_223:
	ld.param.u32 	%r2041, [_ZN3cub18CUB_300001_SM_10006detail10radix_sort29DeviceRadixSortOnesweepKernelINS1_5radix10policy_hubIffyE10Policy1000ELNS0_9SortOrderE0EffyiiNS1_21identity_decomposer_tEEEvPT5_SB_PT3_PKSC_PT1_PKSG_PT2_PKSK_T4_iiT6__param_8];
	ld.param.u64 	%rd438, [_ZN3cub18CUB_300001_SM_10006detail10radix_sort29DeviceRadixSortOnesweepKernelINS1_5radix10policy_hubIffyE10Policy1000ELNS0_9SortOrderE0EffyiiNS1_21identity_decomposer_tEEEvPT5_SB_PT3_PKSC_PT1_PKSG_PT2_PKSK_T4_iiT6__param_4];
	cvta.to.global.u64 	%rd22, %rd438;
	setp.gt.s32 	%p219, %r299, %r2041;
	bar.sync 	0;
	@%p219 bra 	$L__BB15_225;
	ld.param.u32 	%r2065, [_ZN3cub18CUB_300001_SM_10006detail10radix_sort29DeviceRadixSortOnesweepKernelINS1_5radix10policy_hubIffyE10Policy1000ELNS0_9SortOrderE0EffyiiNS1_21identity_decomposer_tEEEvPT5_SB_PT3_PKSC_PT1_PKSG_PT2_PKSK_T4_iiT6__param_9];
	ld.shared.u32 	%r1512, [%r118];
	setp.eq.s32 	%p220, %r1512, 2147483647;
	selp.b32 	%r1513, -2147483648, %r1512, %p220;
	shr.u32 	%r1514, %r1513, %r2065;
	and.b32  	%r1515, %r1514, %r171;
	shl.b32 	%r1516, %r1515, 3;
	add.s32 	%r1518, %r390, 26112;
	add.s32 	%r1519, %r1518, %r1516;
	ld.shared.u64 	%rd114, [%r1519];
	add.s64 	%rd115, %rd114, %rd9;
	setp.gt.s32 	%p221, %r1512, -1;
	selp.b32 	%r1520, -1, -2147483648, %p221;
	xor.b32  	%r1521, %r1520, %r1512;
	shl.b64 	%rd116, %rd115, 2;
	add.s64 	%rd117, %rd22, %rd116;
	st.global.u32 	[%rd117], %r1521;
	bar.warp.sync 	-1;
	ld.shared.u32 	%r1522, [%r118+1536];
	setp.eq.s32 	%p222, %r1522, 2147483647;
	selp.b32 	%r1523, -2147483648, %r1522, %p222;
	shr.u32 	%r1524, %r1523, %r2065;
	and.b32  	%r1525, %r1524, %r171;
	shl.b32 	%r1526, %r1525, 3;
	add.s32 	%r1527, %r1518, %r1526;
	ld.shared.u64 	%rd118, [%r1527];
	add.s64 	%rd119, %rd118, %rd9;
	setp.gt.s32 	%p223, %r1522, -1;
	selp.b32 	%r1528, -1, -2147483648, %p223;
	xor.b32  	%r1529, %r1528, %r1522;
	shl.b64 	%rd120, %rd119, 2;
	add.s64 	%rd121, %rd22, %rd120;
	st.global.u32 	[%rd121+1536], %r1529;
	bar.warp.sync 	-1;
	ld.shared.u32 	%r1530, [%r118+3072];
	setp.eq.s32 	%p224, %r1530, 2147483647;
	selp.b32 	%r1531, -2147483648, %r1530, %p224;
	shr.u32 	%r1532, %r1531, %r2065;
	and.b32  	%r1533, %r1532, %r171;
	shl.b32 	%r1534, %r1533, 3;
	add.s32 	%r1535, %r1518, %r1534;
	ld.shared.u64 	%rd122, [%r1535];
	add.s64 	%rd123, %rd122, %rd9;
	setp.gt.s32 	%p225, %r1530, -1;
	selp.b32 	%r1536, -1, -2147483648, %p225;
	xor.b32  	%r1537, %r1536, %r1530;
	shl.b64 	%rd124, %rd123, 2;
	add.s64 	%rd125, %rd22, %rd124;
	st.global.u32 	[%rd125+3072], %r1537;
	bar.warp.sync 	-1;
	ld.shared.u32 	%r1538, [%r118+4608];
	setp.eq.s32 	%p226, %r1538, 2147483647;
	selp.b32 	%r1539, -2147483648, %r1538, %p226;
	shr.u32 	%r1540, %r1539, %r2065;
	and.b32  	%r1541, %r1540, %r171;
	shl.b32 	%r1542, %r1541, 3;
	add.s32 	%r1543, %r1518, %r1542;
	ld.shared.u64 	%rd126, [%r1543];
	add.s64 	%rd127, %rd126, %rd9;
	setp.gt.s32 	%p227, %r1538, -1;
	selp.b32 	%r1544, -1, -2147483648, %p227;
	xor.b32  	%r1545, %r1544, %r1538;
	shl.b64 	%rd128, %rd127, 2;
	add.s64 	%rd129, %rd22, %rd128;
	st.global.u32 	[%rd129+4608], %r1545;
	bar.warp.sync 	-1;
	ld.shared.u32 	%r1546, [%r118+6144];
	setp.eq.s32 	%p228, %r1546, 2147483647;
	selp.b32 	%r1547, -2147483648, %r1546, %p228;
	shr.u32 	%r1548, %r1547, %r2065;
	and.b32  	%r1549, %r1548, %r171;
	shl.b32 	%r1550, %r1549, 3;
	add.s32 	%r1551, %r1518, %r1550;
	ld.shared.u64 	%rd130, [%r1551];
	add.s64 	%rd131, %rd130, %rd9;
	setp.gt.s32 	%p229, %r1546, -1;
	selp.b32 	%r1552, -1, -2147483648, %p229;
	xor.b32  	%r1553, %r1552, %r1546;
	shl.b64 	%rd132, %rd131, 2;
	add.s64 	%rd133, %rd22, %rd132;
	st.global.u32 	[%rd133+6144], %r1553;
	bar.warp.sync 	-1;
	ld.shared.u32 	%r1554, [%r118+7680];
	setp.eq.s32 	%p230, %r1554, 2147483647;
	selp.b32 	%r1555, -2147483648, %r1554, %p230;
	shr.u32 	%r1556, %r1555, %r2065;
	and.b32  	%r1557, %r1556, %r171;
	shl.b32 	%r1558, %r1557, 3;
	add.s32 	%r1559, %r1518, %r1558;
	ld.shared.u64 	%rd134, [%r1559];
	add.s64 	%rd135, %rd134, %rd9;
	setp.gt.s32 	%p231, %r1554, -1;
	selp.b32 	%r1560, -1, -2147483648, %p231;
	xor.b32  	%r1561, %r1560, %r1554;
	shl.b64 	%rd136, %rd135, 2;
	add.s64 	%rd137, %rd22, %rd136;
	st.global.u32 	[%rd137+7680], %r1561;
	bar.warp.sync 	-1;
	ld.shared.u32 	%r1562, [%r118+9216];
	setp.eq.s32 	%p232, %r1562, 2147483647;
	selp.b32 	%r1563, -2147483648, %r1562, %p232;
	shr.u32 	%r1564, %r1563, %r2065;
	and.b32  	%r1565, %r1564, %r171;
	shl.b32 	%r1566, %r1565, 3;
	add.s32 	%r1567, %r1518, %r1566;
	ld.shared.u64 	%rd138, [%r1567];
	add.s64 	%rd139, %rd138, %rd9;
	setp.gt.s32 	%p233, %r1562, -1;
	selp.b32 	%r1568, -1, -2147483648, %p233;
	xor.b32  	%r1569, %r1568, %r1562;
	shl.b64 	%rd140, %rd139, 2;
	add.s64 	%rd141, %rd22, %rd140;
	st.global.u32 	[%rd141+9216], %r1569;
	bar.warp.sync 	-1;
	ld.shared.u32 	%r1570, [%r118+10752];
	setp.eq.s32 	%p234, %r1570, 2147483647;
	selp.b32 	%r1571, -2147483648, %r1570, %p234;
	shr.u32 	%r1572, %r1571, %r2065;
	and.b32  	%r1573, %r1572, %r171;
	shl.b32 	%r1574, %r1573, 3;
	add.s32 	%r1575, %r1518, %r1574;
	ld.shared.u64 	%rd142, [%r1575];
	add.s64 	%rd143, %rd142, %rd9;
	setp.gt.s32 	%p235, %r1570, -1;
	selp.b32 	%r1576, -1, -2147483648, %p235;
	xor.b32  	%r1577, %r1576, %r1570;
	shl.b64 	%rd144, %rd143, 2;
	add.s64 	%rd145, %rd22, %rd144;
	st.global.u32 	[%rd145+10752], %r1577;
	bar.warp.sync 	-1;
	ld.shared.u32 	%r1578, [%r118+12288];
	setp.eq.s32 	%p236, %r1578, 2147483647;
	selp.b32 	%r1579, -2147483648, %r1578, %p236;
	shr.u32 	%r1580, %r1579, %r2065;
	and.b32  	%r1581, %r1580, %r171;
	shl.b32 	%r1582, %r1581, 3;
	add.s32 	%r1583, %r1518, %r1582;
	ld.shared.u64 	%rd146, [%r1583];
	add.s64 	%rd147, %rd146, %rd9;
	setp.gt.s32 	%p237, %r1578, -1;
	selp.b32 	%r1584, -1, -2147483648, %p237;
	xor.b32  	%r1585, %r1584, %r1578;
	shl.b64 	%rd148, %rd147, 2;
	add.s64 	%rd149, %rd22, %rd148;
	st.global.u32 	[%rd149+12288], %r1585;
	bar.warp.sync 	-1;
	ld.shared.u32 	%r1586, [%r118+13824];
	setp.eq.s32 	%p238, %r1586, 2147483647;
	selp.b32 	%r1587, -2147483648, %r1586, %p238;
	shr.u32 	%r1588, %r1587, %r2065;
	and.b32  	%r1589, %r1588, %r171;
	shl.b32 	%r1590, %r1589, 3;
	add.s32 	%r1591, %r1518, %r1590;
	ld.shared.u64 	%rd150, [%r1591];
	add.s64 	%rd151, %rd150, %rd9;
	setp.gt.s32 	%p239, %r1586, -1;
	selp.b32 	%r1592, -1, -2147483648, %p239;
	xor.b32  	%r1593, %r1592, %r1586;
	shl.b64 	%rd152, %rd151, 2;
	add.s64 	%rd153, %rd22, %rd152;
	st.global.u32 	[%rd153+13824], %r1593;
	bar.warp.sync 	-1;
	ld.shared.u32 	%r1594, [%r118+15360];
	setp.eq.s32 	%p240, %r1594, 2147483647;
	selp.b32 	%r1595, -2147483648, %r1594, %p240;
	shr.u32 	%r1596, %r1595, %r2065;
	and.b32  	%r1597, %r1596, %r171;
	shl.b32 	%r1598, %r1597, 3;
	add.s32 	%r1599, %r1518, %r1598;
	ld.shared.u64 	%rd154, [%r1599];
	add.s64 	%rd155, %rd154, %rd9;
	setp.gt.s32 	%p241, %r1594, -1;
	selp.b32 	%r1600, -1, -2147483648, %p241;
	xor.b32  	%r1601, %r1600, %r1594;
	shl.b64 	%rd156, %rd155, 2;
	add.s64 	%rd157, %rd22, %rd156;
	st.global.u32 	[%rd157+15360], %r1601;
	bar.warp.sync 	-1;
	ld.shared.u32 	%r1602, [%r118+16896];
	setp.eq.s32 	%p242, %r1602, 2147483647;
	selp.b32 	%r1603, -2147483648, %r1602, %p242;
	shr.u32 	%r1604, %r1603, %r2065;
	and.b32  	%r1605, %r1604, %r171;
	shl.b32 	%r1606, %r1605, 3;
	add.s32 	%r1607, %r1518, %r1606;
	ld.shared.u64 	%rd158, [%r1607];
	add.s64 	%rd159, %rd158, %rd9;
	setp.gt.s32 	%p243, %r1602, -1;
	selp.b32 	%r1608, -1, -2147483648, %p243;
	xor.b32  	%r1609, %r1608, %r1602;
	shl.b64 	%rd160, %rd159, 2;
	add.s64 	%rd161, %rd22, %rd160;
	st.global.u32 	[%rd161+16896], %r1609;
	bar.warp.sync 	-1;
	ld.shared.u32 	%r1610, [%r118+18432];
	setp.eq.s32 	%p244, %r1610, 2147483647;
	selp.b32 	%r1611, -2147483648, %r1610, %p244;
	shr.u32 	%r1612, %r1611, %r2065;
	and.b32  	%r1613, %r1612, %r171;
	shl.b32 	%r1614, %r1613, 3;
	add.s32 	%r1615, %r1518, %r1614;
	ld.shared.u64 	%rd162, [%r1615];
	add.s64 	%rd163, %rd162, %rd9;
	setp.gt.s32 	%p245, %r1610, -1;
	selp.b32 	%r1616, -1, -2147483648, %p245;
	xor.b32  	%r1617, %r1616, %r1610;
	shl.b64 	%rd164, %rd163, 2;
	add.s64 	%rd165, %rd22, %rd164;
	st.global.u32 	[%rd165+18432], %r1617;
	bar.warp.sync 	-1;
	ld.shared.u32 	%r1618, [%r118+19968];
	setp.eq.s32 	%p246, %r1618, 2147483647;
	selp.b32 	%r1619, -2147483648, %r1618, %p246;
	shr.u32 	%r1620, %r1619, %r2065;
	and.b32  	%r1621, %r1620, %r171;
	shl.b32 	%r1622, %r1621, 3;
	add.s32 	%r1623, %r1518, %r1622;
	ld.shared.u64 	%rd166, [%r1623];
	add.s64 	%rd167, %rd166, %rd9;
	setp.gt.s32 	%p247, %r1618, -1;
	selp.b32 	%r1624, -1, -2147483648, %p247;
	xor.b32  	%r1625, %r1624, %r1618;
	shl.b64 	%rd168, %rd167, 2;
	add.s64 	%rd169, %rd22, %rd168;
	st.global.u32 	[%rd169+19968], %r1625;
	bar.warp.sync 	-1;
	ld.shared.u32 	%r1626, [%r118+21504];
	setp.eq.s32 	%p248, %r1626, 2147483647;
	selp.b32 	%r1627, -2147483648, %r1626, %p248;
	shr.u32 	%r1628, %r1627, %r2065;
	and.b32  	%r1629, %r1628, %r171;
	shl.b32 	%r1630, %r1629, 3;
	add.s32 	%r1631, %r1518, %r1630;
	ld.shared.u64 	%rd170, [%r1631];
	add.s64 	%rd171, %rd170, %rd9;
	setp.gt.s32 	%p249, %r1626, -1;
	selp.b32 	%r1632, -1, -2147483648, %p249;
	xor.b32  	%r1633, %r1632, %r1626;
	shl.b64 	%rd172, %rd171, 2;
	add.s64 	%rd173, %rd22, %rd172;
	st.global.u32 	[%rd173+21504], %r1633;
	bar.warp.sync 	-1;
	ld.shared.u32 	%r1634, [%r118+23040];
	setp.eq.s32 	%p250, %r1634, 2147483647;
	selp.b32 	%r1635, -2147483648, %r1634, %p250;
	shr.u32 	%r1636, %r1635, %r2065;
	and.b32  	%r1637, %r1636, %r171;
	shl.b32 	%r1638, %r1637, 3;
	add.s32 	%r1639, %r1518, %r1638;
	ld.shared.u64 	%rd174, [%r1639];
	add.s64 	%rd175, %rd174, %rd9;
	setp.gt.s32 	%p251, %r1634, -1;
	selp.b32 	%r1640, -1, -2147483648, %p251;
	xor.b32  	%r1641, %r1640, %r1634;
	shl.b64 	%rd176, %rd175, 2;
	add.s64 	%rd177, %rd22, %rd176;
	st.global.u32 	[%rd177+23040], %r1641;
	bar.warp.sync 	-1;
	ld.shared.u32 	%r1642, [%r118+24576];
	setp.eq.s32 	%p252, %r1642, 2147483647;
	selp.b32 	%r1643, -2147483648, %r1642, %p252;
	shr.u32 	%r1644, %r1643, %r2065;
	and.b32  	%r1645, %r1644, %r171;
	shl.b32 	%r1646, %r1645, 3;
	add.s32 	%r1647, %r1518, %r1646;
	ld.shared.u64 	%rd178, [%r1647];
	add.s64 	%rd179, %rd178, %rd9;
	setp.gt.s32 	%p253, %r1642, -1;
	selp.b32 	%r1648, -1, -2147483648, %p253;
	xor.b32  	%r1649, %r1648, %r1642;
	shl.b64 	%rd180, %rd179, 2;
	add.s64 	%rd181, %rd22, %rd180;
	st.global.u32 	[%rd181+24576], %r1649;
	bar.warp.sync 	-1;
	bra.uni 	$L__BB15_260;
$L__BB15_225:
	ld.param.u32 	%r2042, [_ZN3cub18CUB_300001_SM_10006detail10radix_sort29DeviceRadixSortOnesweepKernelINS1_5radix10policy_hubIffyE10Policy1000ELNS0_9SortOrderE0EffyiiNS1_21identity_decomposer_tEEEvPT5_SB_PT3_PKSC_PT1_PKSG_PT2_PKSK_T4_iiT6__param_8];
	mad.lo.s32 	%r301, %r4, -6528, %r2042;
	setp.ge.s32 	%p254, %r1, %r301;
	@%p254 bra 	$L__BB15_227;
	ld.param.u32 	%r2066, [_ZN3cub18CUB_300001_SM_10006detail10radix_sort29DeviceRadixSortOnesweepKernelINS1_5radix10policy_hubIffyE10Policy1000ELNS0_9SortOrderE0EffyiiNS1_21identity_decomposer_tEEEvPT5_SB_PT3_PKSC_PT1_PKSG_PT2_PKSK_T4_iiT6__param_9];
	ld.shared.u32 	%r1650, [%r118];
	setp.eq.s32 	%p255, %r1650, 2147483647;
	selp.b32 	%r1651, -2147483648, %r1650, %p255;
	shr.u32 	%r1652, %r1651, %r2066;
	and.b32  	%r1653, %r1652, %r171;
	shl.b32 	%r1654, %r1653, 3;
	add.s32 	%r1656, %r390, %r1654;
	ld.shared.u64 	%rd182, [%r1656+26112];
	setp.gt.s32 	%p256, %r1650, -1;
	selp.b32 	%r1657, -1, -2147483648, %p256;
	xor.b32  	%r1658, %r1657, %r1650;
	add.s64 	%rd183, %rd182, %rd9;
	shl.b64 	%rd184, %rd183, 2;
	add.s64 	%rd185, %rd22, %rd184;
	st.global.u32 	[%rd185], %r1658;
$L__BB15_227:
	bar.warp.sync 	-1;
	add.s32 	%r1659, %r1, 384;
	setp.ge.s32 	%p257, %r1659, %r301;
	@%p257 bra 	$L__BB15_229;
	ld.param.u32 	%r2067, [_ZN3cub18CUB_300001_SM_10006detail10radix_sort29DeviceRadixSortOnesweepKernelINS1_5radix10policy_hubIffyE10Policy1000ELNS0_9SortOrderE0EffyiiNS1_21identity_decomposer_tEEEvPT5_SB_PT3_PKSC_PT1_PKSG_PT2_PKSK_T4_iiT6__param_9];
	ld.shared.u32 	%r1660, [%r118+1536];
	setp.eq.s32 	%p258, %r1660, 2147483647;
	selp.b32 	%r1661, -2147483648, %r1660, %p258;
	shr.u32 	%r1662, %r1661, %r2067;
	and.b32  	%r1663, %r1662, %r171;
	shl.b32 	%r1664, %r1663, 3;
	add.s32 	%r1666, %r390, %r1664;
	ld.shared.u64 	%rd186, [%r1666+26112];
	setp.gt.s32 	%p259, %r1660, -1;
	selp.b32 	%r1667, -1, -2147483648, %p259;
	xor.b32  	%r1668, %r1667, %r1660;
	add.s64 	%rd187, %rd186, %rd9;
	shl.b64 	%rd188, %rd187, 2;
	add.s64 	%rd189, %rd22, %rd188;
	st.global.u32 	[%rd189+1536], %r1668;
$L__BB15_229:
	bar.warp.sync 	-1;
	add.s32 	%r1669, %r1, 768;
	setp.ge.s32 	%p260, %r1669, %r301;
	@%p260 bra 	$L__BB15_231;
	ld.param.u32 	%r2068, [_ZN3cub18CUB_300001_SM_10006detail10radix_sort29DeviceRadixSortOnesweepKernelINS1_5radix10policy_hubIffyE10Policy1000ELNS0_9SortOrderE0EffyiiNS1_21identity_decomposer_tEEEvPT5_SB_PT3_PKSC_PT1_PKSG_PT2_PKSK_T4_iiT6__param_9];
	ld.shared.u32 	%r1670, [%r118+3072];
	setp.eq.s32 	%p261, %r1670, 2147483647;
	selp.b32 	%r1671, -2147483648, %r1670, %p261;
	shr.u32 	%r1672, %r1671, %r2068;
	and.b32  	%r1673, %r1672, %r171;
	shl.b32 	%r1674, %r1673, 3;
	add.s32 	%r1676, %r390, %r1674;
	ld.shared.u64 	%rd190, [%r1676+26112];
	setp.gt.s32 	%p262, %r1670, -1;
	selp.b32 	%r1677, -1, -2147483648, %p262;
	xor.b32  	%r1678, %r1677, %r1670;
	add.s64 	%rd191, %rd190, %rd9;
	shl.b64 	%rd192, %rd191, 2;
	add.s64 	%rd193, %rd22, %rd192;
	st.global.u32 	[%rd193+3072], %r1678;
$L__BB15_231:
	bar.warp.sync 	-1;
	add.s32 	%r1679, %r1, 1152;
	setp.ge.s32 	%p263, %r1679, %r301;
	@%p263 bra 	$L__BB15_233;
	ld.param.u32 	%r2069, [_ZN3cub18CUB_300001_SM_10006detail10radix_sort29DeviceRadixSortOnesweepKernelINS1_5radix10policy_hubIffyE10Policy1000ELNS0_9SortOrderE0EffyiiNS1_21identity_decomposer_tEEEvPT5_SB_PT3_PKSC_PT1_PKSG_PT2_PKSK_T4_iiT6__param_9];
	ld.shared.u32 	%r1680, [%r118+4608];
	setp.eq.s32 	%p264, %r1680, 2147483647;
	selp.b32 	%r1681, -2147483648, %r1680, %p264;
	shr.u32 	%r1682, %r1681, %r2069;
	and.b32  	%r1683, %r1682, %r171;
	shl.b32 	%r1684, %r1683, 3;
	add.s32 	%r1686, %r390, %r1684;
	ld.shared.u64 	%rd194, [%r1686+26112];
	setp.gt.s32 	%p265, %r1680, -1;
	selp.b32 	%r1687, -1, -2147483648, %p265;
	xor.b32  	%r1688, %r1687, %r1680;
	add.s64 	%rd195, %rd194, %rd9;
	shl.b64 	%rd196, %rd195, 2;
	add.s64 	%rd197, %rd22, %rd196;
	st.global.u32 	[%rd197+4608], %r1688;
$L__BB15_233:
	bar.warp.sync 	-1;
	add.s32 	%r1689, %r1, 1536;
	setp.ge.s32 	%p266, %r1689, %r301;
	@%p266 bra 	$L__BB15_235;
	ld.param.u32 	%r2070, [_ZN3cub18CUB_300001_SM_10006detail10radix_sort29DeviceRadixSortOnesweepKernelINS1_5radix10policy_hubIffyE10Policy1000ELNS0_9SortOrderE0EffyiiNS1_21identity_decomposer_tEEEvPT5_SB_PT3_PKSC_PT1_PKSG_PT2_PKSK_T4_iiT6__param_9];
	ld.shared.u32 	%r1690, [%r118+6144];
	setp.eq.s32 	%p267, %r1690, 2147483647;
	selp.b32 	%r1691, -2147483648, %r1690, %p267;
	shr.u32 	%r1692, %r1691, %r2070;
	and.b32  	%r1693, %r1692, %r171;
	shl.b32 	%r1694, %r1693, 3;
	add.s32 	%r1696, %r390, %r1694;
	ld.shared.u64 	%rd198, [%r1696+26112];
	setp.gt.s32 	%p268, %r1690, -1;
	selp.b32 	%r1697, -1, -2147483648, %p268;
	xor.b32  	%r1698, %r1697, %r1690;
	add.s64 	%rd199, %rd198, %rd9;
	shl.b64 	%rd200, %rd199, 2;
	add.s64 	%rd201, %rd22, %rd200;
	st.global.u32 	[%rd201+6144], %r1698;
$L__BB15_235:
	bar.warp.sync 	-1;
	add.s32 	%r1699, %r1, 1920;
	setp.ge.s32 	%p269, %r1699, %r301;
	@%p269 bra 	$L__BB15_237;
	ld.param.u32 	%r2071, [_ZN3cub18CUB_300001_SM_10006detail10radix_sort29DeviceRadixSortOnesweepKernelINS1_5radix10policy_hubIffyE10Policy1000ELNS0_9SortOrderE0EffyiiNS1_21identity_decomposer_tEEEvPT5_SB_PT3_PKSC_PT1_PKSG_PT2_PKSK_T4_iiT6__param_9];
	ld.shared.u32 	%r1700, [%r118+7680];
	setp.eq.s32 	%p270, %r1700, 2147483647;
	selp.b32 	%r1701, -2147483648, %r1700, %p270;
	shr.u32 	%r1702, %r1701, %r2071;
	and.b32  	%r1703, %r1702, %r171;
	shl.b32 	%r1704, %r1703, 3;
	add.s32 	%r1706, %r390, %r1704;
	ld.shared.u64 	%rd202, [%r1706+26112];
	setp.gt.s32 	%p271, %r1700, -1;
	selp.b32 	%r1707, -1, -2147483648, %p271;
	xor.b32  	%r1708, %r1707, %r1700;
	add.s64 	%rd203, %rd202, %rd9;
	shl.b64 	%rd204, %rd203, 2;
	add.s64 	%rd205, %rd22, %rd204;
	st.global.u32 	[%rd205+7680], %r1708;
$L__BB15_237:
	bar.warp.sync 	-1;
	add.s32 	%r1709, %r1, 2304;
	setp.ge.s32 	%p272, %r1709, %r301;
	@%p272 bra 	$L__BB15_239;
	ld.param.u32 	%r2072, [_ZN3cub18CUB_300001_SM_10006detail10radix_sort29DeviceRadixSortOnesweepKernelINS1_5radix10policy_hubIffyE10Policy1000ELNS0_9SortOrderE0EffyiiNS1_21identity_decomposer_tEEEvPT5_SB_PT3_PKSC_PT1_PKSG_PT2_PKSK_T4_iiT6__param_9];
	ld.shared.u32 	%r1710, [%r118+9216];
	setp.eq.s32 	%p273, %r1710, 2147483647;
	selp.b32 	%r1711, -2147483648, %r1710, %p273;
	shr.u32 	%r1712, %r1711, %r2072;
	and.b32  	%r1713, %r1712, %r171;
	shl.b32 	%r1714, %r1713, 3;
	add.s32 	%r1716, %r390, %r1714;
	ld.shared.u64 	%rd206, [%r1716+26112];
	setp.gt.s32 	%p274, %r1710, -1;
	selp.b32 	%r1717, -1, -2147483648, %p274;
	xor.b32  	%r1718, %r1717, %r1710;
	add.s64 	%rd207, %rd206, %rd9;
	shl.b64 	%rd208, %rd207, 2;
	add.s64 	%rd209, %rd22, %rd208;
	st.global.u32 	[%rd209+9216], %r1718;
$L__BB15_239:
	bar.warp.sync 	-1;
	add.s32 	%r1719, %r1, 2688;
	setp.ge.s32 	%p275, %r1719, %r301;
	@%p275 bra 	$L__BB15_241;
	ld.param.u32 	%r2073, [_ZN3cub18CUB_300001_SM_10006detail10radix_sort29DeviceRadixSortOnesweepKernelINS1_5radix10policy_hubIffyE10Policy1000ELNS0_9SortOrderE0EffyiiNS1_21identity_decomposer_tEEEvPT5_SB_PT3_PKSC_PT1_PKSG_PT2_PKSK_T4_iiT6__param_9];
	ld.shared.u32 	%r1720, [%r118+10752];
	setp.eq.s32 	%p276, %r1720, 2147483647;
	selp.b32 	%r1721, -2147483648, %r1720, %p276;
	shr.u32 	%r1722, %r1721, %r2073;
	and.b32  	%r1723, %r1722, %r171;
	shl.b32 	%r1724, %r1723, 3;
	add.s32 	%r1726, %r390, %r1724;
	ld.shared.u64 	%rd210, [%r1726+26112];
	setp.gt.s32 	%p277, %r1720, -1;
	selp.b32 	%r1727, -1, -2147483648, %p277;
	xor.b32  	%r1728, %r1727, %r1720;
	add.s64 	%rd211, %rd210, %rd9;
	shl.b64 	%rd212, %rd211, 2;
	add.s64 	%rd213, %rd22, %rd212;
	st.global.u32 	[%rd213+10752], %r1728;
$L__BB15_241:
	bar.warp.sync 	-1;
	or.b32  	%r1729, %r1, 3072;
	setp.ge.s32 	%p278, %r1729, %r301;
	@%p278 bra 	$L__BB15_243;
	ld.param.u32 	%r2074, [_ZN3cub18CUB_300001_SM_10006detail10radix_sort29DeviceRadixSortOnesweepKernelINS1_5radix10policy_hubIffyE10Policy1000ELNS0_9SortOrderE0EffyiiNS1_21identity_decomposer_tEEEvPT5_SB_PT3_PKSC_PT1_PKSG_PT2_PKSK_T4_iiT6__param_9];
	ld.shared.u32 	%r1730, [%r118+12288];
	setp.eq.s32 	%p279, %r1730, 2147483647;
	selp.b32 	%r1731, -2147483648, %r1730, %p279;
	shr.u32 	%r1732, %r1731, %r2074;
	and.b32  	%r1733, %r1732, %r171;
	shl.b32 	%r1734, %r1733, 3;
	add.s32 	%r1736, %r390, %r1734;
	ld.shared.u64 	%rd214, [%r1736+26112];
	setp.gt.s32 	%p280, %r1730, -1;
	selp.b32 	%r1737, -1, -2147483648, %p280;
	xor.b32  	%r1738, %r1737, %r1730;
	add.s64 	%rd215, %rd214, %rd9;
	shl.b64 	%rd216, %rd215, 2;
	add.s64 	%rd217, %rd22, %rd216;
	st.global.u32 	[%rd217+12288], %r1738;
$L__BB15_243:
	bar.warp.sync 	-1;
	add.s32 	%r1739, %r1, 3456;
	setp.ge.s32 	%p281, %r1739, %r301;
	@%p281 bra 	$L__BB15_245;
	ld.param.u32 	%r2075, [_ZN3cub18CUB_300001_SM_10006detail10radix_sort29DeviceRadixSortOnesweepKernelINS1_5radix10policy_hubIffyE10Policy1000ELNS0_9SortOrderE0EffyiiNS1_21identity_decomposer_tEEEvPT5_SB_PT3_PKSC_PT1_PKSG_PT2_PKSK_T4_iiT6__param_9];
	ld.shared.u32 	%r1740, [%r118+13824];
	setp.eq.s32 	%p282, %r1740, 2147483647;
	selp.b32 	%r1741, -2147483648, %r1740, %p282;
	shr.u32 	%r1742, %r1741, %r2075;
	and.b32  	%r1743, %r1742, %r171;
	shl.b32 	%r1744, %r1743, 3;
	add.s32 	%r1746, %r390, %r1744;
	ld.shared.u64 	%rd218, [%r1746+26112];
	setp.gt.s32 	%p283, %r1740, -1;
	selp.b32 	%r1747, -1, -2147483648, %p283;
	xor.b32  	%r1748, %r1747, %r1740;
	add.s64 	%rd219, %rd218, %rd9;
	shl.b64 	%rd220, %rd219, 2;
	add.s64 	%rd221, %rd22, %rd220;
	st.global.u32 	[%rd221+13824], %r1748;
$L__BB15_245:
	bar.warp.sync 	-1;
	add.s32 	%r1749, %r1, 3840;
	setp.ge.s32 	%p284, %r1749, %r301;
	@%p284 bra 	$L__BB15_247;
	ld.param.u32 	%r2076, [_ZN3cub18CUB_300001_SM_10006detail10radix_sort29DeviceRadixSortOnesweepKernelINS1_5radix10policy_hubIffyE10Policy1000ELNS0_9SortOrderE0EffyiiNS1_21identity_decomposer_tEEEvPT5_SB_PT3_PKSC_PT1_PKSG_PT2_PKSK_T4_iiT6__param_9];
	ld.shared.u32 	%r1750, [%r118+15360];
	setp.eq.s32 	%p285, %r1750, 2147483647;
	selp.b32 	%r1751, -2147483648, %r1750, %p285;
	shr.u32 	%r1752, %r1751, %r2076;
	and.b32  	%r1753, %r1752, %r171;
	shl.b32 	%r1754, %r1753, 3;
	add.s32 	%r1756, %r390, %r1754;
	ld.shared.u64 	%rd222, [%r1756+26112];
	setp.gt.s32 	%p286, %r1750, -1;
	selp.b32 	%r1757, -1, -2147483648, %p286;
	xor.b32  	%r1758, %r1757, %r1750;
	add.s64 	%rd223, %rd222, %rd9;
	shl.b64 	%rd224, %rd223, 2;
	add.s64 	%rd225, %rd22, %rd224;
	st.global.u32 	[%rd225+15360], %r1758;
$L__BB15_247:
	bar.warp.sync 	-1;
	add.s32 	%r1759, %r1, 4224;
	setp.ge.s32 	%p287, %r1759, %r301;
	@%p287 bra 	$L__BB15_249;
	ld.param.u32 	%r2077, [_ZN3cub18CUB_300001_SM_10006detail10radix_sort29DeviceRadixSortOnesweepKernelINS1_5radix10policy_hubIffyE10Policy1000ELNS0_9SortOrderE0EffyiiNS1_21identity_decomposer_tEEEvPT5_SB_PT3_PKSC_PT1_PKSG_PT2_PKSK_T4_iiT6__param_9];
	ld.shared.u32 	%r1760, [%r118+16896];
	setp.eq.s32 	%p288, %r1760, 2147483647;
	selp.b32 	%r1761, -2147483648, %r1760, %p288;
	shr.u32 	%r1762, %r1761, %r2077;
	and.b32  	%r1763, %r1762, %r171;
	shl.b32 	%r1764, %r1763, 3;
	add.s32 	%r1766, %r390, %r1764;
	ld.shared.u64 	%rd226, [%r1766+26112];
	setp.gt.s32 	%p289, %r1760, -1;
	selp.b32 	%r1767, -1, -2147483648, %p289;
	xor.b32  	%r1768, %r1767, %r1760;
	add.s64 	%rd227, %rd226, %rd9;
	shl.b64 	%rd228, %rd227, 2;
	add.s64 	%rd229, %rd22, %rd228;
	st.global.u32 	[%rd229+16896], %r1768;
$L__BB15_249:
	bar.warp.sync 	-1;
	add.s32 	%r1769, %r1, 4608;
	setp.ge.s32 	%p290, %r1769, %r301;
	@%p290 bra 	$L__BB15_251;
	ld.param.u32 	%r2078, [_ZN3cub18CUB_300001_SM_10006detail10radix_sort29DeviceRadixSortOnesweepKernelINS1_5radix10policy_hubIffyE10Policy1000ELNS0_9SortOrderE0EffyiiNS1_21identity_decomposer_tEEEvPT5_SB_PT3_PKSC_PT1_PKSG_PT2_PKSK_T4_iiT6__param_9];
	ld.shared.u32 	%r1770, [%r118+18432];
	setp.eq.s32 	%p291, %r1770, 2147483647;
	selp.b32 	%r1771, -2147483648, %r1770, %p291;
	shr.u32 	%r1772, %r1771, %r2078;
	and.b32  	%r1773, %r1772, %r171;
	shl.b32 	%r1774, %r1773, 3;
	add.s32 	%r1776, %r390, %r1774;
	ld.shared.u64 	%rd230, [%r1776+26112];
	setp.gt.s32 	%p292, %r1770, -1;
	selp.b32 	%r1777, -1, -2147483648, %p292;
	xor.b32  	%r1778, %r1777, %r1770;
	add.s64 	%rd231, %rd230, %rd9;
	shl.b64 	%rd232, %rd231, 2;
	add.s64 	%rd233, %rd22, %rd232;
	st.global.u32 	[%rd233+18432], %r1778;
$L__BB15_251:
	bar.warp.sync 	-1;
	add.s32 	%r1779, %r1, 4992;
	setp.ge.s32 	%p293, %r1779, %r301;
	@%p293 bra 	$L__BB15_253;
	ld.param.u32 	%r2079, [_ZN3cub18CUB_300001_SM_10006detail10radix_sort29DeviceRadixSortOnesweepKernelINS1_5radix10policy_hubIffyE10Policy1000ELNS0_9SortOrderE0EffyiiNS1_21identity_decomposer_tEEEvPT5_SB_PT3_PKSC_PT1_PKSG_PT2_PKSK_T4_iiT6__param_9];
	ld.shared.u32 	%r1780, [%r118+19968];
	setp.eq.s32 	%p294, %r1780, 2147483647;
	selp.b32 	%r1781, -2147483648, %r1780, %p294;
	shr.u32 	%r1782, %r1781, %r2079;
	and.b32  	%r1783, %r1782, %r171;
	shl.b32 	%r1784, %r1783, 3;
	add.s32 	%r1786, %r390, %r1784;
	ld.shared.u64 	%rd234, [%r1786+26112];
	setp.gt.s32 	%p295, %r1780, -1;
	selp.b32 	%r1787, -1, -2147483648, %p295;
	xor.b32  	%r1788, %r1787, %r1780;
	add.s64 	%rd235, %rd234, %rd9;
	shl.b64 	%rd236, %rd235, 2;
	add.s64 	%rd237, %rd22, %rd236;
	st.global.u32 	[%rd237+19968], %r1788;
$L__BB15_253:
	bar.warp.sync 	-1;
	add.s32 	%r1789, %r1, 5376;
	setp.ge.s32 	%p296, %r1789, %r301;
	@%p296 bra 	$L__BB15_255;
	ld.param.u32 	%r2080, [_ZN3cub18CUB_300001_SM_10006detail10radix_sort29DeviceRadixSortOnesweepKernelINS1_5radix10policy_hubIffyE10Policy1000ELNS0_9SortOrderE0EffyiiNS1_21identity_decomposer_tEEEvPT5_SB_PT3_PKSC_PT1_PKSG_PT2_PKSK_T4_iiT6__param_9];
	ld.shared.u32 	%r1790, [%r118+21504];
	setp.eq.s32 	%p297, %r1790, 2147483647;
	selp.b32 	%r1791, -2147483648, %r1790, %p297;
	shr.u32 	%r1792, %r1791, %r2080;
	and.b32  	%r1793, %r1792, %r171;
	shl.b32 	%r1794, %r1793, 3;
	add.s32 	%r1796, %r390, %r1794;
	ld.shared.u64 	%rd238, [%r1796+26112];
	setp.gt.s32 	%p298, %r1790, -1;
	selp.b32 	%r1797, -1, -2147483648, %p298;
	xor.b32  	%r1798, %r1797, %r1790;
	add.s64 	%rd239, %rd238, %rd9;
	shl.b64 	%rd240, %rd239, 2;
	add.s64 	%rd241, %rd22, %rd240;
	st.global.u32 	[%rd241+21504], %r1798;
$L__BB15_255:
	bar.warp.sync 	-1;
	add.s32 	%r1799, %r1, 5760;
	setp.ge.s32 	%p299, %r1799, %r301;
	@%p299 bra 	$L__BB15_257;
	ld.param.u32 	%r2081, [_ZN3cub18CUB_300001_SM_10006detail10radix_sort29DeviceRadixSortOnesweepKernelINS1_5radix10policy_hubIffyE10Policy1000ELNS0_9SortOrderE0EffyiiNS1_21identity_decomposer_tEEEvPT5_SB_PT3_PKSC_PT1_PKSG_PT2_PKSK_T4_iiT6__param_9];
	ld.shared.u32 	%r1800, [%r118+23040];
	setp.eq.s32 	%p300, %r1800, 2147483647;
	selp.b32 	%r1801, -2147483648, %r1800, %p300;
	shr.u32 	%r1802, %r1801, %r2081;
	and.b32  	%r1803, %r1802, %r171;
	shl.b32 	%r1804, %r1803, 3;
	add.s32 	%r1806, %r390, %r1804;
	ld.shared.u64 	%rd242, [%r1806+26112];
	setp.gt.s32 	%p301, %r1800, -1;
	selp.b32 	%r1807, -1, -2147483648, %p301;
	xor.b32  	%r1808, %r1807, %r1800;
	add.s64 	%rd243, %rd242, %rd9;
	shl.b64 	%rd244, %rd243, 2;
	add.s64 	%rd245, %rd22, %rd244;
	st.global.u32 	[%rd245+23040], %r1808;
$L__BB15_257:
	bar.warp.sync 	-1;
	or.b32  	%r1809, %r1, 6144;
	setp.ge.s32 	%p302, %r1809, %r301;
	@%p302 bra 	$L__BB15_259;
	ld.param.u32 	%r2082, [_ZN3cub18CUB_300001_SM_10006detail10radix_sort29DeviceRadixSortOnesweepKernelINS1_5radix10policy_hubIffyE10Policy1000ELNS0_9SortOrderE0EffyiiNS1_21identity_decomposer_tEEEvPT5_SB_PT3_PKSC_PT1_PKSG_PT2_PKSK_T4_iiT6__param_9];
	ld.shared.u32 	%r1810, [%r118+24576];
	setp.eq.s32 	%p303, %r1810, 2147483647;
	selp.b32 	%r1811, -2147483648, %r1810, %p303;
	shr.u32 	%r1812, %r1811, %r2082;
	and.b32  	%r1813, %r1812, %r171;
	shl.b32 	%r1814, %r1813, 3;
	add.s32 	%r1816, %r390, %r1814;
	ld.shared.u64 	%rd246, [%r1816+26112];
	setp.gt.s32 	%p304, %r1810, -1;
	selp.b32 	%r1817, -1, -2147483648, %p304;
	xor.b32  	%r1818, %r1817, %r1810;
	add.s64 	%rd247, %rd246, %rd9;
	shl.b64 	%rd248, %rd247, 2;
	add.s64 	%rd249, %rd22, %rd248;
	st.global.u32 	[%rd249+24576], %r1818;
$L__BB15_259:
	bar.warp.sync 	-1;
$L__BB15_260:
	ld.param.u32 	%r2083, [_ZN3cub18CUB_300001_SM_10006detail10radix_sort29DeviceRadixSortOnesweepKernelINS1_5radix10policy_hubIffyE10Policy1000ELNS0_9SortOrderE0EffyiiNS1_21identity_decomposer_tEEEvPT5_SB_PT3_PKSC_PT1_PKSG_PT2_PKSK_T4_iiT6__param_9];
	ld.param.u32 	%r2043, [_ZN3cub18CUB_300001_SM_10006detail10radix_sort29DeviceRadixSortOnesweepKernelINS1_5radix10policy_hubIffyE10Policy1000ELNS0_9SortOrderE0EffyiiNS1_21identity_decomposer_tEEEvPT5_SB_PT3_PKSC_PT1_PKSG_PT2_PKSK_T4_iiT6__param_8];
	setp.gt.s32 	%p305, %r299, %r2043;
	ld.shared.u32 	%r1819, [%r118];
	setp.eq.s32 	%p306, %r1819, 2147483647;
	selp.b32 	%r1820, -2147483648, %r1819, %p306;
	shr.u32 	%r1821, %r1820, %r2083;
	and.b32  	%r302, %r1821, %r171;
	ld.shared.u32 	%r1822, [%r118+1536];
	setp.eq.s32 	%p307, %r1822, 2147483647;
	selp.b32 	%r1823, -2147483648, %r1822, %p307;
	shr.u32 	%r1824, %r1823, %r2083;
	and.b32  	%r303, %r1824, %r171;
	ld.shared.u32 	%r1825, [%r118+3072];
	setp.eq.s32 	%p308, %r1825, 2147483647;
	selp.b32 	%r1826, -2147483648, %r1825, %p308;
	shr.u32 	%r1827, %r1826, %r2083;
	and.b32  	%r304, %r1827, %r171;
	ld.shared.u32 	%r1828, [%r118+4608];
	setp.eq.s32 	%p309, %r1828, 2147483647;
	selp.b32 	%r1829, -2147483648, %r1828, %p309;
	shr.u32 	%r1830, %r1829, %r2083;
	and.b32  	%r305, %r1830, %r171;
	ld.shared.u32 	%r1831, [%r118+6144];
	setp.eq.s32 	%p310, %r1831, 2147483647;
	selp.b32 	%r1832, -2147483648, %r1831, %p310;
	shr.u32 	%r1833, %r1832, %r2083;
	and.b32  	%r306, %r1833, %r171;
	ld.shared.u32 	%r1834, [%r118+7680];
	setp.eq.s32 	%p311, %r1834, 2147483647;
	selp.b32 	%r1835, -2147483648, %r1834, %p311;
	shr.u32 	%r1836, %r1835, %r2083;
	and.b32  	%r307, %r1836, %r171;
	ld.shared.u32 	%r1837, [%r118+9216];
	setp.eq.s32 	%p312, %r1837, 2147483647;
	selp.b32 	%r1838, -2147483648, %r1837, %p312;
	shr.u32 	%r1839, %r1838, %r2083;
	and.b32  	%r308, %r1839, %r171;
	ld.shared.u32 	%r1840, [%r118+10752];
	setp.eq.s32 	%p313, %r1840, 2147483647;
	selp.b32 	%r1841, -2147483648, %r1840, %p313;
	shr.u32 	%r1842, %r1841, %r2083;
	and.b32  	%r309, %r1842, %r171;
	ld.shared.u32 	%r1843, [%r118+12288];
	setp.eq.s32 	%p314, %r1843, 2147483647;
	selp.b32 	%r1844, -2147483648, %r1843, %p314;
	shr.u32 	%r1845, %r1844, %r2083;
	and.b32  	%r310, %r1845, %r171;
	ld.shared.u32 	%r1846, [%r118+13824];
	setp.eq.s32 	%p315, %r1846, 2147483647;
	selp.b32 	%r1847, -2147483648, %r1846, %p315;
	shr.u32 	%r1848, %r1847, %r2083;
	and.b32  	%r311, %r1848, %r171;
	ld.shared.u32 	%r1849, [%r118+15360];
	setp.eq.s32 	%p316, %r1849, 2147483647;
	selp.b32 	%r1850, -2147483648, %r1849, %p316;
	shr.u32 	%r1851, %r1850, %r2083;
	and.b32  	%r312, %r1851, %r171;
	ld.shared.u32 	%r1852, [%r118+16896];
	setp.eq.s32 	%p317, %r1852, 2147483647;
	selp.b32 	%r1853, -2147483648, %r1852, %p317;
	shr.u32 	%r1854, %r1853, %r2083;
	and.b32  	%r313, %r1854, %r171;
	ld.shared.u32 	%r1855, [%r118+18432];
	setp.eq.s32 	%p318, %r1855, 2147483647;
	selp.b32 	%r1856, -2147483648, %r1855, %p318;
	shr.u32 	%r1857, %r1856, %r2083;
	and.b32  	%r314, %r1857, %r171;
	ld.shared.u32 	%r1858, [%r118+19968];
	setp.eq.s32 	%p319, %r1858, 2147483647;
	selp.b32 	%r1859, -2147483648, %r1858, %p319;
	shr.u32 	%r1860, %r1859, %r2083;
	and.b32  	%r315, %r1860, %r171;
	ld.shared.u32 	%r1861, [%r118+21504];
	setp.eq.s32 	%p320, %r1861, 2147483647;
	selp.b32 	%r1862, -2147483648, %r1861, %p320;
	shr.u32 	%r1863, %r1862, %r2083;
	and.b32  	%r316, %r1863, %r171;
	ld.shared.u32 	%r1864, [%r118+23040];
	setp.eq.s32 	%p321, %r1864, 2147483647;
	selp.b32 	%r1865, -2147483648, %r1864, %p321;
	shr.u32 	%r1866, %r1865, %r2083;
	and.b32  	%r317, %r1866, %r171;
	ld.shared.u32 	%r1867, [%r118+24576];
	setp.eq.s32 	%p322, %r1867, 2147483647;
	selp.b32 	%r1868, -2147483648, %r1867, %p322;
	shr.u32 	%r1869, %r1868, %r2083;
	and.b32  	%r318, %r1869, %r171;
	@%p305 bra 	$L__BB15_262;
	ld.param.u64 	%rd443, [_ZN3cub18CUB_300001_SM_10006detail10radix_sort29DeviceRadixSortOnesweepKernelINS1_5radix10policy_hubIffyE10Policy1000ELNS0_9SortOrderE0EffyiiNS1_21identity_decomposer_tEEEvPT5_SB_PT3_PKSC_PT1_PKSG_PT2_PKSK_T4_iiT6__param_7];
	cvta.to.global.u64 	%rd250, %rd443;
	and.b32  	%r1873, %r1, 31;
	or.b32  	%r1874, %r547, %r1873;
	cvt.u64.u32 	%rd251, %r1874;
	mul.lo.s32 	%r1875, %r4, 6528;
	cvt.s64.s32 	%rd252, %r1875;
	add.s64 	%rd253, %rd251, %rd252;
	shl.b64 	%rd254, %rd253, 2;
	add.s64 	%rd255, %rd250, %rd254;
	ld.global.f32 	%f252, [%rd255];
	ld.global.f32 	%f253, [%rd255+128];
	ld.global.f32 	%f254, [%rd255+256];
	ld.global.f32 	%f255, [%rd255+384];
	ld.global.f32 	%f256, [%rd255+512];
	ld.global.f32 	%f257, [%rd255+640];
	ld.global.f32 	%f258, [%rd255+768];
	ld.global.f32 	%f259, [%rd255+896];
	ld.global.f32 	%f260, [%rd255+1024];
	ld.global.f32 	%f261, [%rd255+1152];
	ld.global.f32 	%f262, [%rd255+1280];
	ld.global.f32 	%f263, [%rd255+1408];
	ld.global.f32 	%f264, [%rd255+1536];
	ld.global.f32 	%f265, [%rd255+1664];
	ld.global.f32 	%f266, [%rd255+1792];
	ld.global.f32 	%f267, [%rd255+1920];
	ld.global.f32 	%f268, [%rd255+2048];
	bra.uni 	$L__BB15_296;
$L__BB15_262:
	ld.param.u32 	%r2044, [_ZN3cub18CUB_300001_SM_10006detail10radix_sort29DeviceRadixSortOnesweepKernelINS1_5radix10policy_hubIffyE10Policy1000ELNS0_9SortOrderE0EffyiiNS1_21identity_decomposer_tEEEvPT5_SB_PT3_PKSC_PT1_PKSG_PT2_PKSK_T4_iiT6__param_8];
	ld.param.u64 	%rd444, [_ZN3cub18CUB_300001_SM_10006detail10radix_sort29DeviceRadixSortOnesweepKernelINS1_5radix10policy_hubIffyE10Policy1000ELNS0_9SortOrderE0EffyiiNS1_21identity_decomposer_tEEEvPT5_SB_PT3_PKSC_PT1_PKSG_PT2_PKSK_T4_iiT6__param_7];
	cvta.to.global.u64 	%rd256, %rd444;
	cvt.s64.s32 	%rd257, %r328;
	add.s64 	%rd258, %rd7, %rd257;
	shl.b64 	%rd259, %rd258, 2;
	add.s64 	%rd23, %rd256, %rd259;
	cvt.u32.u64 	%r1877, %rd7;
	sub.s32 	%r319, %r2044, %r328;
	setp.ge.s32 	%p323, %r1877, %r319;
	@%p323 bra 	$L__BB15_264;
	ld.global.f32 	%f252, [%rd23];
$L__BB15_264:
	add.s32 	%r1879, %r1877, 32;
	setp.ge.s32 	%p324, %r1879, %r319;
	@%p324 bra 	$L__BB15_266;
	ld.global.f32 	%f253, [%rd23+128];
$L__BB15_266:
	add.s32 	%r1881, %r1877, 64;
	setp.ge.s32 	%p325, %r1881, %r319;
	@%p325 bra 	$L__BB15_268;
	ld.global.f32 	%f254, [%rd23+256];
$L__BB15_268:
	add.s32 	%r1883, %r1877, 96;
	setp.ge.s32 	%p326, %r1883, %r319;
	@%p326 bra 	$L__BB15_270;
	ld.global.f32 	%f255, [%rd23+384];
$L__BB15_270:
	add.s32 	%r1885, %r1877, 128;
	setp.ge.s32 	%p327, %r1885, %r319;
	@%p327 bra 	$L__BB15_272;
	ld.global.f32 	%f256, [%rd23+512];
$L__BB15_272:
	add.s32 	%r1887, %r1877, 160;
	setp.ge.s32 	%p328, %r1887, %r319;
	@%p328 bra 	$L__BB15_274;
	ld.global.f32 	%f257, [%rd23+640];
$L__BB15_274:
	add.s32 	%r1889, %r1877, 192;
	setp.ge.s32 	%p329, %r1889, %r319;
	@%p329 bra 	$L__BB15_276;
	ld.global.f32 	%f258, [%rd23+768];
$L__BB15_276:
	add.s32 	%r1891, %r1877, 224;
	setp.ge.s32 	%p330, %r1891, %r319;
	@%p330 bra 	$L__BB15_278;
	ld.param.u64 	%rd445, [_ZN3cub18CUB_300001_SM_10006detail10radix_sort29DeviceRadixSortOnesweepKernelINS1_5radix10policy_hubIffyE10Policy1000ELNS0_9SortOrderE0EffyiiNS1_21identity_decomposer_tEEEvPT5_SB_PT3_PKSC_PT1_PKSG_PT2_PKSK_T4_iiT6__param_7];
	cvta.to.global.u64 	%rd260, %rd445;
	add.s64 	%rd264, %rd260, %rd259;
	ld.global.f32 	%f259, [%rd264+896];
$L__BB15_278:
	add.s32 	%r1894, %r1877, 256;
	setp.ge.s32 	%p331, %r1894, %r319;
	@%p331 bra 	$L__BB15_280;
	ld.param.u64 	%rd446, [_ZN3cub18CUB_300001_SM_10006detail10radix_sort29DeviceRadixSortOnesweepKernelINS1_5radix10policy_hubIffyE10Policy1000ELNS0_9SortOrderE0EffyiiNS1_21identity_decomposer_tEEEvPT5_SB_PT3_PKSC_PT1_PKSG_PT2_PKSK_T4_iiT6__param_7];
	cvta.to.global.u64 	%rd265, %rd446;
	cvt.s64.s32 	%rd266, %r328;
	add.s64 	%rd267, %rd7, %rd266;
	shl.b64 	%rd268, %rd267, 2;
	add.s64 	%rd269, %rd265, %rd268;
	ld.global.f32 	%f260, [%rd269+1024];
$L__BB15_280:
	add.s32 	%r1897, %r1877, 288;
	setp.ge.s32 	%p332, %r1897, %r319;
	@%p332 bra 	$L__BB15_282;
	ld.param.u64 	%rd447, [_ZN3cub18CUB_300001_SM_10006detail10radix_sort29DeviceRadixSortOnesweepKernelINS1_5radix10policy_hubIffyE10Policy1000ELNS0_9SortOrderE0EffyiiNS1_21identity_decomposer_tEEEvPT5_SB_PT3_PKSC_PT1_PKSG_PT2_PKSK_T4_iiT6__param_7];
	cvta.to.global.u64 	%rd270, %rd447;
	cvt.s64.s32 	%rd271, %r328;
	add.s64 	%rd272, %rd7, %rd271;
	shl.b64 	%rd273, %rd272, 2;
	add.s64 	%rd274, %rd270, %rd273;
	ld.global.f32 	%f261, [%rd274+1152];
$L__BB15_282:
	add.s32 	%r1900, %r1877, 320;
	setp.ge.s32 	%p333, %r1900, %r319;
	@%p333 bra 	$L__BB15_284;
	ld.param.u64 	%rd448, [_ZN3cub18CUB_300001_SM_10006detail10radix_sort29DeviceRadixSortOnesweepKernelINS1_5radix10policy_hubIffyE10Policy1000ELNS0_9SortOrderE0EffyiiNS1_21identity_decomposer_tEEEvPT5_SB_PT3_PKSC_PT1_PKSG_PT2_PKSK_T4_iiT6__param_7];
	cvta.to.global.u64 	%rd275, %rd448;
	cvt.s64.s32 	%rd276, %r328;
	add.s64 	%rd277, %rd7, %rd276;
	shl.b64 	%rd278, %rd277, 2;
	add.s64 	%rd279, %rd275, %rd278;
	ld.global.f32 	%f262, [%rd279+1280];
$L__BB15_284:
	add.s32 	%r1903, %r1877, 352;
	setp.ge.s32 	%p334, %r1903, %r319;
	@%p334 bra 	$L__BB15_286;
	ld.param.u64 	%rd449, [_ZN3cub18CUB_300001_SM_10006detail10radix_sort29DeviceRadixSortOnesweepKernelINS1_5radix10policy_hubIffyE10Policy1000ELNS0_9SortOrderE0EffyiiNS1_21identity_decomposer_tEEEvPT5_SB_PT3_PKSC_PT1_PKSG_PT2_PKSK_T4_iiT6__param_7];
	cvta.to.global.u64 	%rd280, %rd449;
	mul.lo.s32 	%r1904, %r4, 6528;
	cvt.s64.s32 	%rd281, %r1904;
	add.s64 	%rd282, %rd7, %rd281;
	shl.b64 	%rd283, %rd282, 2;
	add.s64 	%rd284, %rd280, %rd283;
	ld.global.f32 	%f263, [%rd284+1408];
$L__BB15_286:
	add.s32 	%r1906, %r1877, 384;
	setp.ge.s32 	%p335, %r1906, %r319;
	@%p335 bra 	$L__BB15_288;
	ld.param.u64 	%rd450, [_ZN3cub18CUB_300001_SM_10006detail10radix_sort29DeviceRadixSortOnesweepKernelINS1_5radix10policy_hubIffyE10Policy1000ELNS0_9SortOrderE0EffyiiNS1_21identity_decomposer_tEEEvPT5_SB_PT3_PKSC_PT1_PKSG_PT2_PKSK_T4_iiT6__param_7];
	cvta.to.global.u64 	%rd285, %rd450;
	mul.lo.s32 	%r1907, %r4, 6528;
	cvt.s64.s32 	%rd286, %r1907;
	add.s64 	%rd287, %rd7, %rd286;
	shl.b64 	%rd288, %rd287, 2;
	add.s64 	%rd289, %rd285, %rd288;
	ld.global.f32 	%f264, [%rd289+1536];
$L__BB15_288:
	cvt.u32.u64 	%r1908, %rd7;
	add.s32 	%r1909, %r1908, 416;
	setp.ge.s32 	%p336, %r1909, %r319;
	@%p336 bra 	$L__BB15_290;
	ld.param.u64 	%rd451, [_ZN3cub18CUB_300001_SM_10006detail10radix_sort29DeviceRadixSortOnesweepKernelINS1_5radix10policy_hubIffyE10Policy1000ELNS0_9SortOrderE0EffyiiNS1_21identity_decomposer_tEEEvPT5_SB_PT3_PKSC_PT1_PKSG_PT2_PKSK_T4_iiT6__param_7];
	cvta.to.global.u64 	%rd290, %rd451;
	mul.lo.s32 	%r1910, %r4, 6528;
	cvt.s64.s32 	%rd291, %r1910;
	add.s64 	%rd292, %rd7, %rd291;
	shl.b64 	%rd293, %rd292, 2;
	add.s64 	%rd294, %rd290, %rd293;
	ld.global.f32 	%f265, [%rd294+1664];
$L__BB15_290:
	cvt.u32.u64 	%r1911, %rd7;
	add.s32 	%r1912, %r1911, 448;
	setp.ge.s32 	%p337, %r1912, %r319;
	@%p337 bra 	$L__BB15_292;
	ld.param.u64 	%rd452, [_ZN3cub18CUB_300001_SM_10006detail10radix_sort29DeviceRadixSortOnesweepKernelINS1_5radix10policy_hubIffyE10Policy1000ELNS0_9SortOrderE0EffyiiNS1_21identity_decomposer_tEEEvPT5_SB_PT3_PKSC_PT1_PKSG_PT2_PKSK_T4_iiT6__param_7];
	cvta.to.global.u64 	%rd295, %rd452;
	mul.lo.s32 	%r1913, %r4, 6528;
	cvt.s64.s32 	%rd296, %r1913;
	add.s64 	%rd297, %rd7, %rd296;
	shl.b64 	%rd298, %rd297, 2;
	add.s64 	%rd299, %rd295, %rd298;
	ld.global.f32 	%f266, [%rd299+1792];
$L__BB15_292:
	cvt.u32.u64 	%r1914, %rd7;
	add.s32 	%r1915, %r1914, 480;
	setp.ge.s32 	%p338, %r1915, %r319;
	@%p338 bra 	$L__BB15_294;
	ld.param.u64 	%rd453, [_ZN3cub18CUB_300001_SM_10006detail10radix_sort29DeviceRadixSortOnesweepKernelINS1_5radix10policy_hubIffyE10Policy1000ELNS0_9SortOrderE0EffyiiNS1_21identity_decomposer_tEEEvPT5_SB_PT3_PKSC_PT1_PKSG_PT2_PKSK_T4_iiT6__param_7];
	cvta.to.global.u64 	%rd300, %rd453;
	mul.lo.s32 	%r1916, %r4, 6528;
	cvt.s64.s32 	%rd301, %r1916;
	add.s64 	%rd302, %rd7, %rd301;
	shl.b64 	%rd303, %rd302, 2;
	add.s64 	%rd304, %rd300, %rd303;
	ld.global.f32 	%f267, [%rd304+1920];
$L__BB15_294:
	cvt.u32.u64 	%r1917, %rd7;
	add.s32 	%r1918, %r1917, 512;
	setp.ge.s32 	%p339, %r1918, %r319;
	@%p339 bra 	$L__BB15_296;
	ld.param.u64 	%rd454, [_ZN3cub18CUB_300001_SM_10006detail10radix_sort29DeviceRadixSortOnesweepKernelINS1_5radix10policy_hubIffyE10Policy1000ELNS0_9SortOrderE0EffyiiNS1_21identity_decomposer_tEEEvPT5_SB_PT3_PKSC_PT1_PKSG_PT2_PKSK_T4_iiT6__param_7];
	cvta.to.global.u64 	%rd305, %rd454;
	mov.u32 	%r1919, %tid.x;
	and.b32  	%r1920, %r1919, 992;
	mul.lo.s32 	%r1921, %r1920, 17;
	and.b32  	%r1922, %r1919, 31;
	or.b32  	%r1923, %r1921, %r1922;
	cvt.u64.u32 	%rd306, %r1923;
	mul.lo.s32 	%r1924, %r4, 6528;
	cvt.s64.s32 	%rd307, %r1924;
	add.s64 	%rd308, %rd306, %rd307;
	shl.b64 	%rd309, %rd308, 2;
	add.s64 	%rd310, %rd305, %rd309;
	ld.global.f32 	%f268, [%rd310+2048];
$L__BB15_296:
	ld.param.u32 	%r2045, [_ZN3cub18CUB_300001_SM_10006detail10radix_sort29DeviceRadixSortOnesweepKernelINS1_5radix10policy_hubIffyE10Policy1000ELNS0_9SortOrderE0EffyiiNS1_21identity_decomposer_tEEEvPT5_SB_PT3_PKSC_PT1_PKSG_PT2_PKSK_T4_iiT6__param_8];
	ld.param.u64 	%rd441, [_ZN3cub18CUB_300001_SM_10006detail10radix_sort29DeviceRadixSortOnesweepKernelINS1_5radix10policy_hubIffyE10Policy1000ELNS0_9SortOrderE0EffyiiNS1_21identity_decomposer_tEEEvPT5_SB_PT3_PKSC_PT1_PKSG_PT2_PKSK_T4_iiT6__param_6];
	cvta.to.global.u64 	%rd24, %rd441;
	mov.u32 	%r320, %tid.x;
	shl.b32 	%r1925, %r320, 2;
	mov.u32 	%r1926, _ZZN3cub18CUB_300001_SM_10006detail10radix_sort29DeviceRadixSortOnesweepKernelINS1_5radix10policy_hubIffyE10Policy1000ELNS0_9SortOrderE0EffyiiNS1_21identity_decomposer_tEEEvPT5_SB_PT3_PKSC_PT1_PKSG_PT2_PKSK_T4_iiT6_E1s;
	add.s32 	%r321, %r1926, %r1925;
	cvt.u64.u32 	%rd25, %r320;
	mad.lo.s32 	%r1927, %r4, 6528, 6528;
	setp.gt.s32 	%p340, %r1927, %r2045;
	bar.sync 	0;
	st.shared.f32 	[%r273+-4], %f252;
	st.shared.f32 	[%r274+-4], %f253;
	st.shared.f32 	[%r275+-4], %f254;
	st.shared.f32 	[%r276+-4], %f255;
	st.shared.f32 	[%r277+-4], %f256;
	st.shared.f32 	[%r278+-4], %f257;
	st.shared.f32 	[%r279+-4], %f258;
	st.shared.f32 	[%r280+-4], %f259;
	st.shared.f32 	[%r281+-4], %f260;
	st.shared.f32 	[%r282+-4], %f261;
	st.shared.f32 	[%r283+-4], %f262;
	st.shared.f32 	[%r284+-4], %f263;
	st.shared.f32 	[%r285+-4], %f264;
	st.shared.f32 	[%r286+-4], %f265;
	st.shared.f32 	[%r287+-4], %f266;
	st.shared.f32 	[%r288+-4], %f267;
	st.shared.f32 	[%r289+-4], %f268;
	bar.sync 	0;
	@%p340 bra 	$L__BB15_298;
	ld.shared.f32 	%f169, [%r321];
	shl.b32 	%r1928, %r302, 3;
	add.s32 	%r1930, %r1926, 26112;
	add.s32 	%r1931, %r1930, %r1928;
	ld.shared.u64 	%rd311, [%r1931];
	add.s64 	%rd312, %rd311, %rd25;
	shl.b64 	%rd313, %rd312, 2;
	add.s64 	%rd314, %rd24, %rd313;
	st.global.f32 	[%rd314], %f169;
	bar.warp.sync 	-1;
	ld.shared.f32 	%f170, [%r321+1536];
	shl.b32 	%r1932, %r303, 3;
	add.s32 	%r1933, %r1930, %r1932;
	ld.shared.u64 	%rd315, [%r1933];
	add.s64 	%rd316, %rd315, %rd25;
	shl.b64 	%rd317, %rd316, 2;
	add.s64 	%rd318, %rd24, %rd317;
	st.global.f32 	[%rd318+1536], %f170;
	bar.warp.sync 	-1;
	ld.shared.f32 	%f171, [%r321+3072];
	shl.b32 	%r1934, %r304, 3;
	add.s32 	%r1935, %r1930, %r1934;
	ld.shared.u64 	%rd319, [%r1935];
	add.s64 	%rd320, %rd319, %rd25;
	shl.b64 	%rd321, %rd320, 2;
	add.s64 	%rd322, %rd24, %rd321;
	st.global.f32 	[%rd322+3072], %f171;
	bar.warp.sync 	-1;
	ld.shared.f32 	%f172, [%r321+4608];
	shl.b32 	%r1936, %r305, 3;
	add.s32 	%r1937, %r1930, %r1936;
	ld.shared.u64 	%rd323, [%r1937];
	add.s64 	%rd324, %rd323, %rd25;
	shl.b64 	%rd325, %rd324, 2;
	add.s64 	%rd326, %rd24, %rd325;
	st.global.f32 	[%rd326+4608], %f172;
	bar.warp.sync 	-1;
	ld.shared.f32 	%f173, [%r321+6144];
	shl.b32 	%r1938, %r306, 3;
	add.s32 	%r1939, %r1930, %r1938;
	ld.shared.u64 	%rd327, [%r1939];
	add.s64 	%rd328, %rd327, %rd25;
	shl.b64 	%rd329, %rd328, 2;
	add.s64 	%rd330, %rd24, %rd329;
	st.global.f32 	[%rd330+6144], %f173;
	bar.warp.sync 	-1;
	ld.shared.f32 	%f174, [%r321+7680];
	shl.b32 	%r1940, %r307, 3;
	add.s32 	%r1941, %r1930, %r1940;
	ld.shared.u64 	%rd331, [%r1941];
	add.s64 	%rd332, %rd331, %rd25;
	shl.b64 	%rd333, %rd332, 2;
	add.s64 	%rd334, %rd24, %rd333;
	st.global.f32 	[%rd334+7680], %f174;
	bar.warp.sync 	-1;
	ld.shared.f32 	%f175, [%r321+9216];
	shl.b32 	%r1942, %r308, 3;
	add.s32 	%r1943, %r1930, %r1942;
	ld.shared.u64 	%rd335, [%r1943];
	add.s64 	%rd336, %rd335, %rd25;
	shl.b64 	%rd337, %rd336, 2;
	add.s64 	%rd338, %rd24, %rd337;
	st.global.f32 	[%rd338+9216], %f175;
	bar.warp.sync 	-1;
	ld.shared.f32 	%f176, [%r321+10752];
	shl.b32 	%r1944, %r309, 3;
	add.s32 	%r1945, %r1930, %r1944;
	ld.shared.u64 	%rd339, [%r1945];
	add.s64 	%rd340, %rd339, %rd25;
	shl.b64 	%rd341, %rd340, 2;
	add.s64 	%rd342, %rd24, %rd341;
	st.global.f32 	[%rd342+10752], %f176;
	bar.warp.sync 	-1;
	ld.shared.f32 	%f177, [%r321+12288];
	shl.b32 	%r1946, %r310, 3;
	add.s32 	%r1947, %r1930, %r1946;
	ld.shared.u64 	%rd343, [%r1947];
	add.s64 	%rd344, %rd343, %rd25;
	shl.b64 	%rd345, %rd344, 2;
	add.s64 	%rd346, %rd24, %rd345;
	st.global.f32 	[%rd346+12288], %f177;
	bar.warp.sync 	-1;
	ld.shared.f32 	%f178, [%r321+13824];
	shl.b32 	%r1948, %r311, 3;
	add.s32 	%r1949, %r1930, %r1948;
	ld.shared.u64 	%rd347, [%r1949];
	add.s64 	%rd348, %rd347, %rd25;
	shl.b64 	%rd349, %rd348, 2;
	add.s64 	%rd350, %rd24, %rd349;
	st.global.f32 	[%rd350+13824], %f178;
	bar.warp.sync 	-1;
	ld.shared.f32 	%f179, [%r321+15360];
	shl.b32 	%r1950, %r312, 3;
	add.s32 	%r1951, %r1930, %r1950;
	ld.shared.u64 	%rd351, [%r1951];
	add.s64 	%rd352, %rd351, %rd25;
	shl.b64 	%rd353, %rd352, 2;
	add.s64 	%rd354, %rd24, %rd353;
	st.global.f32 	[%rd354+15360], %f179;
	bar.warp.sync 	-1;
	ld.shared.f32 	%f180, [%r321+16896];
	shl.b32 	%r1952, %r313, 3;
	add.s32 	%r1953, %r1930, %r1952;
	ld.shared.u64 	%rd355, [%r1953];
	add.s64 	%rd356, %rd355, %rd25;
	shl.b64 	%rd357, %rd356, 2;
	add.s64 	%rd358, %rd24, %rd357;
	st.global.f32 	[%rd358+16896], %f180;
	bar.warp.sync 	-1;
	ld.shared.f32 	%f181, [%r321+18432];
	shl.b32 	%r1954, %r314, 3;
	add.s32 	%r1955, %r1930, %r1954;
	ld.shared.u64 	%rd359, [%r1955];
	add.s64 	%rd360, %rd359, %rd25;
	shl.b64 	%rd361, %rd360, 2;
	add.s64 	%rd362, %rd24, %rd361;
	st.global.f32 	[%rd362+18432], %f181;
	bar.warp.sync 	-1;
	ld.shared.f32 	%f182, [%r321+19968];
	shl.b32 	%r1956, %r315, 3;
	add.s32 	%r1957, %r1930, %r1956;
	ld.shared.u64 	%rd363, [%r1957];
	add.s64 	%rd364, %rd363, %rd25;
	shl.b64 	%rd365, %rd364, 2;
	add.s64 	%rd366, %rd24, %rd365;
	st.global.f32 	[%rd366+19968], %f182;
	bar.warp.sync 	-1;
	ld.shared.f32 	%f183, [%r321+21504];
	shl.b32 	%r1958, %r316, 3;
	add.s32 	%r1959, %r1930, %r1958;
	ld.shared.u64 	%rd367, [%r1959];
	add.s64 	%rd368, %rd367, %rd25;
	shl.b64 	%rd369, %rd368, 2;
	add.s64 	%rd370, %rd24, %rd369;
	st.global.f32 	[%rd370+21504], %f183;
	bar.warp.sync 	-1;
	ld.shared.f32 	%f184, [%r321+23040];
	shl.b32 	%r1960, %r317, 3;
	add.s32 	%r1961, %r1930, %r1960;
	ld.shared.u64 	%rd371, [%r1961];
	add.s64 	%rd372, %rd371, %rd25;
	shl.b64 	%rd373, %rd372, 2;
	add.s64 	%rd374, %rd24, %rd373;
	st.global.f32 	[%rd374+23040], %f184;
	bar.warp.sync 	-1;
	ld.shared.f32 	%f185, [%r321+24576];
	shl.b32 	%r1962, %r318, 3;
	add.s32 	%r1963, %r1930, %r1962;
	ld.shared.u64 	%rd375, [%r1963];
	add.s64 	%rd376, %rd375, %rd25;
	shl.b64 	%rd377, %rd376, 2;
	add.s64 	%rd378, %rd24, %rd377;
	st.global.f32 	[%rd378+24576], %f185;
	bar.warp.sync 	-1;
	bra.uni 	$L__BB15_333;
$L__BB15_298:
	ld.param.u32 	%r2046, [_ZN3cub18CUB_300001_SM_10006detail10radix_sort29DeviceRadixSortOnesweepKernelINS1_5radix10policy_hubIffyE10Policy1000ELNS0_9SortOrderE0EffyiiNS1_21identity_decomposer_tEEEvPT5_SB_PT3_PKSC_PT1_PKSG_PT2_PKSK_T4_iiT6__param_8];
	mad.lo.s32 	%r322, %r4, -6528, %r2046;
	shl.b32 	%r1964, %r302, 3;
	add.s32 	%r1966, %r1926, %r1964;
	ld.shared.u64 	%rd26, [%r1966+26112];
	setp.ge.s32 	%p341, %r320, %r322;
	@%p341 bra 	$L__BB15_300;
	ld.shared.f32 	%f186, [%r321];
	add.s64 	%rd379, %rd26, %rd25;
	shl.b64 	%rd380, %rd379, 2;
	add.s64 	%rd381, %rd24, %rd380;
	st.global.f32 	[%rd381], %f186;
$L__BB15_300:
	bar.warp.sync 	-1;
	shl.b32 	%r1967, %r303, 3;
	add.s32 	%r1969, %r1926, %r1967;
	ld.shared.u64 	%rd27, [%r1969+26112];
	add.s32 	%r1970, %r320, 384;
	setp.ge.s32 	%p342, %r1970, %r322;
	@%p342 bra 	$L__BB15_302;
	ld.shared.f32 	%f187, [%r321+1536];
	add.s64 	%rd382, %rd27, %rd25;
	shl.b64 	%rd383, %rd382, 2;
	add.s64 	%rd384, %rd24, %rd383;
	st.global.f32 	[%rd384+1536], %f187;
$L__BB15_302:
	bar.warp.sync 	-1;
	shl.b32 	%r1971, %r304, 3;
	add.s32 	%r1973, %r1926, %r1971;
	ld.shared.u64 	%rd28, [%r1973+26112];
	add.s32 	%r1974, %r320, 768;
	setp.ge.s32 	%p343, %r1974, %r322;
	@%p343 bra 	$L__BB15_304;
	ld.shared.f32 	%f188, [%r321+3072];
	add.s64 	%rd385, %rd28, %rd25;
	shl.b64 	%rd386, %rd385, 2;
	add.s64 	%rd387, %rd24, %rd386;
	st.global.f32 	[%rd387+3072], %f188;
$L__BB15_304:
	bar.warp.sync 	-1;
	shl.b32 	%r1975, %r305, 3;
	add.s32 	%r1977, %r1926, %r1975;
	ld.shared.u64 	%rd29, [%r1977+26112];
	add.s32 	%r1978, %r320, 1152;
	setp.ge.s32 	%p344, %r1978, %r322;
	@%p344 bra 	$L__BB15_306;
	ld.shared.f32 	%f189, [%r321+4608];
	add.s64 	%rd388, %rd29, %rd25;
	shl.b64 	%rd389, %rd388, 2;
	add.s64 	%rd390, %rd24, %rd389;
	st.global.f32 	[%rd390+4608], %f189;
$L__BB15_306:
	bar.warp.sync 	-1;
	shl.b32 	%r1979, %r306, 3;
	add.s32 	%r1981, %r1926, %r1979;
	ld.shared.u64 	%rd30, [%r1981+26112];
	add.s32 	%r1982, %r320, 1536;
	setp.ge.s32 	%p345, %r1982, %r322;
	@%p345 bra 	$L__BB15_308;
	ld.shared.f32 	%f190, [%r321+6144];
	add.s64 	%rd391, %rd30, %rd25;
	shl.b64 	%rd392, %rd391, 2;
	add.s64 	%rd393, %rd24, %rd392;
	st.global.f32 	[%rd393+6144], %f190;
$L__BB15_308:
	bar.warp.sync 	-1;
	shl.b32 	%r1983, %r307, 3;
	add.s32 	%r1985, %r1926, %r1983;
	ld.shared.u64 	%rd31, [%r1985+26112];
	add.s32 	%r1986, %r320, 1920;
	setp.ge.s32 	%p346, %r1986, %r322;
	@%p346 bra 	$L__BB15_310;
	ld.shared.f32 	%f191, [%r321+7680];
	add.s64 	%rd394, %rd31, %rd25;
	shl.b64 	%rd395, %rd394, 2;
	add.s64 	%rd396, %rd24, %rd395;
	st.global.f32 	[%rd396+7680], %f191;
$L__BB15_310:
	bar.warp.sync 	-1;
	shl.b32 	%r1987, %r308, 3;
	add.s32 	%r1989, %r1926, %r1987;
	ld.shared.u64 	%rd32, [%r1989+26112];
	add.s32 	%r1990, %r320, 2304;
	setp.ge.s32 	%p347, %r1990, %r322;
	@%p347 bra 	$L__BB15_312;
	ld.shared.f32 	%f192, [%r321+9216];
	add.s64 	%rd397, %rd32, %rd25;
	shl.b64 	%rd398, %rd397, 2;
	add.s64 	%rd399, %rd24, %rd398;
	st.global.f32 	[%rd399+9216], %f192;
$L__BB15_312:
	bar.warp.sync 	-1;
	shl.b32 	%r1991, %r309, 3;
	add.s32 	%r1993, %r1926, %r1991;
	ld.shared.u64 	%rd33, [%r1993+26112];
	add.s32 	%r1994, %r320, 2688;
	setp.ge.s32 	%p348, %r1994, %r322;
	@%p348 bra 	$L__BB15_314;
	ld.shared.f32 	%f193, [%r321+10752];
	add.s64 	%rd400, %rd33, %rd25;
	shl.b64 	%rd401, %rd400, 2;
	add.s64 	%rd402, %rd24, %rd401;
	st.global.f32 	[%rd402+10752], %f193;
$L__BB15_314:
	bar.warp.sync 	-1;
	shl.b32 	%r1995, %r310, 3;
	add.s32 	%r1997, %r1926, %r1995;
	ld.shared.u64 	%rd34, [%r1997+26112];
	or.b32  	%r1998, %r320, 3072;
	setp.ge.s32 	%p349, %r1998, %r322;
	@%p349 bra 	$L__BB15_316;
	ld.shared.f32 	%f194, [%r321+12288];
	add.s64 	%rd403, %rd34, %rd25;
	shl.b64 	%rd404, %rd403, 2;
	add.s64 	%rd405, %rd24, %rd404;
	st.global.f32 	[%rd405+12288], %f194;
$L__BB15_316:
	bar.warp.sync 	-1;
	shl.b32 	%r1999, %r311, 3;
	add.s32 	%r2001, %r1926, %r1999;
	ld.shared.u64 	%rd35, [%r2001+26112];
	add.s32 	%r2002, %r320, 3456;
	setp.ge.s32 	%p350, %r2002, %r322;
	@%p350 bra 	$L__BB15_318;
	ld.shared.f32 	%f195, [%r321+13824];
	add.s64 	%rd406, %rd35, %rd25;
	shl.b64 	%rd407, %rd406, 2;
	add.s64 	%rd408, %rd24, %rd407;
	st.global.f32 	[%rd408+13824], %f195;
$L__BB15_318:
	bar.warp.sync 	-1;
	shl.b32 	%r2003, %r312, 3;
	add.s32 	%r2005, %r1926, %r2003;
	ld.shared.u64 	%rd36, [%r2005+26112];
	add.s32 	%r2006, %r320, 3840;
	setp.ge.s32 	%p351, %r2006, %r322;
	@%p351 bra 	$L__BB15_320;
	ld.shared.f32 	%f196, [%r321+15360];
	add.s64 	%rd409, %rd36, %rd25;
	shl.b64 	%rd410, %rd409, 2;
	add.s64 	%rd411, %rd24, %rd410;
	st.global.f32 	[%rd411+15360], %f196;
$L__BB15_320:
	bar.warp.sync 	-1;
	shl.b32 	%r2007, %r313, 3;
	add.s32 	%r2009, %r1926, %r2007;
	ld.shared.u64 	%rd37, [%r2009+26112];
	add.s32 	%r2010, %r320, 4224;
	setp.ge.s32 	%p352, %r2010, %r322;
	@%p352 bra 	$L__BB15_322;
	ld.shared.f32 	%f197, [%r321+16896];
	add.s64 	%rd412, %rd37, %rd25;
	shl.b64 	%rd413, %rd412, 2;
	add.s64 	%rd414, %rd24, %rd413;
	st.global.f32 	[%rd414+16896], %f197;
$L__BB15_322:
	bar.warp.sync 	-1;
	shl.b32 	%r2011, %r314, 3;
	add.s32 	%r2013, %r1926, %r2011;
	ld.shared.u64 	%rd38, [%r2013+26112];
	add.s32 	%r2014, %r320, 4608;
	setp.ge.s32 	%p353, %r2014, %r322;
	@%p353 bra 	$L__BB15_324;
	ld.shared.f32 	%f198, [%r321+18432];
	add.s64 	%rd415, %rd38, %rd25;
	shl.b64 	%rd416, %rd415, 2;
	add.s64 	%rd417, %rd24, %rd416;
	st.global.f32 	[%rd417+18432], %f198;
$L__BB15_324:
	bar.warp.sync 	-1;
	shl.b32 	%r2015, %r315, 3;
	add.s32 	%r2017, %r1926, %r2015;
	ld.shared.u64 	%rd39, [%r2017+26112];
	add.s32 	%r2018, %r320, 4992;
	setp.ge.s32 	%p354, %r2018, %r322;
	@%p354 bra 	$L__BB15_326;
	ld.shared.f32 	%f199, [%r321+19968];
	add.s64 	%rd418, %rd39, %rd25;
	shl.b64 	%rd419, %rd418, 2;
	add.s64 	%rd420, %rd24, %rd419;
	st.global.f32 	[%rd420+19968], %f199;
$L__BB15_326:
	bar.warp.sync 	-1;
	shl.b32 	%r2019, %r316, 3;
	add.s32 	%r2021, %r1926, %r2019;
	ld.shared.u64 	%rd40, [%r2021+26112];
	add.s32 	%r2022, %r320, 5376;
	setp.ge.s32 	%p355, %r2022, %r322;
	@%p355 bra 	$L__BB15_328;
	ld.shared.f32 	%f200, [%r321+21504];
	add.s64 	%rd421, %rd40, %rd25;
	shl.b64 	%rd422, %rd421, 2;
	add.s64 	%rd423, %rd24, %rd422;
	st.global.f32 	[%rd423+21504], %f200;
$L__BB15_328:
	bar.warp.sync 	-1;
	shl.b32 	%r2023, %r317, 3;
	add.s32 	%r2025, %r1926, %r2023;
	ld.shared.u64 	%rd41, [%r2025+26112];
	add.s32 	%r2026, %r320, 5760;
	setp.ge.s32 	%p356, %r2026, %r322;
	@%p356 bra 	$L__BB15_330;
	ld.shared.f32 	%f201, [%r321+23040];
	add.s64 	%rd424, %rd41, %rd25;
	shl.b64 	%rd425, %rd424, 2;
	add.s64 	%rd426, %rd24, %rd425;
	st.global.f32 	[%rd426+23040], %f201;
$L__BB15_330:
	bar.warp.sync 	-1;
	shl.b32 	%r2027, %r318, 3;
	add.s32 	%r2029, %r1926, %r2027;
	ld.shared.u64 	%rd427, [%r2029+26112];
	add.s64 	%rd42, %rd427, %rd25;
	or.b32  	%r2030, %r320, 6144;
	setp.ge.s32 	%p357, %r2030, %r322;
	@%p357 bra 	$L__BB15_332;
	ld.shared.f32 	%f202, [%r321+24576];
	shl.b64 	%rd428, %rd42, 2;
	add.s64 	%rd429, %rd24, %rd428;
	st.global.f32 	[%rd429+24576], %f202;
$L__BB15_332:
	bar.warp.sync 	-1;
$L__BB15_333:
	ret;

}


// ===== COMPILED SASS (sm_100) =====

	.target	sm_100

	.elftype	@"ET_EXEC"


//--------------------- .note.nv.tkinfo           --------------------------
	.section	.note.nv.tkinfo,"",@"SHT_NOTE"
	.sectionflags	@"SHF_NOTE_NV_TKINFO"
	.tkinfo
        /*0018*/ 	.word	0x00000002
        /*0030*/ 	.string	""
        /*0030*/ 	.string	"ptxas"
        /*0030*/ 	.string	"Cuda compilation tools, release 13.0, V13.0.88"
        /*0030*/ 	.string	"Build cuda_13.0.r13.0/compiler.36424714_0"
        /*0030*/ 	.string	"-arch sm_100 -m 64 "



//--------------------- .note.nv.cuinfo           --------------------------
	.section	.note.nv.cuinfo,"",@"SHT_NOTE"
	.sectionflags	@"SHF_NOTE_NV_CUINFO"
        /*0018*/ 	.short	0x0002
        /*001a*/ 	.short	0x0064
        /*001c*/ 	.short	0x0082
	.zero		2


//--------------------- .nv.info                  --------------------------
	.section	.nv.info,"",@"SHT_CUDA_INFO"
	.align	4


	//----- nvinfo : EIATTR_REGCOUNT
	.align		4
        /*0000*/ 	.byte	0x04, 0x2f
        /*0002*/ 	.short	(.L_46 - .L_45)
	.align		4
.L_45:
        /*0004*/ 	.word	index@(_ZN3cub18CUB_300001_SM_10006detail11EmptyKernelIvEEvv)
        /*0008*/ 	.word	0x00000004


	//----- nvinfo : EIATTR_FRAME_SIZE
	.align		4
.L_46:
        /*000c*/ 	.byte	0x04, 0x11
        /*000e*/ 	.short	(.L_48 - .L_47)
	.align		4
.L_47:
        /*0010*/ 	.word	index@(_ZN3cub18CUB_300001_SM_10006detail11EmptyKernelIvEEvv)
        /*0014*/ 	.word	0x00000000


	//----- nvinfo : EIATTR_REGCOUNT
	.align		4
.L_48:
        /*0018*/ 	.byte	0x04, 0x2f
        /*001a*/ 	.short	(.L_50 - .L_49)
	.align		4
.L_49:
        /*001c*/ 	.word	index@(_ZN3cub18CUB_300001_SM_10006detail8for_each13static_kernelINS2_12policy_hub_t12policy_500_tEmN6thrust24THRUST_300001_SM_1000_NS8cuda_cub20__uninitialized_fill7functorINS7_10device_ptrIjEEjEEEEvT0_T1_)
        /*0020*/ 	.word	0x00000008


	//----- nvinfo : EIATTR_FRAME_SIZE
	.align		4
.L_50:
        /*0024*/ 	.byte	0x04, 0x11
        /*0026*/ 	.short	(.L_52 - .L_51)
	.align		4
.L_51:
        /*0028*/ 	.word	index@(_ZN3cub18CUB_300001_SM_10006detail8for_each13static_kernelINS2_12policy_hub_t12policy_500_tEmN6thrust24THRUST_300001_SM_1000_NS8cuda_cub20__uninitialized_fill7functorINS7_10device_ptrIjEEjEEEEvT0_T1_)
        /*002c*/ 	.word	0x00000000


	//----- nvinfo : EIATTR_REGCOUNT
	.align		4
.L_52:
        /*0030*/ 	.byte	0x04, 0x2f
        /*0032*/ 	.short	(.L_54 - .L_53)
	.align		4
.L_53:
        /*0034*/ 	.word	index@(_ZN3cub18CUB_300001_SM_10006detail8for_each13static_kernelINS2_12policy_hub_t12policy_500_tElNS2_12op_wrapper_tIlN6thrust24THRUST_300001_SM_1000_NS6system6detail7generic6detail21binary_search_functorINS8_6detail15normal_iteratorINS8_10device_ptrIjEEEENSC_18binary_search_lessENSC_3ubfEEENS8_12zip_iteratorIN4cuda3std3__45tupleIJNS8_17counting_iteratorIjNS8_11use_defaultESS_SS_EESI_EEEEEEEEEvT0_T1_)
        /*0038*/ 	.word	0x00000014


	//----- nvinfo : EIATTR_FRAME_SIZE
	.align		4
.L_54:
        /*003c*/ 	.byte	0x04, 0x11
        /*003e*/ 	.short	(.L_56 - .L_55)
	.align		4
.L_55:
        /*0040*/ 	.word	index@(_ZN3cub18CUB_300001_SM_10006detail8for_each13static_kernelINS2_12policy_hub_t12policy_500_tElNS2_12op_wrapper_tIlN6thrust24THRUST_300001_SM_1000_NS6system6detail7generic6detail21binary_search_functorINS8_6detail15normal_iteratorINS8_10device_ptrIjEEEENSC_18binary_search_lessENSC_3ubfEEENS8_12zip_iteratorIN4cuda3std3__45tupleIJNS8_17counting_iteratorIjNS8_11use_defaultESS_SS_EESI_EEEEEEEEEvT0_T1_)
        /*0044*/ 	.word	0x00000000


	//----- nvinfo : EIATTR_REGCOUNT
	.align		4
.L_56:
        /*0048*/ 	.byte	0x04, 0x2f
        /*004a*/ 	.short	(.L_58 - .L_57)
	.align		4
.L_57:
        /*004c*/ 	.word	index@(_ZN3cub18CUB_300001_SM_10006detail8for_each13static_kernelINS2_12policy_hub_t12policy_500_tElNS2_12op_wrapper_tIlN6thrust24THRUST_300001_SM_1000_NS6system6detail7generic6detail21binary_search_functorINS8_6detail15normal_iteratorINS8_10device_ptrIfEEEENSC_18binary_search_lessENSC_3lbfEEENS8_12zip_iteratorIN4cuda3std3__45tupleIJNS8_17counting_iteratorIjNS8_11use_defaultESS_SS_EENSF_INSG_IjEEEEEEEEEEEEEvT0_T1_)
        /*0050*/ 	.word	0x00000014


	//----- nvinfo : EIATTR_FRAME_SIZE
	.align		4
.L_58:
        /*0054*/ 	.byte	0x04, 0x11
        /*0056*/ 	.short	(.L_60 - .L_59)
	.align		4
.L_59:
        /*0058*/ 	.word	index@(_ZN3cub18CUB_300001_SM_10006detail8for_each13static_kernelINS2_12policy_hub_t12policy_500_tElNS2_12op_wrapper_tIlN6thrust24THRUST_300001_SM_1000_NS6system6detail7generic6detail21binary_search_functorINS8_6detail15normal_iteratorINS8_10device_ptrIfEEEENSC_18binary_search_lessENSC_3lbfEEENS8_12zip_iteratorIN4cuda3std3__45tupleIJNS8_17counting_iteratorIjNS8_11use_defaultESS_SS_EENSF_INSG_IjEEEEEEEEEEEEEvT0_T1_)
        /*005c*/ 	.word	0x00000000


	//----- nvinfo : EIATTR_REGCOUNT
	.align		4
.L_60:
        /*0060*/ 	.byte	0x04, 0x2f
        /*0062*/ 	.short	(.L_62 - .L_61)
	.align		4
.L_61:
        /*0064*/ 	.word	index@(_ZN3cub18CUB_300001_SM_10006detail10radix_sort31DeviceRadixSortSingleTileKernelINS1_5radix10policy_hubIjjyE10Policy1000ELNS0_9SortOrderE0EjjyNS1_21identity_decomposer_tEEEvPKT1_PSA_PKT2_PSE_T3_iiT4_)
        /*0068*/ 	.word	0x00000099


	//----- nvinfo : EIATTR_FRAME_SIZE
	.align		4
.L_62:
        /*006c*/ 	.byte	0x04, 0x11
        /*006e*/ 	.short	(.L_64 - .L_63)
	.align		4
.L_63:
        /*0070*/ 	.word	index@(_ZN3cub18CUB_300001_SM_10006detail10radix_sort31DeviceRadixSortSingleTileKernelINS1_5radix10policy_hubIjjyE10Policy1000ELNS0_9SortOrderE0EjjyNS1_21identity_decomposer_tEEEvPKT1_PSA_PKT2_PSE_T3_iiT4_)
        /*0074*/ 	.word	0x00000000


	//----- nvinfo : EIATTR_REGCOUNT
	.align		4
.L_64:
        /*0078*/ 	.byte	0x04, 0x2f
        /*007a*/ 	.short	(.L_66 - .L_65)
	.align		4
.L_65:
        /*007c*/ 	.word	index@(_ZN3cub18CUB_300001_SM_10006detail10radix_sort30DeviceRadixSortHistogramKernelINS1_5radix10policy_hubIjjyE10Policy1000ELNS0_9SortOrderE0EjyNS1_21identity_decomposer_tEEEvPT2_PKT1_SA_iiT3_)
        /*0080*/ 	.word	0x00000020


	//----- nvinfo : EIATTR_FRAME_SIZE
	.align		4
.L_66:
        /*0084*/ 	.byte	0x04, 0x11
        /*0086*/ 	.short	(.L_68 - .L_67)
	.align		4
.L_67:
        /*0088*/ 	.word	index@(_ZN3cub18CUB_300001_SM_10006detail10radix_sort30DeviceRadixSortHistogramKernelINS1_5radix10policy_hubIjjyE10Policy1000ELNS0_9SortOrderE0EjyNS1_21identity_decomposer_tEEEvPT2_PKT1_SA_iiT3_)
        /*008c*/ 	.word	0x00000000


	//----- nvinfo : EIATTR_REGCOUNT
	.align		4
.L_68:
        /*0090*/ 	.byte	0x04, 0x2f
        /*0092*/ 	.short	(.L_70 - .L_69)
	.align		4
.L_69:
        /*0094*/ 	.word	index@(_ZN3cub18CUB_300001_SM_10006detail10radix_sort33DeviceRadixSortExclusiveSumKernelINS1_5radix10policy_hubIjjyE10Policy1000EyEEvPT0_)
        /*0098*/ 	.word	0x00000020


	//----- nvinfo : EIATTR_FRAME_SIZE
	.align		4
.L_70:
        /*009c*/ 	.byte	0x04, 0x11
        /*009e*/ 	.short	(.L_72 - .L_71)
	.align		4
.L_71:
        /*00a0*/ 	.word	index@(_ZN3cub18CUB_300001_SM_10006detail10radix_sort33DeviceRadixSortExclusiveSumKernelINS1_5radix10policy_hubIjjyE10Policy1000EyEEvPT0_)
        /*00a4*/ 	.word	0x00000000


	//----- nvinfo : EIATTR_REGCOUNT
	.align		4
.L_72:
        /*00a8*/ 	.byte	0x04, 0x2f
        /*00aa*/ 	.short	(.L_74 - .L_73)
	.align		4
.L_73:
        /*00ac*/ 	.word	index@(_ZN3cub18CUB_300001_SM_10006detail10radix_sort29DeviceRadixSortOnesweepKernelINS1_5radix10policy_hubIjjyE10Policy1000ELNS0_9SortOrderE0EjjyiiNS1_21identity_decomposer_tEEEvPT5_SB_PT3_PKSC_PT1_PKSG_PT2_PKSK_T4_iiT6_)
        /*00b0*/ 	.word	0x00000050


	//----- nvinfo : EIATTR_FRAME_SIZE
	.align		4
.L_74:
        /*00b4*/ 	.byte	0x04, 0x11
        /*00b6*/ 	.short	(.L_76 - .L_75)
	.align		4
.L_75:
        /*00b8*/ 	.word	index@(_ZN3cub18CUB_300001_SM_10006detail10radix_sort29DeviceRadixSortOnesweepKernelINS1_5radix10policy_hubIjjyE10Policy1000ELNS0_9SortOrderE0EjjyiiNS1_21identity_decomposer_tEEEvPT5_SB_PT3_PKSC_PT1_PKSG_PT2_PKSK_T4_iiT6_)
        /*00bc*/ 	.word	0x00000008


	//----- nvinfo : EIATTR_REGCOUNT
	.align		4
.L_76:
        /*00c0*/ 	.byte	0x04, 0x2f
        /*00c2*/ 	.short	(.L_78 - .L_77)
	.align		4
.L_77:
        /*00c4*/ 	.word	index@(_ZN3cub18CUB_300001_SM_10006detail10radix_sort31DeviceRadixSortSingleTileKernelINS1_5radix10policy_hubIfjyE10Policy1000ELNS0_9SortOrderE0EfjyNS1_21identity_decomposer_tEEEvPKT1_PSA_PKT2_PSE_T3_iiT4_)
        /*00c8*/ 	.word	0x00000097


	//----- nvinfo : EIATTR_FRAME_SIZE
	.align		4
.L_78:
        /*00cc*/ 	.byte	0x04, 0x11
        /*00ce*/ 	.short	(.L_80 - .L_79)
	.align		4
.L_79:
        /*00d0*/ 	.word	index@(_ZN3cub18CUB_300001_SM_10006detail10radix_sort31DeviceRadixSortSingleTileKernelINS1_5radix10policy_hubIfjyE10Policy1000ELNS0_9SortOrderE0EfjyNS1_21identity_decomposer_tEEEvPKT1_PSA_PKT2_PSE_T3_iiT4_)
        /*00d4*/ 	.word	0x00000000


	//----- nvinfo : EIATTR_REGCOUNT
	.align		4
.L_80:
        /*00d8*/ 	.byte	0x04, 0x2f
        /*00da*/ 	.short	(.L_82 - .L_81)
	.align		4
.L_81:
        /*00dc*/ 	.word	index@(_ZN3cub18CUB_300001_SM_10006detail10radix_sort30DeviceRadixSortHistogramKernelINS1_5radix10policy_hubIfjyE10Policy1000ELNS0_9SortOrderE0EfyNS1_21identity_decomposer_tEEEvPT2_PKT1_SA_iiT3_)
        /*00e0*/ 	.word	0x00000020


	//----- nvinfo : EIATTR_FRAME_SIZE
	.align		4
.L_82:
        /*00e4*/ 	.byte	0x04, 0x11
        /*00e6*/ 	.short	(.L_84 - .L_83)
	.align		4
.L_83:
        /*00e8*/ 	.word	index@(_ZN3cub18CUB_300001_SM_10006detail10radix_sort30DeviceRadixSortHistogramKernelINS1_5radix10policy_hubIfjyE10Policy1000ELNS0_9SortOrderE0EfyNS1_21identity_decomposer_tEEEvPT2_PKT1_SA_iiT3_)
        /*00ec*/ 	.word	0x00000000


	//----- nvinfo : EIATTR_REGCOUNT
	.align		4
.L_84:
        /*00f0*/ 	.byte	0x04, 0x2f
        /*00f2*/ 	.short	(.L_86 - .L_85)
	.align		4
.L_85:
        /*00f4*/ 	.word	index@(_ZN3cub18CUB_300001_SM_10006detail10radix_sort33DeviceRadixSortExclusiveSumKernelINS1_5radix10policy_hubIfjyE10Policy1000EyEEvPT0_)
        /*00f8*/ 	.word	0x00000020


	//----- nvinfo : EIATTR_FRAME_SIZE
	.align		4
.L_86:
        /*00fc*/ 	.byte	0x04, 0x11
        /*00fe*/ 	.short	(.L_88 - .L_87)
	.align		4
.L_87:
        /*0100*/ 	.word	index@(_ZN3cub18CUB_300001_SM_10006detail10radix_sort33DeviceRadixSortExclusiveSumKernelINS1_5radix10policy_hubIfjyE10Policy1000EyEEvPT0_)
        /*0104*/ 	.word	0x00000000


	//----- nvinfo : EIATTR_REGCOUNT
	.align		4
.L_88:
        /*0108*/ 	.byte	0x04, 0x2f
        /*010a*/ 	.short	(.L_90 - .L_89)
	.align		4
.L_89:
        /*010c*/ 	.word	index@(_ZN3cub18CUB_300001_SM_10006detail10radix_sort29DeviceRadixSortOnesweepKernelINS1_5radix10policy_hubIfjyE10Policy1000ELNS0_9SortOrderE0EfjyiiNS1_21identity_decomposer_tEEEvPT5_SB_PT3_PKSC_PT1_PKSG_PT2_PKSK_T4_iiT6_)
        /*0110*/ 	.word	0x0000004f


	//----- nvinfo : EIATTR_FRAME_SIZE
	.align		4
.L_90:
        /*0114*/ 	.byte	0x04, 0x11
        /*0116*/ 	.short	(.L_92 - .L_91)
	.align		4
.L_91:
        /*0118*/ 	.word	index@(_ZN3cub18CUB_300001_SM_10006detail10radix_sort29DeviceRadixSortOnesweepKernelINS1_5radix10policy_hubIfjyE10Policy1000ELNS0_9SortOrderE0EfjyiiNS1_21identity_decomposer_tEEEvPT5_SB_PT3_PKSC_PT1_PKSG_PT2_PKSK_T4_iiT6_)
        /*011c*/ 	.word	0x00000000


	//----- nvinfo : EIATTR_REGCOUNT
	.align		4
.L_92:
        /*0120*/ 	.byte	0x04, 0x2f
        /*0122*/ 	.short	(.L_94 - .L_93)
	.align		4
.L_93:
        /*0124*/ 	.word	index@(_ZN3cub18CUB_300001_SM_10006detail10radix_sort31DeviceRadixSortSingleTileKernelINS1_5radix10policy_hubIffyE10Policy1000ELNS0_9SortOrderE0EffyNS1_21identity_decomposer_tEEEvPKT1_PSA_PKT2_PSE_T3_iiT4_)
        /*0128*/ 	.word	0x00000097


	//----- nvinfo : EIATTR_FRAME_SIZE
	.align		4
.L_94:
        /*012c*/ 	.byte	0x04, 0x11
        /*012e*/ 	.short	(.L_96 - .L_95)
	.align		4
.L_95:
        /*0130*/ 	.word	index@(_ZN3cub18CUB_300001_SM_10006detail10radix_sort31DeviceRadixSortSingleTileKernelINS1_5radix10policy_hubIffyE10Policy1000ELNS0_9SortOrderE0EffyNS1_21identity_decomposer_tEEEvPKT1_PSA_PKT2_PSE_T3_iiT4_)
        /*0134*/ 	.word	0x00000000


	//----- nvinfo : EIATTR_REGCOUNT
	.align		4
.L_96:
        /*0138*/ 	.byte	0x04, 0x2f
        /*013a*/ 	.short	(.L_98 - .L_97)
	.align		4
.L_97:
        /*013c*/ 	.word	index@(_ZN3cub18CUB_300001_SM_10006detail10radix_sort30DeviceRadixSortHistogramKernelINS1_5radix10policy_hubIffyE10Policy1000ELNS0_9SortOrderE0EfyNS1_21identity_decomposer_tEEEvPT2_PKT1_SA_iiT3_)
        /*0140*/ 	.word	0x00000020


	//----- nvinfo : EIATTR_FRAME_SIZE
	.align		4
.L_98:
        /*0144*/ 	.byte	0x04, 0x11
        /*0146*/ 	.short	(.L_100 - .L_99)
	.align		4
.L_99:
        /*0148*/ 	.word	index@(_ZN3cub18CUB_300001_SM_10006detail10radix_sort30DeviceRadixSortHistogramKernelINS1_5radix10policy_hubIffyE10Policy1000ELNS0_9SortOrderE0EfyNS1_21identity_decomposer_tEEEvPT2_PKT1_SA_iiT3_)
        /*014c*/ 	.word	0x00000000


	//----- nvinfo : EIATTR_REGCOUNT
	.align		4
.L_100:
        /*0150*/ 	.byte	0x04, 0x2f
        /*0152*/ 	.short	(.L_102 - .L_101)
	.align		4
.L_101:
        /*0154*/ 	.word	index@(_ZN3cub18CUB_300001_SM_10006detail10radix_sort33DeviceRadixSortExclusiveSumKernelINS1_5radix10policy_hubIffyE10Policy1000EyEEvPT0_)
        /*0158*/ 	.word	0x00000020


	//----- nvinfo : EIATTR_FRAME_SIZE
	.align		4
.L_102:
        /*015c*/ 	.byte	0x04, 0x11
        /*015e*/ 	.short	(.L_104 - .L_103)
	.align		4
.L_103:
        /*0160*/ 	.word	index@(_ZN3cub18CUB_300001_SM_10006detail10radix_sort33DeviceRadixSortExclusiveSumKernelINS1_5radix10policy_hubIffyE10Policy1000EyEEvPT0_)
        /*0164*/ 	.word	0x00000000


	//----- nvinfo : EIATTR_REGCOUNT
	.align		4
.L_104:
        /*0168*/ 	.byte	0x04, 0x2f
        /*016a*/ 	.short	(.L_106 - .L_105)
	.align		4
.L_105:
        /*016c*/ 	.word	index@(_ZN3cub18CUB_300001_SM_10006detail10radix_sort29DeviceRadixSortOnesweepKernelINS1_5radix10policy_hubIffyE10Policy1000ELNS0_9SortOrderE0EffyiiNS1_21identity_decomposer_tEEEvPT5_SB_PT3_PKSC_PT1_PKSG_PT2_PKSK_T4_iiT6_)
        /*0170*/ 	.word	0x0000004f


	//----- nvinfo : EIATTR_FRAME_SIZE
	.align		4
.L_106:
        /*0174*/ 	.byte	0x04, 0x11
        /*0176*/ 	.short	(.L_108 - .L_107)
	.align		4
.L_107:
        /*0178*/ 	.word	index@(_ZN3cub18CUB_300001_SM_10006detail10radix_sort29DeviceRadixSortOnesweepKernelINS1_5radix10policy_hubIffyE10Policy1000ELNS0_9SortOrderE0EffyiiNS1_21identity_decomposer_tEEEvPT5_SB_PT3_PKSC_PT1_PKSG_PT2_PKSK_T4_iiT6_)
        /*017c*/ 	.word	0x00000000


	//----- nvinfo : EIATTR_MIN_STACK_SIZE
	.align		4
.L_108:
        /*0180*/ 	.byte	0x04, 0x12
        /*0182*/ 	.short	(.L_110 - .L_109)
	.align		4
.L_109:
        /*0184*/ 	.word	index@(_ZN3cub18CUB_300001_SM_10006detail10radix_sort29DeviceRadixSortOnesweepKernelINS1_5radix10policy_hubIffyE10Policy1000ELNS0_9SortOrderE0EffyiiNS1_21identity_decomposer_tEEEvPT5_SB_PT3_PKSC_PT1_PKSG_PT2_PKSK_T4_iiT6_)
        /*0188*/ 	.word	0x00000000


	//----- nvinfo : EIATTR_MIN_STACK_SIZE
	.align		4
.L_110:
        /*018c*/ 	.byte	0x04, 0x12
        /*018e*/ 	.short	(.L_112 - .L_111)
	.align		4
.L_111:
        /*0190*/ 	.word	index@(_ZN3cub18CUB_300001_SM_10006detail10radix_sort33DeviceRadixSortExclusiveSumKernelINS1_5radix10policy_hubIffyE10Policy1000EyEEvPT0_)
        /*0194*/ 	.word	0x00000000


	//----- nvinfo : EIATTR_MIN_STACK_SIZE
	.align		4
.L_112:
        /*0198*/ 	.byte	0x04, 0x12
        /*019a*/ 	.short	(.L_114 - .L_113)
	.align		4
.L_113:
        /*019c*/ 	.word	index@(_ZN3cub18CUB_300001_SM_10006detail10radix_sort30DeviceRadixSortHistogramKernelINS1_5radix10policy_hubIffyE10Policy1000ELNS0_9SortOrderE0EfyNS1_21identity_decomposer_tEEEvPT2_PKT1_SA_iiT3_)
        /*01a0*/ 	.word	0x00000000


	//----- nvinfo : EIATTR_MIN_STACK_SIZE
	.align		4
.L_114:
        /*01a4*/ 	.byte	0x04, 0x12
        /*01a6*/ 	.short	(.L_116 - .L_115)
	.align		4
.L_115:
        /*01a8*/ 	.word	index@(_ZN3cub18CUB_300001_SM_10006detail10radix_sort31DeviceRadixSortSingleTileKernelINS1_5radix10policy_hubIffyE10Policy1000ELNS0_9SortOrderE0EffyNS1_21identity_decomposer_tEEEvPKT1_PSA_PKT2_PSE_T3_iiT4_)
        /*01ac*/ 	.word	0x00000000


	//----- nvinfo : EIATTR_MIN_STACK_SIZE
	.align		4
.L_116:
        /*01b0*/ 	.byte	0x04, 0x12
        /*01b2*/ 	.short	(.L_118 - .L_117)
	.align		4
.L_117:
        /*01b4*/ 	.word	index@(_ZN3cub18CUB_300001_SM_10006detail10radix_sort29DeviceRadixSortOnesweepKernelINS1_5radix10policy_hubIfjyE10Policy1000ELNS0_9SortOrderE0EfjyiiNS1_21identity_decomposer_tEEEvPT5_SB_PT3_PKSC_PT1_PKSG_PT2_PKSK_T4_iiT6_)
        /*01b8*/ 	.word	0x00000000


	//----- nvinfo : EIATTR_MIN_STACK_SIZE
	.align		4
.L_118:
        /*01bc*/ 	.byte	0x04, 0x12
        /*01be*/ 	.short	(.L_120 - .L_119)
	.align		4
.L_119:
        /*01c0*/ 	.word	index@(_ZN3cub18CUB_300001_SM_10006detail10radix_sort33DeviceRadixSortExclusiveSumKernelINS1_5radix10policy_hubIfjyE10Policy1000EyEEvPT0_)
        /*01c4*/ 	.word	0x00000000


	//----- nvinfo : EIATTR_MIN_STACK_SIZE
	.align		4
.L_120:
        /*01c8*/ 	.byte	0x04, 0x12
        /*01ca*/ 	.short	(.L_122 - .L_121)
	.align		4
.L_121:
        /*01cc*/ 	.word	index@(_ZN3cub18CUB_300001_SM_10006detail10radix_sort30DeviceRadixSortHistogramKernelINS1_5radix10policy_hubIfjyE10Policy1000ELNS0_9SortOrderE0EfyNS1_21identity_decomposer_tEEEvPT2_PKT1_SA_iiT3_)
        /*01d0*/ 	.word	0x00000000


	//----- nvinfo : EIATTR_MIN_STACK_SIZE
	.align		4
.L_122:
        /*01d4*/ 	.byte	0x04, 0x12
        /*01d6*/ 	.short	(.L_124 - .L_123)
	.align		4
.L_123:
        /*01d8*/ 	.word	index@(_ZN3cub18CUB_300001_SM_10006detail10radix_sort31DeviceRadixSortSingleTileKernelINS1_5radix10policy_hubIfjyE10Policy1000ELNS0_9SortOrderE0EfjyNS1_21identity_decomposer_tEEEvPKT1_PSA_PKT2_PSE_T3_iiT4_)
        /*01dc*/ 	.word	0x00000000


	//----- nvinfo : EIATTR_MIN_STACK_SIZE
	.align		4
.L_124:
        /*01e0*/ 	.byte	0x04, 0x12
        /*01e2*/ 	.short	(.L_126 - .L_125)
	.align		4
.L_125:
        /*01e4*/ 	.word	index@(_ZN3cub18CUB_300001_SM_10006detail10radix_sort29DeviceRadixSortOnesweepKernelINS1_5radix10policy_hubIjjyE10Policy1000ELNS0_9SortOrderE0EjjyiiNS1_21identity_decomposer_tEEEvPT5_SB_PT3_PKSC_PT1_PKSG_PT2_PKSK_T4_iiT6_)
        /*01e8*/ 	.word	0x00000008


	//----- nvinfo : EIATTR_MIN_STACK_SIZE
	.align		4
.L_126:
        /*01ec*/ 	.byte	0x04, 0x12
        /*01ee*/ 	.short	(.L_128 - .L_127)
	.align		4
.L_127:
        /*01f0*/ 	.word	index@(_ZN3cub18CUB_300001_SM_10006detail10radix_sort33DeviceRadixSortExclusiveSumKernelINS1_5radix10policy_hubIjjyE10Policy1000EyEEvPT0_)
        /*01f4*/ 	.word	0x00000000


	//----- nvinfo : EIATTR_MIN_STACK_SIZE
	.align		4
.L_128:
        /*01f8*/ 	.byte	0x04, 0x12
        /*01fa*/ 	.short	(.L_130 - .L_129)
	.align		4
.L_129:
        /*01fc*/ 	.word	index@(_ZN3cub18CUB_300001_SM_10006detail10radix_sort30DeviceRadixSortHistogramKernelINS1_5radix10policy_hubIjjyE10Policy1000ELNS0_9SortOrderE0EjyNS1_21identity_decomposer_tEEEvPT2_PKT1_SA_iiT3_)
        /*0200*/ 	.word	0x00000000


	//----- nvinfo : EIATTR_MIN_STACK_SIZE
	.align		4
.L_130:
        /*0204*/ 	.byte	0x04, 0x12
        /*0206*/ 	.short	(.L_132 - .L_131)
	.align		4
.L_131:
        /*0208*/ 	.word	index@(_ZN3cub18CUB_300001_SM_10006detail10radix_sort31DeviceRadixSortSingleTileKernelINS1_5radix10policy_hubIjjyE10Policy1000ELNS0_9SortOrderE0EjjyNS1_21identity_decomposer_tEEEvPKT1_PSA_PKT2_PSE_T3_iiT4_)
        /*020c*/ 	.word	0x00000000


	//----- nvinfo : EIATTR_MIN_STACK_SIZE
	.align		4
.L_132:
        /*0210*/ 	.byte	0x04, 0x12
        /*0212*/ 	.short	(.L_134 - .L_133)
	.align		4
.L_133:
        /*0214*/ 	.word	index@(_ZN3cub18CUB_300001_SM_10006detail8for_each13static_kernelINS2_12policy_hub_t12policy_500_tElNS2_12op_wrapper_tIlN6thrust24THRUST_300001_SM_1000_NS6system6detail7generic6detail21binary_search_functorINS8_6detail15normal_iteratorINS8_10device_ptrIfEEEENSC_18binary_search_lessENSC_3lbfEEENS8_12zip_iteratorIN4cuda3std3__45tupleIJNS8_17counting_iteratorIjNS8_11use_defaultESS_SS_EENSF_INSG_IjEEEEEEEEEEEEEvT0_T1_)
        /*0218*/ 	.word	0x00000000


	//----- nvinfo : EIATTR_MIN_STACK_SIZE
	.align		4
.L_134:
        /*021c*/ 	.byte	0x04, 0x12
        /*021e*/ 	.short	(.L_136 - .L_135)
	.align		4
.L_135:
        /*0220*/ 	.word	index@(_ZN3cub18CUB_300001_SM_10006detail8for_each13static_kernelINS2_12policy_hub_t12policy_500_tElNS2_12op_wrapper_tIlN6thrust24THRUST_300001_SM_1000_NS6system6detail7generic6detail21binary_search_functorINS8_6detail15normal_iteratorINS8_10device_ptrIjEEEENSC_18binary_search_lessENSC_3ubfEEENS8_12zip_iteratorIN4cuda3std3__45tupleIJNS8_17counting_iteratorIjNS8_11use_defaultESS_SS_EESI_EEEEEEEEEvT0_T1_)
        /*0224*/ 	.word	0x00000000


	//----- nvinfo : EIATTR_MIN_STACK_SIZE
	.align		4
.L_136:
        /*0228*/ 	.byte	0x04, 0x12
        /*022a*/ 	.short	(.L_138 - .L_137)
	.align		4
.L_137:
        /*022c*/ 	.word	index@(_ZN3cub18CUB_300001_SM_10006detail8for_each13static_kernelINS2_12policy_hub_t12policy_500_tEmN6thrust24THRUST_300001_SM_1000_NS8cuda_cub20__uninitialized_fill7functorINS7_10device_ptrIjEEjEEEEvT0_T1_)
        /*0230*/ 	.word	0x00000000


	//----- nvinfo : EIATTR_MIN_STACK_SIZE
	.align		4
.L_138:
        /*0234*/ 	.byte	0x04, 0x12
        /*0236*/ 	.short	(.L_140 - .L_139)
	.align		4
.L_139:
        /*0238*/ 	.word	index@(_ZN3cub18CUB_300001_SM_10006detail11EmptyKernelIvEEvv)
        /*023c*/ 	.word	0x00000000
.L_140:


//--------------------- .nv.compat                --------------------------
	.section	.nv.compat,"",@"SHT_CUDA_COMPAT_INFO"
	.align	4
        /*0000*/ 	.byte	0x02, 0x09, 0x00, 0x00, 0x02, 0x02, 0x01, 0x00, 0x02, 0x05, 0x05, 0x00, 0x03, 0x07, 0x01, 0x01
        /*0010*/ 	.byte	0x02, 0x03, 0x00, 0x00, 0x02, 0x06, 0x01, 0x00, 0x04, 0x0b, 0x08, 0x00, 0x09, 0x00, 0x00, 0x00
        /*0020*/ 	.byte	0x00, 0x00, 0x00, 0x00


//--------------------- .nv.info._ZN3cub18CUB_300001_SM_10006detail10radix_sort29DeviceRadixSortOnesweepKernelINS1_5radix10policy_hubIffyE10Policy1000ELNS0_9SortOrderE0EffyiiNS1_21identity_decomposer_tEEEvPT5_SB_PT3_PKSC_PT1_PKSG_PT2_PKSK_T4_iiT6_ --------------------------
	.section	.nv.info._ZN3cub18CUB_300001_SM_10006detail10radix_sort29DeviceRadixSortOnesweepKernelINS1_5radix10policy_hubIffyE10Policy1000ELNS0_9SortOrderE0EffyiiNS1_21identity_decomposer_tEEEvPT5_SB_PT3_PKSC_PT1_PKSG_PT2_PKSK_T4_iiT6_,"",@"SHT_CUDA_INFO"
	.sectionflags	@""
	.align	4


	//----- nvinfo : EIATTR_CUDA_API_VERSION
	.align		4
        /*0000*/ 	.byte	0x04, 0x37
        /*0002*/ 	.short	(.L_142 - .L_141)
.L_141:
        /*0004*/ 	.word	0x00000082


	//----- nvinfo : EIATTR_KPARAM_INFO
	.align		4
.L_142:
        /*0008*/ 	.byte	0x04, 0x17
        /*000a*/ 	.short	(.L_144 - .L_143)
.L_143:
        /*000c*/ 	.word	0x00000000
        /*0010*/ 	.short	0x000b
        /*0012*/ 	.short	0x004c
        /*0014*/ 	.byte	0x00, 0xf0, 0x05, 0x00


	//----- nvinfo : EIATTR_KPARAM_INFO
	.align		4
.L_144:
        /*0018*/ 	.byte	0x04, 0x17
        /*001a*/ 	.short	(.L_146 - .L_145)
.L_145:
        /*001c*/ 	.word	0x00000000
        /*0020*/ 	.short	0x000a
        /*0022*/ 	.short	0x0048
        /*0024*/ 	.byte	0x00, 0xf0, 0x11, 0x00


	//----- nvinfo : EIATTR_KPARAM_INFO
	.align		4
.L_146:
        /*0028*/ 	.byte	0x04, 0x17
        /*002a*/ 	.short	(.L_148 - .L_147)
.L_147:
        /*002c*/ 	.word	0x00000000
        /*0030*/ 	.short	0x0009
        /*0032*/ 	.short	0x0044
        /*0034*/ 	.byte	0x00, 0xf0, 0x11, 0x00


	//----- nvinfo : EIATTR_KPARAM_INFO
	.align		4
.L_148:
        /*0038*/ 	.byte	0x04, 0x17
        /*003a*/ 	.short	(.L_150 - .L_149)
.L_149:
        /*003c*/ 	.word	0x00000000
        /*0040*/ 	.short	0x0008
        /*0042*/ 	.short	0x0040
        /*0044*/ 	.byte	0x00, 0xf0, 0x11, 0x00


	//----- nvinfo : EIATTR_KPARAM_INFO
	.align		4
.L_150:
        /*0048*/ 	.byte	0x04, 0x17
        /*004a*/ 	.short	(.L_152 - .L_151)
.L_151:
        /*004c*/ 	.word	0x00000000
        /*0050*/ 	.short	0x0007
        /*0052*/ 	.short	0x0038
        /*0054*/ 	.byte	0x00, 0xf5, 0x21, 0x00


	//----- nvinfo : EIATTR_KPARAM_INFO
	.align		4
.L_152:
        /*0058*/ 	.byte	0x04, 0x17
        /*005a*/ 	.short	(.L_154 - .L_153)
.L_153:
        /*005c*/ 	.word	0x00000000
        /*0060*/ 	.short	0x0006
        /*0062*/ 	.short	0x0030
        /*0064*/ 	.byte	0x00, 0xf5, 0x21, 0x00


	//----- nvinfo : EIATTR_KPARAM_INFO
	.align		4
.L_154:
        /*0068*/ 	.byte	0x04, 0x17
        /*006a*/ 	.short	(.L_156 - .L_155)
.L_155:
        /*006c*/ 	.word	0x00000000
        /*0070*/ 	.short	0x0005
        /*0072*/ 	.short	0x0028
        /*0074*/ 	.byte	0x00, 0xf5, 0x21, 0x00


	//----- nvinfo : EIATTR_KPARAM_INFO
	.align		4
.L_156:
        /*0078*/ 	.byte	0x04, 0x17
        /*007a*/ 	.short	(.L_158 - .L_157)
.L_157:
        /*007c*/ 	.word	0x00000000
        /*0080*/ 	.short	0x0004
        /*0082*/ 	.short	0x0020
        /*0084*/ 	.byte	0x00, 0xf5, 0x21, 0x00


	//----- nvinfo : EIATTR_KPARAM_INFO
	.align		4
.L_158:
        /*0088*/ 	.byte	0x04, 0x17
        /*008a*/ 	.short	(.L_160 - .L_159)
.L_159:
        /*008c*/ 	.word	0x00000000
        /*0090*/ 	.short	0x0003
        /*0092*/ 	.short	0x0018
        /*0094*/ 	.byte	0x00, 0xf5, 0x21, 0x00


	//----- nvinfo : EIATTR_KPARAM_INFO
	.align		4
.L_160:
        /*0098*/ 	.byte	0x04, 0x17
        /*009a*/ 	.short	(.L_162 - .L_161)
.L_161:
        /*009c*/ 	.word	0x00000000
        /*00a0*/ 	.short	0x0002
        /*00a2*/ 	.short	0x0010
        /*00a4*/ 	.byte	0x00, 0xf5, 0x21, 0x00


	//----- nvinfo : EIATTR_KPARAM_INFO
	.align		4
.L_162:
        /*00a8*/ 	.byte	0x04, 0x17
        /*00aa*/ 	.short	(.L_164 - .L_163)
.L_163:
        /*00ac*/ 	.word	0x00000000
        /*00b0*/ 	.short	0x0001
        /*00b2*/ 	.short	0x0008
        /*00b4*/ 	.byte	0x00, 0xf5, 0x21, 0x00


	//----- nvinfo : EIATTR_KPARAM_INFO
	.align		4
.L_164:
        /*00b8*/ 	.byte	0x04, 0x17
        /*00ba*/ 	.short	(.L_166 - .L_165)
.L_165:
        /*00bc*/ 	.word	0x00000000
        /*00c0*/ 	.short	0x0000
        /*00c2*/ 	.short	0x0000
        /*00c4*/ 	.byte	0x00, 0xf5, 0x21, 0x00


	//----- nvinfo : EIATTR_SPARSE_MMA_MASK
	.align		4
.L_166:
        /*00c8*/ 	.byte	0x03, 0x50
        /*00ca*/ 	.short	0x0000


	//----- nvinfo : EIATTR_MAXREG_COUNT
	.align		4
        /*00cc*/ 	.byte	0x03, 0x1b
        /*00ce*/ 	.short	0x00a8


	//----- nvinfo : EIATTR_NUM_BARRIERS
	.align		4
        /*00d0*/ 	.byte	0x02, 0x4c
        /*00d2*/ 	.byte	0x01
	.zero		1


	//----- nvinfo : EIATTR_MERCURY_ISA_VERSION
	.align		4
        /*00d4*/ 	.byte	0x03, 0x5f
        /*00d6*/ 	.short	0x0101


	//----- nvinfo : EIATTR_COOP_GROUP_MASK_REGIDS
	.align		4
        /*00d8*/ 	.byte	0x04, 0x29
        /*00da*/ 	.short	(.L_168 - .L_167)


	//   ....[0]....
.L_167:
        /*00dc*/ 	.word	0xffffffff


	//   ....[1]....
        /*00e0*/ 	.word	0x05000000


	//   ....[2]....
        /*00e4*/ 	.word	0xffffffff


	//   ....[3]....
        /*00e8*/ 	.word	0xffffffff


	//   ....[4]....
        /*00ec*/ 	.word	0xffffffff


	//   ....[5]....
        /*00f0*/ 	.word	0xffffffff


	//   ....[6]....
        /*00f4*/ 	.word	0xffffffff


	//   ....[7]....
        /*00f8*/ 	.word	0xffffffff


	//   ....[8]....
        /*00fc*/ 	.word	0xffffffff


	//   ....[9]....
        /*0100*/ 	.word	0xffffffff


	//   ....[10]....
        /*0104*/ 	.word	0xffffffff


	//   ....[11]....
        /*0108*/ 	.word	0xffffffff


	//   ....[12]....
        /*010c*/ 	.word	0xffffffff


	//   ....[13]....
        /*0110*/ 	.word	0xffffffff


	//   ....[14]....
        /*0114*/ 	.word	0xffffffff


	//   ....[15]....
        /*0118*/ 	.word	0xffffffff


	//   ....[16]....
        /*011c*/ 	.word	0xffffffff


	//   ....[17]....
        /*0120*/ 	.word	0xffffffff


	//   ....[18]....
        /*0124*/ 	.word	0xffffffff


	//   ....[19]....
        /*0128*/ 	.word	0xffffffff


	//   ....[20]....
        /*012c*/ 	.word	0xffffffff


	//   ....[21]....
        /*0130*/ 	.word	0xffffffff


	//   ....[22]....
        /*0134*/ 	.word	0xffffffff


	//   ....[23]....
        /*0138*/ 	.word	0xffffffff


	//   ....[24]....
        /*013c*/ 	.word	0xffffffff


	//   ....[25]....
        /*0140*/ 	.word	0xffffffff


	//   ....[26]....
        /*0144*/ 	.word	0xffffffff


	//   ....[27]....
        /*0148*/ 	.word	0xffffffff


	//   ....[28]....
        /*014c*/ 	.word	0xffffffff


	//   ....[29]....
        /*0150*/ 	.word	0xffffffff


	//   ....[30]....
        /*0154*/ 	.word	0xffffffff


	//   ....[31]....
        /*0158*/ 	.word	0xffffffff


	//   ....[32]....
        /*015c*/ 	.word	0xffffffff


	//   ....[33]....
        /*0160*/ 	.word	0xffffffff


	//   ....[34]....
        /*0164*/ 	.word	0xffffffff


	//   ....[35]....
        /*0168*/ 	.word	0xffffffff


	//   ....[36]....
        /*016c*/ 	.word	0xffffffff


	//   ....[37]....
        /*0170*/ 	.word	0xffffffff


	//   ....[38]....
        /*0174*/ 	.word	0xffffffff


	//   ....[39]....
        /*0178*/ 	.word	0xffffffff


	//   ....[40]....
        /*017c*/ 	.word	0xffffffff


	//   ....[41]....
        /*0180*/ 	.word	0xffffffff


	//   ....[42]....
        /*0184*/ 	.word	0xffffffff


	//   ....[43]....
        /*0188*/ 	.word	0xffffffff


	//   ....[44]....
        /*018c*/ 	.word	0xffffffff


	//   ....[45]....
        /*0190*/ 	.word	0xffffffff


	//   ....[46]....
        /*0194*/ 	.word	0xffffffff


	//   ....[47]....
        /*0198*/ 	.word	0xffffffff


	//   ....[48]....
        /*019c*/ 	.word	0xffffffff


	//   ....[49]....
        /*01a0*/ 	.word	0xffffffff


	//   ....[50]....
        /*01a4*/ 	.word	0xffffffff


	//   ....[51]....
        /*01a8*/ 	.word	0xffffffff


	//   ....[52]....
        /*01ac*/ 	.word	0xffffffff


	//   ....[53]....
        /*01b0*/ 	.word	0xffffffff


	//   ....[54]....
        /*01b4*/ 	.word	0xffffffff


	//   ....[55]....
        /*01b8*/ 	.word	0xffffffff


	//   ....[56]....
        /*01bc*/ 	.word	0xffffffff


	//   ....[57]....
        /*01c0*/ 	.word	0xffffffff


	//   ....[58]....
        /*01c4*/ 	.word	0xffffffff


	//   ....[59]....
        /*01c8*/ 	.word	0xffffffff


	//   ....[60]....
        /*01cc*/ 	.word	0xffffffff


	//   ....[61]....
        /*01d0*/ 	.word	0xffffffff


	//   ....[62]....
        /*01d4*/ 	.word	0xffffffff


	//   ....[63]....
        /*01d8*/ 	.word	0xffffffff


	//   ....[64]....
        /*01dc*/ 	.word	0xffffffff


	//   ....[65]....
        /*01e0*/ 	.word	0xffffffff


	//   ....[66]....
        /*01e4*/ 	.word	0xffffffff


	//   ....[67]....
        /*01e8*/ 	.word	0xffffffff


	//   ....[68]....
        /*01ec*/ 	.word	0xffffffff


	//   ....[69]....
        /*01f0*/ 	.word	0xffffffff


	//   ....[70]....
        /*01f4*/ 	.word	0xffffffff


	//   ....[71]....
        /*01f8*/ 	.word	0xffffffff


	//   ....[72]....
        /*01fc*/ 	.word	0xffffffff


	//   ....[73]....
        /*0200*/ 	.word	0xffffffff


	//   ....[74]....
        /*0204*/ 	.word	0xffffffff


	//   ....[75]....
        /*0208*/ 	.word	0xffffffff


	//   ....[76]....
        /*020c*/ 	.word	0xffffffff


	//   ....[77]....
        /*0210*/ 	.word	0xffffffff


	//   ....[78]....
        /*0214*/ 	.word	0xffffffff


	//   ....[79]....
        /*0218*/ 	.word	0xffffffff


	//   ....[80]....
        /*021c*/ 	.word	0xffffffff


	//   ....[81]....
        /*0220*/ 	.word	0xffffffff


	//   ....[82]....
        /*0224*/ 	.word	0xffffffff


	//   ....[83]....
        /*0228*/ 	.word	0xffffffff


	//   ....[84]....
        /*022c*/ 	.word	0xffffffff


	//   ....[85]....
        /*0230*/ 	.word	0xffffffff


	//   ....[86]....
        /*0234*/ 	.word	0xffffffff


	//   ....[87]....
        /*0238*/ 	.word	0xffffffff


	//   ....[88]....
        /*023c*/ 	.word	0xffffffff


	//   ....[89]....
        /*0240*/ 	.word	0xffffffff


	//   ....[90]....
        /*0244*/ 	.word	0xffffffff


	//   ....[91]....
        /*0248*/ 	.word	0xffffffff


	//   ....[92]....
        /*024c*/ 	.word	0xffffffff


	//   ....[93]....
        /*0250*/ 	.word	0xffffffff


	//   ....[94]....
        /*0254*/ 	.word	0xffffffff


	//   ....[95]....
        /*0258*/ 	.word	0xffffffff


	//   ....[96]....
        /*025c*/ 	.word	0xffffffff


	//   ....[97]....
        /*0260*/ 	.word	0xffffffff


	//   ....[98]....
        /*0264*/ 	.word	0xffffffff


	//   ....[99]....
        /*0268*/ 	.word	0xffffffff


	//   ....[100]....
        /*026c*/ 	.word	0xffffffff


	//   ....[101]....
        /*0270*/ 	.word	0xffffffff


	//   ....[102]....
        /*0274*/ 	.word	0xffffffff


	//   ....[103]....
        /*0278*/ 	.word	0xffffffff


	//   ....[104]....
        /*027c*/ 	.word	0xffffffff


	//   ....[105]....
        /*0280*/ 	.word	0xffffffff


	//   ....[106]....
        /*0284*/ 	.word	0xffffffff


	//   ....[107]....
        /*0288*/ 	.word	0xffffffff


	//   ....[108]....
        /*028c*/ 	.word	0xffffffff


	//   ....[109]....
        /*0290*/ 	.word	0xffffffff


	//   ....[110]....
        /*0294*/ 	.word	0xffffffff


	//   ....[111]....
        /*0298*/ 	.word	0xffffffff


	//   ....[112]....
        /*029c*/ 	.word	0xffffffff


	//   ....[113]....
        /*02a0*/ 	.word	0xffffffff


	//   ....[114]....
        /*02a4*/ 	.word	0xffffffff


	//   ....[115]....
        /*02a8*/ 	.word	0xffffffff


	//   ....[116]....
        /*02ac*/ 	.word	0xffffffff


	//   ....[117]....
        /*02b0*/ 	.word	0xffffffff


	//   ....[118]....
        /*02b4*/ 	.word	0xffffffff


	//   ....[119]....
        /*02b8*/ 	.word	0xffffffff


	//   ....[120]....
        /*02bc*/ 	.word	0xffffffff


	//   ....[121]....
        /*02c0*/ 	.word	0xffffffff


	//   ....[122]....
        /*02c4*/ 	.word	0xffffffff


	//   ....[123]....
        /*02c8*/ 	.word	0xffffffff


	//   ....[124]....
        /*02cc*/ 	.word	0xffffffff


	//   ....[125]....
        /*02d0*/ 	.word	0xffffffff


	//   ....[126]....
        /*02d4*/ 	.word	0xffffffff


	//   ....[127]....
        /*02d8*/ 	.word	0xffffffff


	//   ....[128]....
        /*02dc*/ 	.word	0xffffffff


	//   ....[129]....
        /*02e0*/ 	.word	0xffffffff


	//   ....[130]....
        /*02e4*/ 	.word	0xffffffff


	//   ....[131]....
        /*02e8*/ 	.word	0xffffffff


	//   ....[132]....
        /*02ec*/ 	.word	0xffffffff


	//   ....[133]....
        /*02f0*/ 	.word	0xffffffff


	//   ....[134]....
        /*02f4*/ 	.word	0xffffffff


	//   ....[135]....
        /*02f8*/ 	.word	0xffffffff


	//   ....[136]....
        /*02fc*/ 	.word	0xffffffff


	//   ....[137]....
        /*0300*/ 	.word	0xffffffff


	//   ....[138]....
        /*0304*/ 	.word	0xffffffff


	//   ....[139]....
        /*0308*/ 	.word	0xffffffff


	//   ....[140]....
        /*030c*/ 	.word	0xffffffff


	//   ....[141]....
        /*0310*/ 	.word	0xffffffff


	//   ....[142]....
        /*0314*/ 	.word	0xffffffff


	//   ....[143]....
        /*0318*/ 	.word	0xffffffff


	//   ....[144]....
        /*031c*/ 	.word	0xffffffff


	//   ....[145]....
        /*0320*/ 	.word	0xffffffff


	//   ....[146]....
        /*0324*/ 	.word	0xffffffff


	//   ....[147]....
        /*0328*/ 	.word	0xffffffff


	//   ....[148]....
        /*032c*/ 	.word	0xffffffff


	//   ....[149]....
        /*0330*/ 	.word	0xffffffff


	//   ....[150]....
        /*0334*/ 	.word	0xffffffff


	//   ....[151]....
        /*0338*/ 	.word	0xffffffff


	//   ....[152]....
        /*033c*/ 	.word	0xffffffff


	//   ....[153]....
        /*0340*/ 	.word	0xffffffff


	//   ....[154]....
        /*0344*/ 	.word	0xffffffff


	//   ....[155]....
        /*0348*/ 	.word	0xffffffff


	//   ....[156]....
        /*034c*/ 	.word	0xffffffff


	//   ....[157]....
        /*0350*/ 	.word	0xffffffff


	//   ....[158]....
        /*0354*/ 	.word	0xffffffff


	//   ....[159]....
        /*0358*/ 	.word	0xffffffff


	//   ....[160]....
        /*035c*/ 	.word	0x0500001c


	//   ....[161]....
        /*0360*/ 	.word	0xffffffff


	//   ....[162]....
        /*0364*/ 	.word	0xffffffff


	//   ....[163]....
        /*0368*/ 	.word	0xffffffff


	//   ....[164]....
        /*036c*/ 	.word	0xffffffff


	//   ....[165]....
        /*0370*/ 	.word	0xffffffff


	//   ....[166]....
        /*0374*/ 	.word	0xffffffff


	//   ....[167]....
        /*0378*/ 	.word	0xffffffff


	//   ....[168]....
        /*037c*/ 	.word	0xffffffff


	//   ....[169]....
        /*0380*/ 	.word	0xffffffff


	//   ....[170]....
        /*0384*/ 	.word	0xffffffff


	//   ....[171]....
        /*0388*/ 	.word	0xffffffff


	//   ....[172]....
        /*038c*/ 	.word	0xffffffff


	//   ....[173]....
        /*0390*/ 	.word	0xffffffff


	//   ....[174]....
        /*0394*/ 	.word	0xffffffff


	//   ....[175]....
        /*0398*/ 	.word	0xffffffff


	//   ....[176]....
        /*039c*/ 	.word	0xffffffff


	//   ....[177]....
        /*03a0*/ 	.word	0xffffffff


	//   ....[178]....
        /*03a4*/ 	.word	0xffffffff


	//   ....[179]....
        /*03a8*/ 	.word	0xffffffff


	//   ....[180]....
        /*03ac*/ 	.word	0xffffffff


	//   ....[181]....
        /*03b0*/ 	.word	0xffffffff


	//   ....[182]....
        /*03b4*/ 	.word	0xffffffff


	//   ....[183]....
        /*03b8*/ 	.word	0xffffffff


	//   ....[184]....
        /*03bc*/ 	.word	0xffffffff


	//   ....[185]....
        /*03c0*/ 	.word	0xffffffff


	//   ....[186]....
        /*03c4*/ 	.word	0xffffffff


	//   ....[187]....
        /*03c8*/ 	.word	0xffffffff


	//   ....[188]....
        /*03cc*/ 	.word	0xffffffff


	//   ....[189]....
        /*03d0*/ 	.word	0xffffffff


	//   ....[190]....
        /*03d4*/ 	.word	0xffffffff


	//   ....[191]....
        /*03d8*/ 	.word	0xffffffff


	//   ....[192]....
        /*03dc*/ 	.word	0xffffffff


	//   ....[193]....
        /*03e0*/ 	.word	0xffffffff


	//   ....[194]....
        /*03e4*/ 	.word	0xffffffff


	//   ....[195]....
        /*03e8*/ 	.word	0xffffffff


	//   ....[196]....
        /*03ec*/ 	.word	0xffffffff


	//   ....[197]....
        /*03f0*/ 	.word	0xffffffff


	//   ....[198]....
        /*03f4*/ 	.word	0xffffffff


	//   ....[199]....
        /*03f8*/ 	.word	0xffffffff


	//   ....[200]....
        /*03fc*/ 	.word	0xffffffff


	//   ....[201]....
        /*0400*/ 	.word	0xffffffff


	//   ....[202]....
        /*0404*/ 	.word	0xffffffff


	//   ....[203]....
        /*0408*/ 	.word	0xffffffff


	//   ....[204]....
        /*040c*/ 	.word	0xffffffff


	//   ....[205]....
        /*0410*/ 	.word	0xffffffff


	//   ....[206]....
        /*0414*/ 	.word	0xffffffff


	//   ....[207]....
        /*0418*/ 	.word	0xffffffff


	//   ....[208]....
        /*041c*/ 	.word	0xffffffff


	//   ....[209]....
        /*0420*/ 	.word	0xffffffff


	//   ....[210]....
        /*0424*/ 	.word	0xffffffff


	//   ....[211]....
        /*0428*/ 	.word	0xffffffff


	//   ....[212]....
        /*042c*/ 	.word	0xffffffff


	//   ....[213]....
        /*0430*/ 	.word	0xffffffff


	//   ....[214]....
        /*0434*/ 	.word	0xffffffff


	//   ....[215]....
        /*0438*/ 	.word	0xffffffff


	//   ....[216]....
        /*043c*/ 	.word	0xffffffff


	//   ....[217]....
        /*0440*/ 	.word	0xffffffff


	//   ....[218]....
        /*0444*/ 	.word	0xffffffff


	//   ....[219]....
        /*0448*/ 	.word	0xffffffff


	//   ....[220]....
        /*044c*/ 	.word	0xffffffff


	//   ....[221]....
        /*0450*/ 	.word	0xffffffff


	//   ....[222]....
        /*0454*/ 	.word	0xffffffff


	//   ....[223]....
        /*0458*/ 	.word	0xffffffff


	//   ....[224]....
        /*045c*/ 	.word	0xffffffff


	//   ....[225]....
        /*0460*/ 	.word	0xffffffff


	//   ....[226]....
        /*0464*/ 	.word	0xffffffff


	//   ....[227]....
        /*0468*/ 	.word	0xffffffff


	//   ....[228]....
        /*046c*/ 	.word	0xffffffff


	//   ....[229]....
        /*0470*/ 	.word	0x0500003f


	//   ....[230]....
        /*0474*/ 	.word	0x0500003f


	//   ....[231]....
        /*0478*/ 	.word	0x0500003f


	//   ....[232]....
        /*047c*/ 	.word	0x0500003f


	//   ....[233]....
        /*0480*/ 	.word	0x0500003f


	//----- nvinfo : EIATTR_COOP_GROUP_INSTR_OFFSETS
	.align		4
.L_168:
        /*0484*/ 	.byte	0x04, 0x28
        /*0486*/ 	.short	(.L_170 - .L_169)


	//   ....[0]....
.L_169:
        /*0488*/ 	.word	0x00001180


	//   ....[1]....
        /*048c*/ 	.word	0x00001ca0


	//   ....[2]....
        /*0490*/ 	.word	0x00003220


	//   ....[3]....
        /*0494*/ 	.word	0x00003240


	//   ....[4]....
        /*0498*/ 	.word	0x00003260


	//   ....[5]....
        /*049c*/ 	.word	0x00003280


	//   ....[6]....
        /*04a0*/ 	.word	0x000032a0


	//   ....[7]....
        /*04a4*/ 	.word	0x00003730


	//   ....[8]....
        /*04a8*/ 	.word	0x00003740


	//   ....[9]....
        /*04ac*/ 	.word	0x00003760


	//   ....[10]....
        /*04b0*/ 	.word	0x00003780


	//   ....[11]....
        /*04b4*/ 	.word	0x000037d0


	//   ....[12]....
        /*04b8*/ 	.word	0x00003800


	//   ....[13]....
        /*04bc*/ 	.word	0x00003850


	//   ....[14]....
        /*04c0*/ 	.word	0x00003890


	//   ....[15]....
        /*04c4*/ 	.word	0x00003980


	//   ....[16]....
        /*04c8*/ 	.word	0x000039a0


	//   ....[17]....
        /*04cc*/ 	.word	0x000039b0


	//   ....[18]....
        /*04d0*/ 	.word	0x000039d0


	//   ....[19]....
        /*04d4*/ 	.word	0x00003a10


	//   ....[20]....
        /*04d8*/ 	.word	0x00003a40


	//   ....[21]....
        /*04dc*/ 	.word	0x00003a80


	//   ....[22]....
        /*04e0*/ 	.word	0x00003aa0


	//   ....[23]....
        /*04e4*/ 	.word	0x00003ac0


	//   ....[24]....
        /*04e8*/ 	.word	0x00003bc0


	//   ....[25]....
        /*04ec*/ 	.word	0x00003bf0


	//   ....[26]....
        /*04f0*/ 	.word	0x00003c00


	//   ....[27]....
        /*04f4*/ 	.word	0x00003c30


	//   ....[28]....
        /*04f8*/ 	.word	0x00003c50


	//   ....[29]....
        /*04fc*/ 	.word	0x00003ca0


	//   ....[30]....
        /*0500*/ 	.word	0x00003cc0


	//   ....[31]....
        /*0504*/ 	.word	0x00003d00


	//   ....[32]....
        /*0508*/ 	.word	0x00003d20


	//   ....[33]....
        /*050c*/ 	.word	0x00003e00


	//   ....[34]....
        /*0510*/ 	.word	0x00003e20


	//   ....[35]....
        /*0514*/ 	.word	0x00003e30


	//   ....[36]....
        /*0518*/ 	.word	0x00003e60


	//   ....[37]....
        /*051c*/ 	.word	0x00003e90


	//   ....[38]....
        /*0520*/ 	.word	0x00003ee0


	//   ....[39]....
        /*0524*/ 	.word	0x00003ef0


	//   ....[40]....
        /*0528*/ 	.word	0x00003f30


	//   ....[41]....
        /*052c*/ 	.word	0x00003f60


	//   ....[42]....
        /*0530*/ 	.word	0x00004040


	//   ....[43]....
        /*0534*/ 	.word	0x00004060


	//   ....[44]....
        /*0538*/ 	.word	0x00004070


	//   ....[45]....
        /*053c*/ 	.word	0x000040c0


	//   ....[46]....
        /*0540*/ 	.word	0x000040f0


	//   ....[47]....
        /*0544*/ 	.word	0x00004120


	//   ....[48]....
        /*0548*/ 	.word	0x00004150


	//   ....[49]....
        /*054c*/ 	.word	0x00004180


	//   ....[50]....
        /*0550*/ 	.word	0x000041b0


	//   ....[51]....
        /*0554*/ 	.word	0x00004280


	//   ....[52]....
        /*0558*/ 	.word	0x000042b0


	//   ....[53]....
        /*055c*/ 	.word	0x000042c0


	//   ....[54]....
        /*0560*/ 	.word	0x00004310


	//   ....[55]....
        /*0564*/ 	.word	0x00004340


	//   ....[56]....
        /*0568*/ 	.word	0x00004370


	//   ....[57]....
        /*056c*/ 	.word	0x000043a0


	//   ....[58]....
        /*0570*/ 	.word	0x000043d0


	//   ....[59]....
        /*0574*/ 	.word	0x00004400


	//   ....[60]....
        /*0578*/ 	.word	0x000044e0


	//   ....[61]....
        /*057c*/ 	.word	0x000044f0


	//   ....[62]....
        /*0580*/ 	.word	0x00004540


	//   ....[63]....
        /*0584*/ 	.word	0x00004570


	//   ....[64]....
        /*0588*/ 	.word	0x000045a0


	//   ....[65]....
        /*058c*/ 	.word	0x000045d0


	//   ....[66]....
        /*0590*/ 	.word	0x00004600


	//   ....[67]....
        /*0594*/ 	.word	0x00004630


	//   ....[68]....
        /*0598*/ 	.word	0x00004660


	//   ....[69]....
        /*059c*/ 	.word	0x00004720


	//   ....[70]....
        /*05a0*/ 	.word	0x00004730


	//   ....[71]....
        /*05a4*/ 	.word	0x00004780


	//   ....[72]....
        /*05a8*/ 	.word	0x000047b0


	//   ....[73]....
        /*05ac*/ 	.word	0x000047e0


	//   ....[74]....
        /*05b0*/ 	.word	0x00004810


	//   ....[75]....
        /*05b4*/ 	.word	0x00004840


	//   ....[76]....
        /*05b8*/ 	.word	0x00004870


	//   ....[77]....
        /*05bc*/ 	.word	0x000048a0


	//   ....[78]....
        /*05c0*/ 	.word	0x00004970


	//   ....[79]....
        /*05c4*/ 	.word	0x00004980


	//   ....[80]....
        /*05c8*/ 	.word	0x000049d0


	//   ....[81]....
        /*05cc*/ 	.word	0x00004a00


	//   ....[82]....
        /*05d0*/ 	.word	0x00004a30


	//   ....[83]....
        /*05d4*/ 	.word	0x00004a60


	//   ....[84]....
        /*05d8*/ 	.word	0x00004a90


	//   ....[85]....
        /*05dc*/ 	.word	0x00004ac0


	//   ....[86]....
        /*05e0*/ 	.word	0x00004af0


	//   ....[87]....
        /*05e4*/ 	.word	0x00004bc0


	//   ....[88]....
        /*05e8*/ 	.word	0x00004bd0


	//   ....[89]....
        /*05ec*/ 	.word	0x00004c20


	//   ....[90]....
        /*05f0*/ 	.word	0x00004c50


	//   ....[91]....
        /*05f4*/ 	.word	0x00004c80


	//   ....[92]....
        /*05f8*/ 	.word	0x00004cb0


	//   ....[93]....
        /*05fc*/ 	.word	0x00004ce0


	//   ....[94]....
        /*0600*/ 	.word	0x00004d10


	//   ....[95]....
        /*0604*/ 	.word	0x00004d40


	//   ....[96]....
        /*0608*/ 	.word	0x00004e00


	//   ....[97]....
        /*060c*/ 	.word	0x00004e10


	//   ....[98]....
        /*0610*/ 	.word	0x00004e40


	//   ....[99]....
        /*0614*/ 	.word	0x00004e70


	//   ....[100]....
        /*0618*/ 	.word	0x00004ea0


	//   ....[101]....
        /*061c*/ 	.word	0x00004ed0


	//   ....[102]....
        /*0620*/ 	.word	0x00004f00


	//   ....[103]....
        /*0624*/ 	.word	0x00004f30


	//   ....[104]....
        /*0628*/ 	.word	0x00004f60


	//   ....[105]....
        /*062c*/ 	.word	0x00005040


	//   ....[106]....
        /*0630*/ 	.word	0x00005070


	//   ....[107]....
        /*0634*/ 	.word	0x00005080


	//   ....[108]....
        /*0638*/ 	.word	0x000050d0


	//   ....[109]....
        /*063c*/ 	.word	0x00005100


	//   ....[110]....
        /*0640*/ 	.word	0x00005130


	//   ....[111]....
        /*0644*/ 	.word	0x00005160


	//   ....[112]....
        /*0648*/ 	.word	0x00005190


	//   ....[113]....
        /*064c*/ 	.word	0x000051c0


	//   ....[114]....
        /*0650*/ 	.word	0x00005290


	//   ....[115]....
        /*0654*/ 	.word	0x000052b0


	//   ....[116]....
        /*0658*/ 	.word	0x000052c0


	//   ....[117]....
        /*065c*/ 	.word	0x00005310


	//   ....[118]....
        /*0660*/ 	.word	0x00005340


	//   ....[119]....
        /*0664*/ 	.word	0x00005370


	//   ....[120]....
        /*0668*/ 	.word	0x000053a0


	//   ....[121]....
        /*066c*/ 	.word	0x000053d0


	//   ....[122]....
        /*0670*/ 	.word	0x00005400


	//   ....[123]....
        /*0674*/ 	.word	0x000054e0


	//   ....[124]....
        /*0678*/ 	.word	0x00005500


	//   ....[125]....
        /*067c*/ 	.word	0x00005510


	//   ....[126]....
        /*0680*/ 	.word	0x00005540


	//   ....[127]....
        /*0684*/ 	.word	0x000055a0


	//   ....[128]....
        /*0688*/ 	.word	0x000055d0


	//   ....[129]....
        /*068c*/ 	.word	0x00005600


	//   ....[130]....
        /*0690*/ 	.word	0x00005630


	//   ....[131]....
        /*0694*/ 	.word	0x00005660


	//   ....[132]....
        /*0698*/ 	.word	0x00005730


	//   ....[133]....
        /*069c*/ 	.word	0x00005760


	//   ....[134]....
        /*06a0*/ 	.word	0x00005770


	//   ....[135]....
        /*06a4*/ 	.word	0x000057c0


	//   ....[136]....
        /*06a8*/ 	.word	0x000057f0


	//   ....[137]....
        /*06ac*/ 	.word	0x00005820


	//   ....[138]....
        /*06b0*/ 	.word	0x00005850


	//   ....[139]....
        /*06b4*/ 	.word	0x00005880


	//   ....[140]....
        /*06b8*/ 	.word	0x000058b0


	//   ....[141]....
        /*06bc*/ 	.word	0x00005980


	//   ....[142]....
        /*06c0*/ 	.word	0x000059a0


	//   ....[143]....
        /*06c4*/ 	.word	0x000059b0


	//   ....[144]....
        /*06c8*/ 	.word	0x00005a00


	//   ....[145]....
        /*06cc*/ 	.word	0x00005a30


	//   ....[146]....
        /*06d0*/ 	.word	0x00005a60


	//   ....[147]....
        /*06d4*/ 	.word	0x00005a90


	//   ....[148]....
        /*06d8*/ 	.word	0x00005ac0


	//   ....[149]....
        /*06dc*/ 	.word	0x00005af0


	//   ....[150]....
        /*06e0*/ 	.word	0x00005bc0


	//   ....[151]....
        /*06e4*/ 	.word	0x00005be0


	//   ....[152]....
        /*06e8*/ 	.word	0x00005bf0


	//   ....[153]....
        /*06ec*/ 	.word	0x00005c40


	//   ....[154]....
        /*06f0*/ 	.word	0x00005c70


	//   ....[155]....
        /*06f4*/ 	.word	0x00005ca0


	//   ....[156]....
        /*06f8*/ 	.word	0x00005cd0


	//   ....[157]....
        /*06fc*/ 	.word	0x00005d00


	//   ....[158]....
        /*0700*/ 	.word	0x00005d30


	//   ....[159]....
        /*0704*/ 	.word	0x00005df0


	//   ....[160]....
        /*0708*/ 	.word	0x000062f0


	//   ....[161]....
        /*070c*/ 	.word	0x00006650


	//   ....[162]....
        /*0710*/ 	.word	0x00006750


	//   ....[163]....
        /*0714*/ 	.word	0x00006850


	//   ....[164]....
        /*0718*/ 	.word	0x00006950


	//   ....[165]....
        /*071c*/ 	.word	0x00006a50


	//   ....[166]....
        /*0720*/ 	.word	0x00006b50


	//   ....[167]....
        /*0724*/ 	.word	0x00006c50


	//   ....[168]....
        /*0728*/ 	.word	0x00006d50


	//   ....[169]....
        /*072c*/ 	.word	0x00006e50


	//   ....[170]....
        /*0730*/ 	.word	0x00006f50


	//   ....[171]....
        /*0734*/ 	.word	0x00007050


	//   ....[172]....
        /*0738*/ 	.word	0x00007150


	//   ....[173]....
        /*073c*/ 	.word	0x00007250


	//   ....[174]....
        /*0740*/ 	.word	0x00007350


	//   ....[175]....
        /*0744*/ 	.word	0x00007450


	//   ....[176]....
        /*0748*/ 	.word	0x00007550


	//   ....[177]....
        /*074c*/ 	.word	0x00007650


	//   ....[178]....
        /*0750*/ 	.word	0x00007870


	//   ....[179]....
        /*0754*/ 	.word	0x000079f0


	//   ....[180]....
        /*0758*/ 	.word	0x00007b70


	//   ....[181]....
        /*075c*/ 	.word	0x00007cf0


	//   ....[182]....
        /*0760*/ 	.word	0x00007e70


	//   ....[183]....
        /*0764*/ 	.word	0x00007ff0


	//   ....[184]....
        /*0768*/ 	.word	0x00008170


	//   ....[185]....
        /*076c*/ 	.word	0x000082f0


	//   ....[186]....
        /*0770*/ 	.word	0x00008470


	//   ....[187]....
        /*0774*/ 	.word	0x000085f0


	//   ....[188]....
        /*0778*/ 	.word	0x00008770


	//   ....[189]....
        /*077c*/ 	.word	0x000088f0


	//   ....[190]....
        /*0780*/ 	.word	0x00008a60


	//   ....[191]....
        /*0784*/ 	.word	0x00008bc0


	//   ....[192]....
        /*0788*/ 	.word	0x00008d20


	//   ....[193]....
        /*078c*/ 	.word	0x00008e80


	//   ....[194]....
        /*0790*/ 	.word	0x00008fe0


	//   ....[195]....
        /*0794*/ 	.word	0x00009f40


	//   ....[196]....
        /*0798*/ 	.word	0x00009fc0


	//   ....[197]....
        /*079c*/ 	.word	0x0000a040


	//   ....[198]....
        /*07a0*/ 	.word	0x0000a0c0


	//   ....[199]....
        /*07a4*/ 	.word	0x0000a140


	//   ....[200]....
        /*07a8*/ 	.word	0x0000a1c0


	//   ....[201]....
        /*07ac*/ 	.word	0x0000a240


	//   ....[202]....
        /*07b0*/ 	.word	0x0000a2c0


	//   ....[203]....
        /*07b4*/ 	.word	0x0000a340


	//   ....[204]....
        /*07b8*/ 	.word	0x0000a3c0


	//   ....[205]....
        /*07bc*/ 	.word	0x0000a440


	//   ....[206]....
        /*07c0*/ 	.word	0x0000a4c0


	//   ....[207]....
        /*07c4*/ 	.word	0x0000a540


	//   ....[208]....
        /*07c8*/ 	.word	0x0000a5c0


	//   ....[209]....
        /*07cc*/ 	.word	0x0000a640


	//   ....[210]....
        /*07d0*/ 	.word	0x0000a6c0


	//   ....[211]....
        /*07d4*/ 	.word	0x0000a740


	//   ....[212]....
        /*07d8*/ 	.word	0x0000a8a0


	//   ....[213]....
        /*07dc*/ 	.word	0x0000a960


	//   ....[214]....
        /*07e0*/ 	.word	0x0000aa10


	//   ....[215]....
        /*07e4*/ 	.word	0x0000aad0


	//   ....[216]....
        /*07e8*/ 	.word	0x0000ab80


	//   ....[217]....
        /*07ec*/ 	.word	0x0000ac40


	//   ....[218]....
        /*07f0*/ 	.word	0x0000acf0


	//   ....[219]....
        /*07f4*/ 	.word	0x0000adb0


	//   ....[220]....
        /*07f8*/ 	.word	0x0000ae60


	//   ....[221]....
        /*07fc*/ 	.word	0x0000af20


	//   ....[222]....
        /*0800*/ 	.word	0x0000afd0


	//   ....[223]....
        /*0804*/ 	.word	0x0000b090


	//   ....[224]....
        /*0808*/ 	.word	0x0000b140


	//   ....[225]....
        /*080c*/ 	.word	0x0000b200


	//   ....[226]....
        /*0810*/ 	.word	0x0000b2b0


	//   ....[227]....
        /*0814*/ 	.word	0x0000b370


	//   ....[228]....
        /*0818*/ 	.word	0x0000b410


	//   ....[229]....
        /*081c*/ 	.word	0x0000b480


	//   ....[230]....
        /*0820*/ 	.word	0x0000b4f0


	//   ....[231]....
        /*0824*/ 	.word	0x0000b560


	//   ....[232]....
        /*0828*/ 	.word	0x0000b5d0


	//   ....[233]....
        /*082c*/ 	.word	0x0000b640


	//----- nvinfo : EIATTR_VRC_CTA_INIT_COUNT
	.align		4
.L_170:
        /*0830*/ 	.byte	0x02, 0x4a
	.zero		1
	.zero		1


	//----- nvinfo : EIATTR_EXIT_INSTR_OFFSETS
	.align		4
        /*0834*/ 	.byte	0x04, 0x1c
        /*0836*/ 	.short	(.L_172 - .L_171)


	//   ....[0]....
.L_171:
        /*0838*/ 	.word	0x00002cc0


	//   ....[1]....
        /*083c*/ 	.word	0x00003020


	//   ....[2]....
        /*0840*/ 	.word	0x00003040


	//   ....[3]....
        /*0844*/ 	.word	0x0000a750


	//   ....[4]....
        /*0848*/ 	.word	0x0000b420


	//----- nvinfo : EIATTR_MAX_THREADS
	.align		4
.L_172:
        /*084c*/ 	.byte	0x04, 0x05
        /*084e*/ 	.short	(.L_174 - .L_173)
.L_173:
        /*0850*/ 	.word	0x00000180
        /*0854*/ 	.word	0x00000001
        /*0858*/ 	.word	0x00000001


	//----- nvinfo : EIATTR_CRS_STACK_SIZE
	.align		4
.L_174:
        /*085c*/ 	.byte	0x04, 0x1e
        /*085e*/ 	.short	(.L_176 - .L_175)
.L_175:
        /*0860*/ 	.word	0x00000000


	//----- nvinfo : EIATTR_CBANK_PARAM_SIZE
	.align		4
.L_176:
        /*0864*/ 	.byte	0x03, 0x19
        /*0866*/ 	.short	0x004d


	//----- nvinfo : EIATTR_PARAM_CBANK
	.align		4
        /*0868*/ 	.byte	0x04, 0x0a
        /*086a*/ 	.short	(.L_178 - .L_177)
	.align		4
.L_177:
        /*086c*/ 	.word	index@(.nv.constant0._ZN3cub18CUB_300001_SM_10006detail10radix_sort29DeviceRadixSortOnesweepKernelINS1_5radix10policy_hubIffyE10Policy1000ELNS0_9SortOrderE0EffyiiNS1_21identity_decomposer_tEEEvPT5_SB_PT3_PKSC_PT1_PKSG_PT2_PKSK_T4_iiT6_)
        /*0870*/ 	.short	0x0380
        /*0872*/ 	.short	0x004d


	//----- nvinfo : EIATTR_SW_WAR
	.align		4
.L_178:
        /*0874*/ 	.byte	0x04, 0x36
        /*0876*/ 	.short	(.L_180 - .L_179)
.L_179:
        /*0878*/ 	.word	0x00000008
.L_180:


//--------------------- .nv.info._ZN3cub18CUB_300001_SM_10006detail10radix_sort33DeviceRadixSortExclusiveSumKernelINS1_5radix10policy_hubIffyE10Policy1000EyEEvPT0_ --------------------------
	.section	.nv.info._ZN3cub18CUB_300001_SM_10006detail10radix_sort33DeviceRadixSortExclusiveSumKernelINS1_5radix10policy_hubIffyE10Policy1000EyEEvPT0_,"",@"SHT_CUDA_INFO"
	.sectionflags	@""
	.align	4


	//----- nvinfo : EIATTR_CUDA_API_VERSION
	.align		4
        /*0000*/ 	.byte	0x04, 0x37
        /*0002*/ 	.short	(.L_182 - .L_181)
.L_181:
        /*0004*/ 	.word	0x00000082


	//----- nvinfo : EIATTR_KPARAM_INFO
	.align		4
.L_182:
        /*0008*/ 	.byte	0x04, 0x17
        /*000a*/ 	.short	(.L_184 - .L_183)
.L_183:
        /*000c*/ 	.word	0x00000000
        /*0010*/ 	.short	0x0000
        /*0012*/ 	.short	0x0000
        /*0014*/ 	.byte	0x00, 0xf5, 0x21, 0x00


	//----- nvinfo : EIATTR_SPARSE_MMA_MASK
	.align		4
.L_184:
        /*0018*/ 	.byte	0x03, 0x50
        /*001a*/ 	.short	0x0000


	//----- nvinfo : EIATTR_MAXREG_COUNT
	.align		4
        /*001c*/ 	.byte	0x03, 0x1b
        /*001e*/ 	.short	0x00ff


	//----- nvinfo : EIATTR_NUM_BARRIERS
	.align		4
        /*0020*/ 	.byte	0x02, 0x4c
        /*0022*/ 	.byte	0x01
	.zero		1


	//----- nvinfo : EIATTR_MERCURY_ISA_VERSION
	.align		4
        /*0024*/ 	.byte	0x03, 0x5f
        /*0026*/ 	.short	0x0101


	//----- nvinfo : EIATTR_COOP_GROUP_MASK_REGIDS
	.align		4
        /*0028*/ 	.byte	0x04, 0x29
        /*002a*/ 	.short	(.L_186 - .L_185)


	//   ....[0]....
.L_185:
        /*002c*/ 	.word	0xffffffff


	//   ....[1]....
        /*0030*/ 	.word	0xffffffff


	//   ....[2]....
        /*0034*/ 	.word	0xffffffff


	//   ....[3]....
        /*0038*/ 	.word	0xffffffff


	//   ....[4]....
        /*003c*/ 	.word	0xffffffff


	//   ....[5]....
        /*0040*/ 	.word	0xffffffff


	//   ....[6]....
        /*0044*/ 	.word	0xffffffff


	//   ....[7]....
        /*0048*/ 	.word	0xffffffff


	//   ....[8]....
        /*004c*/ 	.word	0xffffffff


	//   ....[9]....
        /*0050*/ 	.word	0xffffffff


	//   ....[10]....
        /*0054*/ 	.word	0x05000015


	//   ....[11]....
        /*0058*/ 	.word	0x05000015


	//   ....[12]....
        /*005c*/ 	.word	0x05000015


	//   ....[13]....
        /*0060*/ 	.word	0x05000015


	//   ....[14]....
        /*0064*/ 	.word	0x05000015


	//   ....[15]....
        /*0068*/ 	.word	0x05000015


	//   ....[16]....
        /*006c*/ 	.word	0x05000015


	//   ....[17]....
        /*0070*/ 	.word	0x05000015


	//   ....[18]....
        /*0074*/ 	.word	0x05000015


	//   ....[19]....
        /*0078*/ 	.word	0x05000015


	//----- nvinfo : EIATTR_COOP_GROUP_INSTR_OFFSETS
	.align		4
.L_186:
        /*007c*/ 	.byte	0x04, 0x28
        /*007e*/ 	.short	(.L_188 - .L_187)


	//   ....[0]....
.L_187:
        /*0080*/ 	.word	0x00000250


	//   ....[1]....
        /*0084*/ 	.word	0x00000260


	//   ....[2]....
        /*0088*/ 	.word	0x000002a0


	//   ....[3]....
        /*008c*/ 	.word	0x000002c0


	//   ....[4]....
        /*0090*/ 	.word	0x00000310


	//   ....[5]....
        /*0094*/ 	.word	0x00000320


	//   ....[6]....
        /*0098*/ 	.word	0x00000360


	//   ....[7]....
        /*009c*/ 	.word	0x00000380


	//   ....[8]....
        /*00a0*/ 	.word	0x000003d0


	//   ....[9]....
        /*00a4*/ 	.word	0x000003e0


	//   ....[10]....
        /*00a8*/ 	.word	0x00000660


	//   ....[11]....
        /*00ac*/ 	.word	0x000006b0


	//   ....[12]....
        /*00b0*/ 	.word	0x00000740


	//   ....[13]....
        /*00b4*/ 	.word	0x00000790


	//   ....[14]....
        /*00b8*/ 	.word	0x00000820


	//   ....[15]....
        /*00bc*/ 	.word	0x00000870


	//   ....[16]....
        /*00c0*/ 	.word	0x00000900


	//   ....[17]....
        /*00c4*/ 	.word	0x00000950


	//   ....[18]....
        /*00c8*/ 	.word	0x000009e0


	//   ....[19]....
        /*00cc*/ 	.word	0x00000a30


	//----- nvinfo : EIATTR_VRC_CTA_INIT_COUNT
	.align		4
.L_188:
        /*00d0*/ 	.byte	0x02, 0x4a
	.zero		1
	.zero		1


	//----- nvinfo : EIATTR_EXIT_INSTR_OFFSETS
	.align		4
        /*00d4*/ 	.byte	0x04, 0x1c
        /*00d6*/ 	.short	(.L_190 - .L_189)


	//   ....[0]....
.L_189:
        /*00d8*/ 	.word	0x000005d0


	//   ....[1]....
        /*00dc*/ 	.word	0x00000600


	//----- nvinfo : EIATTR_CRS_STACK_SIZE
	.align		4
.L_190:
        /*00e0*/ 	.byte	0x04, 0x1e
        /*00e2*/ 	.short	(.L_192 - .L_191)
.L_191:
        /*00e4*/ 	.word	0x00000000


	//----- nvinfo : EIATTR_CBANK_PARAM_SIZE
	.align		4
.L_192:
        /*00e8*/ 	.byte	0x03, 0x19
        /*00ea*/ 	.short	0x0008


	//----- nvinfo : EIATTR_PARAM_CBANK
	.align		4
        /*00ec*/ 	.byte	0x04, 0x0a
        /*00ee*/ 	.short	(.L_194 - .L_193)
	.align		4
.L_193:
        /*00f0*/ 	.word	index@(.nv.constant0._ZN3cub18CUB_300001_SM_10006detail10radix_sort33DeviceRadixSortExclusiveSumKernelINS1_5radix10policy_hubIffyE10Policy1000EyEEvPT0_)
        /*00f4*/ 	.short	0x0380
        /*00f6*/ 	.short	0x0008


	//----- nvinfo : EIATTR_SW_WAR
	.align		4
.L_194:
        /*00f8*/ 	.byte	0x04, 0x36
        /*00fa*/ 	.short	(.L_196 - .L_195)
.L_195:
        /*00fc*/ 	.word	0x00000008
.L_196:


//--------------------- .nv.info._ZN3cub18CUB_300001_SM_10006detail10radix_sort30DeviceRadixSortHistogramKernelINS1_5radix10policy_hubIffyE10Policy1000ELNS0_9SortOrderE0EfyNS1_21identity_decomposer_tEEEvPT2_PKT1_SA_iiT3_ --------------------------
	.section	.nv.info._ZN3cub18CUB_300001_SM_10006detail10radix_sort30DeviceRadixSortHistogramKernelINS1_5radix10policy_hubIffyE10Policy1000ELNS0_9SortOrderE0EfyNS1_21identity_decomposer_tEEEvPT2_PKT1_SA_iiT3_,"",@"SHT_CUDA_INFO"
	.sectionflags	@""
	.align	4


	//----- nvinfo : EIATTR_CUDA_API_VERSION
	.align		4
        /*0000*/ 	.byte	0x04, 0x37
        /*0002*/ 	.short	(.L_198 - .L_197)
.L_197:
        /*0004*/ 	.word	0x00000082


	//----- nvinfo : EIATTR_KPARAM_INFO
	.align		4
.L_198:
        /*0008*/ 	.byte	0x04, 0x17
        /*000a*/ 	.short	(.L_200 - .L_199)
.L_199:
        /*000c*/ 	.word	0x00000000
        /*0010*/ 	.short	0x0005
        /*0012*/ 	.short	0x0020
        /*0014*/ 	.byte	0x00, 0xf0, 0x05, 0x00


	//----- nvinfo : EIATTR_KPARAM_INFO
	.align		4
.L_200:
        /*0018*/ 	.byte	0x04, 0x17
        /*001a*/ 	.short	(.L_202 - .L_201)
.L_201:
        /*001c*/ 	.word	0x00000000
        /*0020*/ 	.short	0x0004
        /*0022*/ 	.short	0x001c
        /*0024*/ 	.byte	0x00, 0xf0, 0x11, 0x00


	//----- nvinfo : EIATTR_KPARAM_INFO
	.align		4
.L_202:
        /*0028*/ 	.byte	0x04, 0x17
        /*002a*/ 	.short	(.L_204 - .L_203)
.L_203:
        /*002c*/ 	.word	0x00000000
        /*0030*/ 	.short	0x0003
        /*0032*/ 	.short	0x0018
        /*0034*/ 	.byte	0x00, 0xf0, 0x11, 0x00


	//----- nvinfo : EIATTR_KPARAM_INFO
	.align		4
.L_204:
        /*0038*/ 	.byte	0x04, 0x17
        /*003a*/ 	.short	(.L_206 - .L_205)
.L_205:
        /*003c*/ 	.word	0x00000000
        /*0040*/ 	.short	0x0002
        /*0042*/ 	.short	0x0010
        /*0044*/ 	.byte	0x00, 0xf0, 0x21, 0x00


	//----- nvinfo : EIATTR_KPARAM_INFO
	.align		4
.L_206:
        /*0048*/ 	.byte	0x04, 0x17
        /*004a*/ 	.short	(.L_208 - .L_207)
.L_207:
        /*004c*/ 	.word	0x00000000
        /*0050*/ 	.short	0x0001
        /*0052*/ 	.short	0x0008
        /*0054*/ 	.byte	0x00, 0xf5, 0x21, 0x00


	//----- nvinfo : EIATTR_KPARAM_INFO
	.align		4
.L_208:
        /*0058*/ 	.byte	0x04, 0x17
        /*005a*/ 	.short	(.L_210 - .L_209)
.L_209:
        /*005c*/ 	.word	0x00000000
        /*0060*/ 	.short	0x0000
        /*0062*/ 	.short	0x0000
        /*0064*/ 	.byte	0x00, 0xf5, 0x21, 0x00


	//----- nvinfo : EIATTR_SPARSE_MMA_MASK
	.align		4
.L_210:
        /*0068*/ 	.byte	0x03, 0x50
        /*006a*/ 	.short	0x0000


	//----- nvinfo : EIATTR_MAXREG_COUNT
	.align		4
        /*006c*/ 	.byte	0x03, 0x1b
        /*006e*/ 	.short	0x00ff


	//----- nvinfo : EIATTR_NUM_BARRIERS
	.align		4
        /*0070*/ 	.byte	0x02, 0x4c
        /*0072*/ 	.byte	0x01
	.zero		1


	//----- nvinfo : EIATTR_MERCURY_ISA_VERSION
	.align		4
        /*0074*/ 	.byte	0x03, 0x5f
        /*0076*/ 	.short	0x0101


	//----- nvinfo : EIATTR_VRC_CTA_INIT_COUNT
	.align		4
        /*0078*/ 	.byte	0x02, 0x4a
	.zero		1
	.zero		1


	//----- nvinfo : EIATTR_EXIT_INSTR_OFFSETS
	.align		4
        /*007c*/ 	.byte	0x04, 0x1c
        /*007e*/ 	.short	(.L_212 - .L_211)


	//   ....[0]....
.L_211:
        /*0080*/ 	.word	0x00000040


	//   ....[1]....
        /*0084*/ 	.word	0x00003310


	//----- nvinfo : EIATTR_MAX_THREADS
	.align		4
.L_212:
        /*0088*/ 	.byte	0x04, 0x05
        /*008a*/ 	.short	(.L_214 - .L_213)
.L_213:
        /*008c*/ 	.word	0x00000080
        /*0090*/ 	.word	0x00000001
        /*0094*/ 	.word	0x00000001


	//----- nvinfo : EIATTR_CRS_STACK_SIZE
	.align		4
.L_214:
        /*0098*/ 	.byte	0x04, 0x1e
        /*009a*/ 	.short	(.L_216 - .L_215)
.L_215:
        /*009c*/ 	.word	0x00000000


	//----- nvinfo : EIATTR_CBANK_PARAM_SIZE
	.align		4
.L_216:
        /*00a0*/ 	.byte	0x03, 0x19
        /*00a2*/ 	.short	0x0021


	//----- nvinfo : EIATTR_PARAM_CBANK
	.align		4
        /*00a4*/ 	.byte	0x04, 0x0a
        /*00a6*/ 	.short	(.L_218 - .L_217)
	.align		4
.L_217:
        /*00a8*/ 	.word	index@(.nv.constant0._ZN3cub18CUB_300001_SM_10006detail10radix_sort30DeviceRadixSortHistogramKernelINS1_5radix10policy_hubIffyE10Policy1000ELNS0_9SortOrderE0EfyNS1_21identity_decomposer_tEEEvPT2_PKT1_SA_iiT3_)
        /*00ac*/ 	.short	0x0380
        /*00ae*/ 	.short	0x0021


	//----- nvinfo : EIATTR_SW_WAR
	.align		4
.L_218:
        /*00b0*/ 	.byte	0x04, 0x36
        /*00b2*/ 	.short	(.L_220 - .L_219)
.L_219:
        /*00b4*/ 	.word	0x00000008
.L_220:


//--------------------- .nv.info._ZN3cub18CUB_300001_SM_10006detail10radix_sort31DeviceRadixSortSingleTileKernelINS1_5radix10policy_hubIffyE10Policy1000ELNS0_9SortOrderE0EffyNS1_21identity_decomposer_tEEEvPKT1_PSA_PKT2_PSE_T3_iiT4_ --------------------------
	.section	.nv.info._ZN3cub18CUB_300001_SM_10006detail10radix_sort31DeviceRadixSortSingleTileKernelINS1_5radix10policy_hubIffyE10Policy1000ELNS0_9SortOrderE0EffyNS1_21identity_decomposer_tEEEvPKT1_PSA_PKT2_PSE_T3_iiT4_,"",@"SHT_CUDA_INFO"
	.sectionflags	@""
	.align	4


	//----- nvinfo : EIATTR_CUDA_API_VERSION
	.align		4
        /*0000*/ 	.byte	0x04, 0x37
        /*0002*/ 	.short	(.L_222 - .L_221)
.L_221:
        /*0004*/ 	.word	0x00000082


	//----- nvinfo : EIATTR_KPARAM_INFO
	.align		4
.L_222:
        /*0008*/ 	.byte	0x04, 0x17
        /*000a*/ 	.short	(.L_224 - .L_223)
.L_223:
        /*000c*/ 	.word	0x00000000
        /*0010*/ 	.short	0x0007
        /*0012*/ 	.short	0x0030
        /*0014*/ 	.byte	0x00, 0xf0, 0x05, 0x00


	//----- nvinfo : EIATTR_KPARAM_INFO
	.align		4
.L_224:
        /*0018*/ 	.byte	0x04, 0x17
        /*001a*/ 	.short	(.L_226 - .L_225)
.L_225:
        /*001c*/ 	.word	0x00000000
        /*0020*/ 	.short	0x0006
        /*0022*/ 	.short	0x002c
        /*0024*/ 	.byte	0x00, 0xf0, 0x11, 0x00


	//----- nvinfo : EIATTR_KPARAM_INFO
	.align		4
.L_226:
        /*0028*/ 	.byte	0x04, 0x17
        /*002a*/ 	.short	(.L_228 - .L_227)
.L_227:
        /*002c*/ 	.word	0x00000000
        /*0030*/ 	.short	0x0005
        /*0032*/ 	.short	0x0028
        /*0034*/ 	.byte	0x00, 0xf0, 0x11, 0x00


	//----- nvinfo : EIATTR_KPARAM_INFO
	.align		4
.L_228:
        /*0038*/ 	.byte	0x04, 0x17
        /*003a*/ 	.short	(.L_230 - .L_229)
.L_229:
        /*003c*/ 	.word	0x00000000
        /*0040*/ 	.short	0x0004
        /*0042*/ 	.short	0x0020
        /*0044*/ 	.byte	0x00, 0xf0, 0x21, 0x00


	//----- nvinfo : EIATTR_KPARAM_INFO
	.align		4
.L_230:
        /*0048*/ 	.byte	0x04, 0x17
        /*004a*/ 	.short	(.L_232 - .L_231)
.L_231:
        /*004c*/ 	.word	0x00000000
        /*0050*/ 	.short	0x0003
        /*0052*/ 	.short	0x0018
        /*0054*/ 	.byte	0x00, 0xf5, 0x21, 0x00


	//----- nvinfo : EIATTR_KPARAM_INFO
	.align		4
.L_232:
        /*0058*/ 	.byte	0x04, 0x17
        /*005a*/ 	.short	(.L_234 - .L_233)
.L_233:
        /*005c*/ 	.word	0x00000000
        /*0060*/ 	.short	0x0002
        /*0062*/ 	.short	0x0010
        /*0064*/ 	.byte	0x00, 0xf5, 0x21, 0x00


	//----- nvinfo : EIATTR_KPARAM_INFO
	.align		4
.L_234:
        /*0068*/ 	.byte	0x04, 0x17
        /*006a*/ 	.short	(.L_236 - .L_235)
.L_235:
        /*006c*/ 	.word	0x00000000
        /*0070*/ 	.short	0x0001
        /*0072*/ 	.short	0x0008
        /*0074*/ 	.byte	0x00, 0xf5, 0x21, 0x00


	//----- nvinfo : EIATTR_KPARAM_INFO
	.align		4
.L_236:
        /*0078*/ 	.byte	0x04, 0x17
        /*007a*/ 	.short	(.L_238 - .L_237)
.L_237:
        /*007c*/ 	.word	0x00000000
        /*0080*/ 	.short	0x0000
        /*0082*/ 	.short	0x0000
        /*0084*/ 	.byte	0x00, 0xf5, 0x21, 0x00


	//----- nvinfo : EIATTR_SPARSE_MMA_MASK
	.align		4
.L_238:
        /*0088*/ 	.byte	0x03, 0x50
        /*008a*/ 	.short	0x0000


	//----- nvinfo : EIATTR_MAXREG_COUNT
	.align		4
        /*008c*/ 	.byte	0x03, 0x1b
        /*008e*/ 	.short	0x00ff


	//----- nvinfo : EIATTR_NUM_BARRIERS
	.align		4
        /*0090*/ 	.byte	0x02, 0x4c
        /*0092*/ 	.byte	0x01
	.zero		1


	//----- nvinfo : EIATTR_MERCURY_ISA_VERSION
	.align		4
        /*0094*/ 	.byte	0x03, 0x5f
        /*0096*/ 	.short	0x0101


	//----- nvinfo : EIATTR_COOP_GROUP_MASK_REGIDS
	.align		4
        /*0098*/ 	.byte	0x04, 0x29
        /*009a*/ 	.short	(.L_240 - .L_239)


	//   ....[0]....
.L_239:
        /*009c*/ 	.word	0xffffffff


	//   ....[1]....
        /*00a0*/ 	.word	0xffffffff


	//   ....[2]....
        /*00a4*/ 	.word	0xffffffff


	//   ....[3]....
        /*00a8*/ 	.word	0xffffffff


	//   ....[4]....
        /*00ac*/ 	.word	0xffffffff


	//----- nvinfo : EIATTR_COOP_GROUP_INSTR_OFFSETS
	.align		4
.L_240:
        /*00b0*/ 	.byte	0x04, 0x28
        /*00b2*/ 	.short	(.L_242 - .L_241)


	//   ....[0]....
.L_241:
        /*00b4*/ 	.word	0x00002310


	//   ....[1]....
        /*00b8*/ 	.word	0x00002330


	//   ....[2]....
        /*00bc*/ 	.word	0x00002350


	//   ....[3]....
        /*00c0*/ 	.word	0x00002370


	//   ....[4]....
        /*00c4*/ 	.word	0x00002390


	//----- nvinfo : EIATTR_VRC_CTA_INIT_COUNT
	.align		4
.L_242:
        /*00c8*/ 	.byte	0x02, 0x4a
	.zero		1
	.zero		1


	//----- nvinfo : EIATTR_EXIT_INSTR_OFFSETS
	.align		4
        /*00cc*/ 	.byte	0x04, 0x1c
        /*00ce*/ 	.short	(.L_244 - .L_243)


	//   ....[0]....
.L_243:
        /*00d0*/ 	.word	0x00004460


	//   ....[1]....
        /*00d4*/ 	.word	0x000044e0


	//----- nvinfo : EIATTR_MAX_THREADS
	.align		4
.L_244:
        /*00d8*/ 	.byte	0x04, 0x05
        /*00da*/ 	.short	(.L_246 - .L_245)
.L_245:
        /*00dc*/ 	.word	0x00000100
        /*00e0*/ 	.word	0x00000001
        /*00e4*/ 	.word	0x00000001


	//----- nvinfo : EIATTR_CBANK_PARAM_SIZE
	.align		4
.L_246:
        /*00e8*/ 	.byte	0x03, 0x19
        /*00ea*/ 	.short	0x0031


	//----- nvinfo : EIATTR_PARAM_CBANK
	.align		4
        /*00ec*/ 	.byte	0x04, 0x0a
        /*00ee*/ 	.short	(.L_248 - .L_247)
	.align		4
.L_247:
        /*00f0*/ 	.word	index@(.nv.constant0._ZN3cub18CUB_300001_SM_10006detail10radix_sort31DeviceRadixSortSingleTileKernelINS1_5radix10policy_hubIffyE10Policy1000ELNS0_9SortOrderE0EffyNS1_21identity_decomposer_tEEEvPKT1_PSA_PKT2_PSE_T3_iiT4_)
        /*00f4*/ 	.short	0x0380
        /*00f6*/ 	.short	0x0031


	//----- nvinfo : EIATTR_SW_WAR
	.align		4
.L_248:
        /*00f8*/ 	.byte	0x04, 0x36
        /*00fa*/ 	.short	(.L_250 - .L_249)
.L_249:
        /*00fc*/ 	.word	0x00000008
.L_250:


//--------------------- .nv.info._ZN3cub18CUB_300001_SM_10006detail10radix_sort29DeviceRadixSortOnesweepKernelINS1_5radix10policy_hubIfjyE10Policy1000ELNS0_9SortOrderE0EfjyiiNS1_21identity_decomposer_tEEEvPT5_SB_PT3_PKSC_PT1_PKSG_PT2_PKSK_T4_iiT6_ --------------------------
	.section	.nv.info._ZN3cub18CUB_300001_SM_10006detail10radix_sort29DeviceRadixSortOnesweepKernelINS1_5radix10policy_hubIfjyE10Policy1000ELNS0_9SortOrderE0EfjyiiNS1_21identity_decomposer_tEEEvPT5_SB_PT3_PKSC_PT1_PKSG_PT2_PKSK_T4_iiT6_,"",@"SHT_CUDA_INFO"
	.sectionflags	@""
	.align	4


	//----- nvinfo : EIATTR_CUDA_API_VERSION
	.align		4
        /*0000*/ 	.byte	0x04, 0x37
        /*0002*/ 	.short	(.L_252 - .L_251)
.L_251:
        /*0004*/ 	.word	0x00000082


	//----- nvinfo : EIATTR_KPARAM_INFO
	.align		4
.L_252:
        /*0008*/ 	.byte	0x04, 0x17
        /*000a*/ 	.short	(.L_254 - .L_253)
.L_253:
        /*000c*/ 	.word	0x00000000
        /*0010*/ 	.short	0x000b
        /*0012*/ 	.short	0x004c
        /*0014*/ 	.byte	0x00, 0xf0, 0x05, 0x00


	//----- nvinfo : EIATTR_KPARAM_INFO
	.align		4
.L_254:
        /*0018*/ 	.byte	0x04, 0x17
        /*001a*/ 	.short	(.L_256 - .L_255)
.L_255:
        /*001c*/ 	.word	0x00000000
        /*0020*/ 	.short	0x000a
        /*0022*/ 	.short	0x0048
        /*0024*/ 	.byte	0x00, 0xf0, 0x11, 0x00


	//----- nvinfo : EIATTR_KPARAM_INFO
	.align		4
.L_256:
        /*0028*/ 	.byte	0x04, 0x17
        /*002a*/ 	.short	(.L_258 - .L_257)
.L_257:
        /*002c*/ 	.word	0x00000000
        /*0030*/ 	.short	0x0009
        /*0032*/ 	.short	0x0044
        /*0034*/ 	.byte	0x00, 0xf0, 0x11, 0x00


	//----- nvinfo : EIATTR_KPARAM_INFO
	.align		4
.L_258:
        /*0038*/ 	.byte	0x04, 0x17
        /*003a*/ 	.short	(.L_260 - .L_259)
.L_259:
        /*003c*/ 	.word	0x00000000
        /*0040*/ 	.short	0x0008
        /*0042*/ 	.short	0x0040
        /*0044*/ 	.byte	0x00, 0xf0, 0x11, 0x00


	//----- nvinfo : EIATTR_KPARAM_INFO
	.align		4
.L_260:
        /*0048*/ 	.byte	0x04, 0x17
        /*004a*/ 	.short	(.L_262 - .L_261)
.L_261:
        /*004c*/ 	.word	0x00000000
        /*0050*/ 	.short	0x0007
        /*0052*/ 	.short	0x0038
        /*0054*/ 	.byte	0x00, 0xf5, 0x21, 0x00


	//----- nvinfo : EIATTR_KPARAM_INFO
	.align		4
.L_262:
        /*0058*/ 	.byte	0x04, 0x17
        /*005a*/ 	.short	(.L_264 - .L_263)
.L_263:
        /*005c*/ 	.word	0x00000000
        /*0060*/ 	.short	0x0006
        /*0062*/ 	.short	0x0030
        /*0064*/ 	.byte	0x00, 0xf5, 0x21, 0x00


	//----- nvinfo : EIATTR_KPARAM_INFO
	.align		4
.L_264:
        /*0068*/ 	.byte	0x04, 0x17
        /*006a*/ 	.short	(.L_266 - .L_265)
.L_265:
        /*006c*/ 	.word	0x00000000
        /*0070*/ 	.short	0x0005
        /*0072*/ 	.short	0x0028
        /*0074*/ 	.byte	0x00, 0xf5, 0x21, 0x00


	//----- nvinfo : EIATTR_KPARAM_INFO
	.align		4
.L_266:
        /*0078*/ 	.byte	0x04, 0x17
        /*007a*/ 	.short	(.L_268 - .L_267)
.L_267:
        /*007c*/ 	.word	0x00000000
        /*0080*/ 	.short	0x0004
        /*0082*/ 	.short	0x0020
        /*0084*/ 	.byte	0x00, 0xf5, 0x21, 0x00


	//----- nvinfo : EIATTR_KPARAM_INFO
	.align		4
.L_268:
        /*0088*/ 	.byte	0x04, 0x17
        /*008a*/ 	.short	(.L_270 - .L_269)
.L_269:
        /*008c*/ 	.word	0x00000000
        /*0090*/ 	.short	0x0003
        /*0092*/ 	.short	0x0018
        /*0094*/ 	.byte	0x00, 0xf5, 0x21, 0x00


	//----- nvinfo : EIATTR_KPARAM_INFO
	.align		4
.L_270:
        /*0098*/ 	.byte	0x04, 0x17
        /*009a*/ 	.short	(.L_272 - .L_271)
.L_271:
        /*009c*/ 	.word	0x00000000
        /*00a0*/ 	.short	0x0002
        /*00a2*/ 	.short	0x0010
        /*00a4*/ 	.byte	0x00, 0xf5, 0x21, 0x00


	//----- nvinfo : EIATTR_KPARAM_INFO
	.align		4
.L_272:
        /*00a8*/ 	.byte	0x04, 0x17
        /*00aa*/ 	.short	(.L_274 - .L_273)
.L_273:
        /*00ac*/ 	.word	0x00000000
        /*00b0*/ 	.short	0x0001
        /*00b2*/ 	.short	0x0008
        /*00b4*/ 	.byte	0x00, 0xf5, 0x21, 0x00


	//----- nvinfo : EIATTR_KPARAM_INFO
	.align		4
.L_274:
        /*00b8*/ 	.byte	0x04, 0x17
        /*00ba*/ 	.short	(.L_276 - .L_275)
.L_275:
        /*00bc*/ 	.word	0x00000000
        /*00c0*/ 	.short	0x0000
        /*00c2*/ 	.short	0x0000
        /*00c4*/ 	.byte	0x00, 0xf5, 0x21, 0x00


	//----- nvinfo : EIATTR_SPARSE_MMA_MASK
	.align		4
.L_276:
        /*00c8*/ 	.byte	0x03, 0x50
        /*00ca*/ 	.short	0x0000


	//----- nvinfo : EIATTR_MAXREG_COUNT
	.align		4
        /*00cc*/ 	.byte	0x03, 0x1b
        /*00ce*/ 	.short	0x00a8


	//----- nvinfo : EIATTR_NUM_BARRIERS
	.align		4
        /*00d0*/ 	.byte	0x02, 0x4c
        /*00d2*/ 	.byte	0x01
	.zero		1


	//----- nvinfo : EIATTR_MERCURY_ISA_VERSION
	.align		4
        /*00d4*/ 	.byte	0x03, 0x5f
        /*00d6*/ 	.short	0x0101


	//----- nvinfo : EIATTR_COOP_GROUP_MASK_REGIDS
	.align		4
        /*00d8*/ 	.byte	0x04, 0x29
        /*00da*/ 	.short	(.L_278 - .L_277)


	//   ....[0]....
.L_277:
        /*00dc*/ 	.word	0xffffffff


	//   ....[1]....
        /*00e0*/ 	.word	0x05000000


	//   ....[2]....
        /*00e4*/ 	.word	0xffffffff


	//   ....[3]....
        /*00e8*/ 	.word	0xffffffff


	//   ....[4]....
        /*00ec*/ 	.word	0xffffffff


	//   ....[5]....
        /*00f0*/ 	.word	0xffffffff


	//   ....[6]....
        /*00f4*/ 	.word	0xffffffff


	//   ....[7]....
        /*00f8*/ 	.word	0xffffffff


	//   ....[8]....
        /*00fc*/ 	.word	0xffffffff


	//   ....[9]....
        /*0100*/ 	.word	0xffffffff


	//   ....[10]....
        /*0104*/ 	.word	0xffffffff


	//   ....[11]....
        /*0108*/ 	.word	0xffffffff


	//   ....[12]....
        /*010c*/ 	.word	0xffffffff


	//   ....[13]....
        /*0110*/ 	.word	0xffffffff


	//   ....[14]....
        /*0114*/ 	.word	0xffffffff


	//   ....[15]....
        /*0118*/ 	.word	0xffffffff


	//   ....[16]....
        /*011c*/ 	.word	0xffffffff


	//   ....[17]....
        /*0120*/ 	.word	0xffffffff


	//   ....[18]....
        /*0124*/ 	.word	0xffffffff


	//   ....[19]....
        /*0128*/ 	.word	0xffffffff


	//   ....[20]....
        /*012c*/ 	.word	0xffffffff


	//   ....[21]....
        /*0130*/ 	.word	0xffffffff


	//   ....[22]....
        /*0134*/ 	.word	0xffffffff


	//   ....[23]....
        /*0138*/ 	.word	0xffffffff


	//   ....[24]....
        /*013c*/ 	.word	0xffffffff


	//   ....[25]....
        /*0140*/ 	.word	0xffffffff


	//   ....[26]....
        /*0144*/ 	.word	0xffffffff


	//   ....[27]....
        /*0148*/ 	.word	0xffffffff


	//   ....[28]....
        /*014c*/ 	.word	0xffffffff


	//   ....[29]....
        /*0150*/ 	.word	0xffffffff


	//   ....[30]....
        /*0154*/ 	.word	0xffffffff


	//   ....[31]....
        /*0158*/ 	.word	0xffffffff


	//   ....[32]....
        /*015c*/ 	.word	0xffffffff


	//   ....[33]....
        /*0160*/ 	.word	0xffffffff


	//   ....[34]....
        /*0164*/ 	.word	0xffffffff


	//   ....[35]....
        /*0168*/ 	.word	0xffffffff


	//   ....[36]....
        /*016c*/ 	.word	0xffffffff


	//   ....[37]....
        /*0170*/ 	.word	0xffffffff


	//   ....[38]....
        /*0174*/ 	.word	0xffffffff


	//   ....[39]....
        /*0178*/ 	.word	0xffffffff


	//   ....[40]....
        /*017c*/ 	.word	0xffffffff


	//   ....[41]....
        /*0180*/ 	.word	0xffffffff


	//   ....[42]....
        /*0184*/ 	.word	0xffffffff


	//   ....[43]....
        /*0188*/ 	.word	0xffffffff


	//   ....[44]....
        /*018c*/ 	.word	0xffffffff


	//   ....[45]....
        /*0190*/ 	.word	0xffffffff


	//   ....[46]....
        /*0194*/ 	.word	0xffffffff


	//   ....[47]....
        /*0198*/ 	.word	0xffffffff


	//   ....[48]....
        /*019c*/ 	.word	0xffffffff


	//   ....[49]....
        /*01a0*/ 	.word	0xffffffff


	//   ....[50]....
        /*01a4*/ 	.word	0xffffffff


	//   ....[51]....
        /*01a8*/ 	.word	0xffffffff


	//   ....[52]....
        /*01ac*/ 	.word	0xffffffff


	//   ....[53]....
        /*01b0*/ 	.word	0xffffffff


	//   ....[54]....
        /*01b4*/ 	.word	0xffffffff


	//   ....[55]....
        /*01b8*/ 	.word	0xffffffff


	//   ....[56]....
        /*01bc*/ 	.word	0xffffffff


	//   ....[57]....
        /*01c0*/ 	.word	0xffffffff


	//   ....[58]....
        /*01c4*/ 	.word	0xffffffff


	//   ....[59]....
        /*01c8*/ 	.word	0xffffffff


	//   ....[60]....
        /*01cc*/ 	.word	0xffffffff


	//   ....[61]....
        /*01d0*/ 	.word	0xffffffff


	//   ....[62]....
        /*01d4*/ 	.word	0xffffffff


	//   ....[63]....
        /*01d8*/ 	.word	0xffffffff


	//   ....[64]....
        /*01dc*/ 	.word	0xffffffff


	//   ....[65]....
        /*01e0*/ 	.word	0xffffffff


	//   ....[66]....
        /*01e4*/ 	.word	0xffffffff


	//   ....[67]....
        /*01e8*/ 	.word	0xffffffff


	//   ....[68]....
        /*01ec*/ 	.word	0xffffffff


	//   ....[69]....
        /*01f0*/ 	.word	0xffffffff


	//   ....[70]....
        /*01f4*/ 	.word	0xffffffff


	//   ....[71]....
        /*01f8*/ 	.word	0xffffffff


	//   ....[72]....
        /*01fc*/ 	.word	0xffffffff


	//   ....[73]....
        /*0200*/ 	.word	0xffffffff


	//   ....[74]....
        /*0204*/ 	.word	0xffffffff


	//   ....[75]....
        /*0208*/ 	.word	0xffffffff


	//   ....[76]....
        /*020c*/ 	.word	0xffffffff


	//   ....[77]....
        /*0210*/ 	.word	0xffffffff


	//   ....[78]....
        /*0214*/ 	.word	0xffffffff


	//   ....[79]....
        /*0218*/ 	.word	0xffffffff


	//   ....[80]....
        /*021c*/ 	.word	0xffffffff


	//   ....[81]....
        /*0220*/ 	.word	0xffffffff


	//   ....[82]....
        /*0224*/ 	.word	0xffffffff


	//   ....[83]....
        /*0228*/ 	.word	0xffffffff


	//   ....[84]....
        /*022c*/ 	.word	0xffffffff


	//   ....[85]....
        /*0230*/ 	.word	0xffffffff


	//   ....[86]....
        /*0234*/ 	.word	0xffffffff


	//   ....[87]....
        /*0238*/ 	.word	0xffffffff


	//   ....[88]....
        /*023c*/ 	.word	0xffffffff


	//   ....[89]....
        /*0240*/ 	.word	0xffffffff


	//   ....[90]....
        /*0244*/ 	.word	0xffffffff


	//   ....[91]....
        /*0248*/ 	.word	0xffffffff


	//   ....[92]....
        /*024c*/ 	.word	0xffffffff


	//   ....[93]....
        /*0250*/ 	.word	0xffffffff


	//   ....[94]....
        /*0254*/ 	.word	0xffffffff


	//   ....[95]....
        /*0258*/ 	.word	0xffffffff


	//   ....[96]....
        /*025c*/ 	.word	0xffffffff


	//   ....[97]....
        /*0260*/ 	.word	0xffffffff


	//   ....[98]....
        /*0264*/ 	.word	0xffffffff


	//   ....[99]....
        /*0268*/ 	.word	0xffffffff


	//   ....[100]....
        /*026c*/ 	.word	0xffffffff


	//   ....[101]....
        /*0270*/ 	.word	0xffffffff


	//   ....[102]....
        /*0274*/ 	.word	0xffffffff


	//   ....[103]....
        /*0278*/ 	.word	0xffffffff


	//   ....[104]....
        /*027c*/ 	.word	0xffffffff


	//   ....[105]....
        /*0280*/ 	.word	0xffffffff


	//   ....[106]....
        /*0284*/ 	.word	0xffffffff


	//   ....[107]....
        /*0288*/ 	.word	0xffffffff


	//   ....[108]....
        /*028c*/ 	.word	0xffffffff


	//   ....[109]....
        /*0290*/ 	.word	0xffffffff


	//   ....[110]....
        /*0294*/ 	.word	0xffffffff


	//   ....[111]....
        /*0298*/ 	.word	0xffffffff


	//   ....[112]....
        /*029c*/ 	.word	0xffffffff


	//   ....[113]....
        /*02a0*/ 	.word	0xffffffff


	//   ....[114]....
        /*02a4*/ 	.word	0xffffffff


	//   ....[115]....
        /*02a8*/ 	.word	0xffffffff


	//   ....[116]....
        /*02ac*/ 	.word	0xffffffff


	//   ....[117]....
        /*02b0*/ 	.word	0xffffffff


	//   ....[118]....
        /*02b4*/ 	.word	0xffffffff


	//   ....[119]....
        /*02b8*/ 	.word	0xffffffff


	//   ....[120]....
        /*02bc*/ 	.word	0xffffffff


	//   ....[121]....
        /*02c0*/ 	.word	0xffffffff


	//   ....[122]....
        /*02c4*/ 	.word	0xffffffff


	//   ....[123]....
        /*02c8*/ 	.word	0xffffffff


	//   ....[124]....
        /*02cc*/ 	.word	0xffffffff


	//   ....[125]....
        /*02d0*/ 	.word	0xffffffff


	//   ....[126]....
        /*02d4*/ 	.word	0xffffffff


	//   ....[127]....
        /*02d8*/ 	.word	0xffffffff


	//   ....[128]....
        /*02dc*/ 	.word	0xffffffff


	//   ....[129]....
        /*02e0*/ 	.word	0xffffffff


	//   ....[130]....
        /*02e4*/ 	.word	0xffffffff


	//   ....[131]....
        /*02e8*/ 	.word	0xffffffff


	//   ....[132]....
        /*02ec*/ 	.word	0xffffffff


	//   ....[133]....
        /*02f0*/ 	.word	0xffffffff


	//   ....[134]....
        /*02f4*/ 	.word	0xffffffff


	//   ....[135]....
        /*02f8*/ 	.word	0xffffffff


	//   ....[136]....
        /*02fc*/ 	.word	0xffffffff


	//   ....[137]....
        /*0300*/ 	.word	0xffffffff


	//   ....[138]....
        /*0304*/ 	.word	0xffffffff


	//   ....[139]....
        /*0308*/ 	.word	0xffffffff


	//   ....[140]....
        /*030c*/ 	.word	0xffffffff


	//   ....[141]....
        /*0310*/ 	.word	0xffffffff


	//   ....[142]....
        /*0314*/ 	.word	0xffffffff


	//   ....[143]....
        /*0318*/ 	.word	0xffffffff


	//   ....[144]....
        /*031c*/ 	.word	0xffffffff


	//   ....[145]....
        /*0320*/ 	.word	0xffffffff


	//   ....[146]....
        /*0324*/ 	.word	0xffffffff


	//   ....[147]....
        /*0328*/ 	.word	0xffffffff


	//   ....[148]....
        /*032c*/ 	.word	0xffffffff


	//   ....[149]....
        /*0330*/ 	.word	0xffffffff


	//   ....[150]....
        /*0334*/ 	.word	0xffffffff


	//   ....[151]....
        /*0338*/ 	.word	0xffffffff


	//   ....[152]....
        /*033c*/ 	.word	0xffffffff


	//   ....[153]....
        /*0340*/ 	.word	0xffffffff


	//   ....[154]....
        /*0344*/ 	.word	0xffffffff


	//   ....[155]....
        /*0348*/ 	.word	0xffffffff


	//   ....[156]....
        /*034c*/ 	.word	0xffffffff


	//   ....[157]....
        /*0350*/ 	.word	0xffffffff


	//   ....[158]....
        /*0354*/ 	.word	0xffffffff


	//   ....[159]....
        /*0358*/ 	.word	0xffffffff


	//   ....[160]....
        /*035c*/ 	.word	0x0500001c


	//   ....[161]....
        /*0360*/ 	.word	0xffffffff


	//   ....[162]....
        /*0364*/ 	.word	0xffffffff


	//   ....[163]....
        /*0368*/ 	.word	0xffffffff


	//   ....[164]....
        /*036c*/ 	.word	0xffffffff


	//   ....[165]....
        /*0370*/ 	.word	0xffffffff


	//   ....[166]....
        /*0374*/ 	.word	0xffffffff


	//   ....[167]....
        /*0378*/ 	.word	0xffffffff


	//   ....[168]....
        /*037c*/ 	.word	0xffffffff


	//   ....[169]....
        /*0380*/ 	.word	0xffffffff


	//   ....[170]....
        /*0384*/ 	.word	0xffffffff


	//   ....[171]....
        /*0388*/ 	.word	0xffffffff


	//   ....[172]....
        /*038c*/ 	.word	0xffffffff


	//   ....[173]....
        /*0390*/ 	.word	0xffffffff


	//   ....[174]....
        /*0394*/ 	.word	0xffffffff


	//   ....[175]....
        /*0398*/ 	.word	0xffffffff


	//   ....[176]....
        /*039c*/ 	.word	0xffffffff


	//   ....[177]....
        /*03a0*/ 	.word	0xffffffff


	//   ....[178]....
        /*03a4*/ 	.word	0xffffffff


	//   ....[179]....
        /*03a8*/ 	.word	0xffffffff


	//   ....[180]....
        /*03ac*/ 	.word	0xffffffff


	//   ....[181]....
        /*03b0*/ 	.word	0xffffffff


	//   ....[182]....
        /*03b4*/ 	.word	0xffffffff


	//   ....[183]....
        /*03b8*/ 	.word	0xffffffff


	//   ....[184]....
        /*03bc*/ 	.word	0xffffffff


	//   ....[185]....
        /*03c0*/ 	.word	0xffffffff


	//   ....[186]....
        /*03c4*/ 	.word	0xffffffff


	//   ....[187]....
        /*03c8*/ 	.word	0xffffffff


	//   ....[188]....
        /*03cc*/ 	.word	0xffffffff


	//   ....[189]....
        /*03d0*/ 	.word	0xffffffff


	//   ....[190]....
        /*03d4*/ 	.word	0xffffffff


	//   ....[191]....
        /*03d8*/ 	.word	0xffffffff


	//   ....[192]....
        /*03dc*/ 	.word	0xffffffff


	//   ....[193]....
        /*03e0*/ 	.word	0xffffffff


	//   ....[194]....
        /*03e4*/ 	.word	0xffffffff


	//   ....[195]....
        /*03e8*/ 	.word	0xffffffff


	//   ....[196]....
        /*03ec*/ 	.word	0xffffffff


	//   ....[197]....
        /*03f0*/ 	.word	0xffffffff


	//   ....[198]....
        /*03f4*/ 	.word	0xffffffff


	//   ....[199]....
        /*03f8*/ 	.word	0xffffffff


	//   ....[200]....
        /*03fc*/ 	.word	0xffffffff


	//   ....[201]....
        /*0400*/ 	.word	0xffffffff


	//   ....[202]....
        /*0404*/ 	.word	0xffffffff


	//   ....[203]....
        /*0408*/ 	.word	0xffffffff


	//   ....[204]....
        /*040c*/ 	.word	0xffffffff


	//   ....[205]....
        /*0410*/ 	.word	0xffffffff


	//   ....[206]....
        /*0414*/ 	.word	0xffffffff


	//   ....[207]....
        /*0418*/ 	.word	0xffffffff


	//   ....[208]....
        /*041c*/ 	.word	0xffffffff


	//   ....[209]....
        /*0420*/ 	.word	0xffffffff


	//   ....[210]....
        /*0424*/ 	.word	0xffffffff


	//   ....[211]....
        /*0428*/ 	.word	0xffffffff


	//   ....[212]....
        /*042c*/ 	.word	0xffffffff


	//   ....[213]....
        /*0430*/ 	.word	0xffffffff


	//   ....[214]....
        /*0434*/ 	.word	0xffffffff


	//   ....[215]....
        /*0438*/ 	.word	0xffffffff


	//   ....[216]....
        /*043c*/ 	.word	0xffffffff


	//   ....[217]....
        /*0440*/ 	.word	0xffffffff


	//   ....[218]....
        /*0444*/ 	.word	0xffffffff


	//   ....[219]....
        /*0448*/ 	.word	0xffffffff


	//   ....[220]....
        /*044c*/ 	.word	0xffffffff


	//   ....[221]....
        /*0450*/ 	.word	0xffffffff


	//   ....[222]....
        /*0454*/ 	.word	0xffffffff


	//   ....[223]....
        /*0458*/ 	.word	0xffffffff


	//   ....[224]....
        /*045c*/ 	.word	0xffffffff


	//   ....[225]....
        /*0460*/ 	.word	0xffffffff


	//   ....[226]....
        /*0464*/ 	.word	0xffffffff


	//   ....[227]....
        /*0468*/ 	.word	0xffffffff


	//   ....[228]....
        /*046c*/ 	.word	0xffffffff


	//   ....[229]....
        /*0470*/ 	.word	0x0500003f


	//   ....[230]....
        /*0474*/ 	.word	0x0500003f


	//   ....[231]....
        /*0478*/ 	.word	0x0500003f


	//   ....[232]....
        /*047c*/ 	.word	0x0500003f


	//   ....[233]....
        /*0480*/ 	.word	0x0500003f


	//----- nvinfo : EIATTR_COOP_GROUP_INSTR_OFFSETS
	.align		4
.L_278:
        /*0484*/ 	.byte	0x04, 0x28
        /*0486*/ 	.short	(.L_280 - .L_279)


	//   ....[0]....
.L_279:
        /*0488*/ 	.word	0x00001180


	//   ....[1]....
        /*048c*/ 	.word	0x00001ca0


	//   ....[2]....
        /*0490*/ 	.word	0x00003220


	//   ....[3]....
        /*0494*/ 	.word	0x00003240


	//   ....[4]....
        /*0498*/ 	.word	0x00003260


	//   ....[5]....
        /*049c*/ 	.word	0x00003280


	//   ....[6]....
        /*04a0*/ 	.word	0x000032a0


	//   ....[7]....
        /*04a4*/ 	.word	0x00003730


	//   ....[8]....
        /*04a8*/ 	.word	0x00003740


	//   ....[9]....
        /*04ac*/ 	.word	0x00003760


	//   ....[10]....
        /*04b0*/ 	.word	0x00003780


	//   ....[11]....
        /*04b4*/ 	.word	0x000037d0


	//   ....[12]....
        /*04b8*/ 	.word	0x00003800


	//   ....[13]....
        /*04bc*/ 	.word	0x00003850


	//   ....[14]....
        /*04c0*/ 	.word	0x00003890


	//   ....[15]....
        /*04c4*/ 	.word	0x00003980


	//   ....[16]....
        /*04c8*/ 	.word	0x000039a0


	//   ....[17]....
        /*04cc*/ 	.word	0x000039b0


	//   ....[18]....
        /*04d0*/ 	.word	0x000039d0


	//   ....[19]....
        /*04d4*/ 	.word	0x00003a10


	//   ....[20]....
        /*04d8*/ 	.word	0x00003a40


	//   ....[21]....
        /*04dc*/ 	.word	0x00003a80


	//   ....[22]....
        /*04e0*/ 	.word	0x00003aa0


	//   ....[23]....
        /*04e4*/ 	.word	0x00003ac0


	//   ....[24]....
        /*04e8*/ 	.word	0x00003bc0


	//   ....[25]....
        /*04ec*/ 	.word	0x00003bf0


	//   ....[26]....
        /*04f0*/ 	.word	0x00003c00


	//   ....[27]....
        /*04f4*/ 	.word	0x00003c30


	//   ....[28]....
        /*04f8*/ 	.word	0x00003c50


	//   ....[29]....
        /*04fc*/ 	.word	0x00003ca0


	//   ....[30]....
        /*0500*/ 	.word	0x00003cc0


	//   ....[31]....
        /*0504*/ 	.word	0x00003d00


	//   ....[32]....
        /*0508*/ 	.word	0x00003d20


	//   ....[33]....
        /*050c*/ 	.word	0x00003e00


	//   ....[34]....
        /*0510*/ 	.word	0x00003e20


	//   ....[35]....
        /*0514*/ 	.word	0x00003e30


	//   ....[36]....
        /*0518*/ 	.word	0x00003e60


	//   ....[37]....
        /*051c*/ 	.word	0x00003e90


	//   ....[38]....
        /*0520*/ 	.word	0x00003ee0


	//   ....[39]....
        /*0524*/ 	.word	0x00003ef0


	//   ....[40]....
        /*0528*/ 	.word	0x00003f30


	//   ....[41]....
        /*052c*/ 	.word	0x00003f60


	//   ....[42]....
        /*0530*/ 	.word	0x00004040


	//   ....[43]....
        /*0534*/ 	.word	0x00004060


	//   ....[44]....
        /*0538*/ 	.word	0x00004070


	//   ....[45]....
        /*053c*/ 	.word	0x000040c0


	//   ....[46]....
        /*0540*/ 	.word	0x000040f0


	//   ....[47]....
        /*0544*/ 	.word	0x00004120


	//   ....[48]....
        /*0548*/ 	.word	0x00004150


	//   ....[49]....
        /*054c*/ 	.word	0x00004180


	//   ....[50]....
        /*0550*/ 	.word	0x000041b0


	//   ....[51]....
        /*0554*/ 	.word	0x00004280


	//   ....[52]....
        /*0558*/ 	.word	0x000042b0


	//   ....[53]....
        /*055c*/ 	.word	0x000042c0


	//   ....[54]....
        /*0560*/ 	.word	0x00004310


	//   ....[55]....
        /*0564*/ 	.word	0x00004340


	//   ....[56]....
        /*0568*/ 	.word	0x00004370


	//   ....[57]....
        /*056c*/ 	.word	0x000043a0


	//   ....[58]....
        /*0570*/ 	.word	0x000043d0


	//   ....[59]....
        /*0574*/ 	.word	0x00004400


	//   ....[60]....
        /*0578*/ 	.word	0x000044e0


	//   ....[61]....
        /*057c*/ 	.word	0x000044f0


	//   ....[62]....
        /*0580*/ 	.word	0x00004540


	//   ....[63]....
        /*0584*/ 	.word	0x00004570


	//   ....[64]....
        /*0588*/ 	.word	0x000045a0


	//   ....[65]....
        /*058c*/ 	.word	0x000045d0


	//   ....[66]....
        /*0590*/ 	.word	0x00004600


	//   ....[67]....
        /*0594*/ 	.word	0x00004630


	//   ....[68]....
        /*0598*/ 	.word	0x00004660


	//   ....[69]....
        /*059c*/ 	.word	0x00004720


	//   ....[70]....
        /*05a0*/ 	.word	0x00004730


	//   ....[71]....
        /*05a4*/ 	.word	0x00004780


	//   ....[72]....
        /*05a8*/ 	.word	0x000047b0


	//   ....[73]....
        /*05ac*/ 	.word	0x000047e0


	//   ....[74]....
        /*05b0*/ 	.word	0x00004810


	//   ....[75]....
        /*05b4*/ 	.word	0x00004840


	//   ....[76]....
        /*05b8*/ 	.word	0x00004870


	//   ....[77]....
        /*05bc*/ 	.word	0x000048a0


	//   ....[78]....
        /*05c0*/ 	.word	0x00004970


	//   ....[79]....
        /*05c4*/ 	.word	0x00004980


	//   ....[80]....
        /*05c8*/ 	.word	0x000049d0


	//   ....[81]....
        /*05cc*/ 	.word	0x00004a00


	//   ....[82]....
        /*05d0*/ 	.word	0x00004a30


	//   ....[83]....
        /*05d4*/ 	.word	0x00004a60


	//   ....[84]....
        /*05d8*/ 	.word	0x00004a90


	//   ....[85]....
        /*05dc*/ 	.word	0x00004ac0


	//   ....[86]....
        /*05e0*/ 	.word	0x00004af0


	//   ....[87]....
        /*05e4*/ 	.word	0x00004bc0


	//   ....[88]....
        /*05e8*/ 	.word	0x00004bd0


	//   ....[89]....
        /*05ec*/ 	.word	0x00004c20


	//   ....[90]....
        /*05f0*/ 	.word	0x00004c50


	//   ....[91]....
        /*05f4*/ 	.word	0x00004c80


	//   ....[92]....
        /*05f8*/ 	.word	0x00004cb0


	//   ....[93]....
        /*05fc*/ 	.word	0x00004ce0


	//   ....[94]....
        /*0600*/ 	.word	0x00004d10


	//   ....[95]....
        /*0604*/ 	.word	0x00004d40


	//   ....[96]....
        /*0608*/ 	.word	0x00004e00


	//   ....[97]....
        /*060c*/ 	.word	0x00004e10


	//   ....[98]....
        /*0610*/ 	.word	0x00004e40


	//   ....[99]....
        /*0614*/ 	.word	0x00004e70


	//   ....[100]....
        /*0618*/ 	.word	0x00004ea0


	//   ....[101]....
        /*061c*/ 	.word	0x00004ed0


	//   ....[102]....
        /*0620*/ 	.word	0x00004f00


	//   ....[103]....
        /*0624*/ 	.word	0x00004f30


	//   ....[104]....
        /*0628*/ 	.word	0x00004f60


	//   ....[105]....
        /*062c*/ 	.word	0x00005040


	//   ....[106]....
        /*0630*/ 	.word	0x00005070


	//   ....[107]....
        /*0634*/ 	.word	0x00005080


	//   ....[108]....
        /*0638*/ 	.word	0x000050d0


	//   ....[109]....
        /*063c*/ 	.word	0x00005100


	//   ....[110]....
        /*0640*/ 	.word	0x00005130


	//   ....[111]....
        /*0644*/ 	.word	0x00005160


	//   ....[112]....
        /*0648*/ 	.word	0x00005190


	//   ....[113]....
        /*064c*/ 	.word	0x000051c0


	//   ....[114]....
        /*0650*/ 	.word	0x00005290


	//   ....[115]....
        /*0654*/ 	.word	0x000052b0


	//   ....[116]....
        /*0658*/ 	.word	0x000052c0


	//   ....[117]....
        /*065c*/ 	.word	0x00005310


	//   ....[118]....
        /*0660*/ 	.word	0x00005340


	//   ....[119]....
        /*0664*/ 	.word	0x00005370


	//   ....[120]....
        /*0668*/ 	.word	0x000053a0


	//   ....[121]....
        /*066c*/ 	.word	0x000053d0


	//   ....[122]....
        /*0670*/ 	.word	0x00005400


	//   ....[123]....
        /*0674*/ 	.word	0x000054e0


	//   ....[124]....
        /*0678*/ 	.word	0x00005500


	//   ....[125]....
        /*067c*/ 	.word	0x00005510


	//   ....[126]....
        /*0680*/ 	.word	0x00005540


	//   ....[127]....
        /*0684*/ 	.word	0x000055a0


	//   ....[128]....
        /*0688*/ 	.word	0x000055d0


	//   ....[129]....
        /*068c*/ 	.word	0x00005600


	//   ....[130]....
        /*0690*/ 	.word	0x00005630


	//   ....[131]....
        /*0694*/ 	.word	0x00005660


	//   ....[132]....
        /*0698*/ 	.word	0x00005730


	//   ....[133]....
        /*069c*/ 	.word	0x00005760


	//   ....[134]....
        /*06a0*/ 	.word	0x00005770


	//   ....[135]....
        /*06a4*/ 	.word	0x000057c0


	//   ....[136]....
        /*06a8*/ 	.word	0x000057f0


	//   ....[137]....
        /*06ac*/ 	.word	0x00005820


	//   ....[138]....
        /*06b0*/ 	.word	0x00005850


	//   ....[139]....
        /*06b4*/ 	.word	0x00005880


	//   ....[140]....
        /*06b8*/ 	.word	0x000058b0


	//   ....[141]....
        /*06bc*/ 	.word	0x00005980


	//   ....[142]....
        /*06c0*/ 	.word	0x000059a0


	//   ....[143]....
        /*06c4*/ 	.word	0x000059b0


	//   ....[144]....
        /*06c8*/ 	.word	0x00005a00


	//   ....[145]....
        /*06cc*/ 	.word	0x00005a30


	//   ....[146]....
        /*06d0*/ 	.word	0x00005a60


	//   ....[147]....
        /*06d4*/ 	.word	0x00005a90


	//   ....[148]....
        /*06d8*/ 	.word	0x00005ac0


	//   ....[149]....
        /*06dc*/ 	.word	0x00005af0


	//   ....[150]....
        /*06e0*/ 	.word	0x00005bc0


	//   ....[151]....
        /*06e4*/ 	.word	0x00005be0


	//   ....[152]....
        /*06e8*/ 	.word	0x00005bf0


	//   ....[153]....
        /*06ec*/ 	.word	0x00005c40


	//   ....[154]....
        /*06f0*/ 	.word	0x00005c70


	//   ....[155]....
        /*06f4*/ 	.word	0x00005ca0


	//   ....[156]....
        /*06f8*/ 	.word	0x00005cd0


	//   ....[157]....
        /*06fc*/ 	.word	0x00005d00


	//   ....[158]....
        /*0700*/ 	.word	0x00005d30


	//   ....[159]....
        /*0704*/ 	.word	0x00005df0


	//   ....[160]....
        /*0708*/ 	.word	0x000062f0


	//   ....[161]....
        /*070c*/ 	.word	0x00006650


	//   ....[162]....
        /*0710*/ 	.word	0x00006750


	//   ....[163]....
        /*0714*/ 	.word	0x00006850


	//   ....[164]....
        /*0718*/ 	.word	0x00006950


	//   ....[165]....
        /*071c*/ 	.word	0x00006a50


	//   ....[166]....
        /*0720*/ 	.word	0x00006b50


	//   ....[167]....
        /*0724*/ 	.word	0x00006c50


	//   ....[168]....
        /*0728*/ 	.word	0x00006d50


	//   ....[169]....
        /*072c*/ 	.word	0x00006e50


	//   ....[170]....
        /*0730*/ 	.word	0x00006f50


	//   ....[171]....
        /*0734*/ 	.word	0x00007050


	//   ....[172]....
        /*0738*/ 	.word	0x00007150


	//   ....[173]....
        /*073c*/ 	.word	0x00007250


	//   ....[174]....
        /*0740*/ 	.word	0x00007350


	//   ....[175]....
        /*0744*/ 	.word	0x00007450


	//   ....[176]....
        /*0748*/ 	.word	0x00007550


	//   ....[177]....
        /*074c*/ 	.word	0x00007650


	//   ....[178]....
        /*0750*/ 	.word	0x00007870


	//   ....[179]....
        /*0754*/ 	.word	0x000079f0


	//   ....[180]....
        /*0758*/ 	.word	0x00007b70


	//   ....[181]....
        /*075c*/ 	.word	0x00007cf0


	//   ....[182]....
        /*0760*/ 	.word	0x00007e70


	//   ....[183]....
        /*0764*/ 	.word	0x00007ff0


	//   ....[184]....
        /*0768*/ 	.word	0x00008170


	//   ....[185]....
        /*076c*/ 	.word	0x000082f0


	//   ....[186]....
        /*0770*/ 	.word	0x00008470


	//   ....[187]....
        /*0774*/ 	.word	0x000085f0


	//   ....[188]....
        /*0778*/ 	.word	0x00008770


	//   ....[189]....
        /*077c*/ 	.word	0x000088f0


	//   ....[190]....
        /*0780*/ 	.word	0x00008a60


	//   ....[191]....
        /*0784*/ 	.word	0x00008bc0


	//   ....[192]....
        /*0788*/ 	.word	0x00008d20


	//   ....[193]....
        /*078c*/ 	.word	0x00008e80


	//   ....[194]....
        /*0790*/ 	.word	0x00008fe0


	//   ....[195]....
        /*0794*/ 	.word	0x00009f40


	//   ....[196]....
        /*0798*/ 	.word	0x00009fc0


	//   ....[197]....
        /*079c*/ 	.word	0x0000a040


	//   ....[198]....
        /*07a0*/ 	.word	0x0000a0c0


	//   ....[199]....
        /*07a4*/ 	.word	0x0000a140


	//   ....[200]....
        /*07a8*/ 	.word	0x0000a1c0


	//   ....[201]....
        /*07ac*/ 	.word	0x0000a240


	//   ....[202]....
        /*07b0*/ 	.word	0x0000a2c0


	//   ....[203]....
        /*07b4*/ 	.word	0x0000a340


	//   ....[204]....
        /*07b8*/ 	.word	0x0000a3c0


	//   ....[205]....
        /*07bc*/ 	.word	0x0000a440


	//   ....[206]....
        /*07c0*/ 	.word	0x0000a4c0


	//   ....[207]....
        /*07c4*/ 	.word	0x0000a540


	//   ....[208]....
        /*07c8*/ 	.word	0x0000a5c0


	//   ....[209]....
        /*07cc*/ 	.word	0x0000a640


	//   ....[210]....
        /*07d0*/ 	.word	0x0000a6c0


	//   ....[211]....
        /*07d4*/ 	.word	0x0000a740


	//   ....[212]....
        /*07d8*/ 	.word	0x0000a8a0


	//   ....[213]....
        /*07dc*/ 	.word	0x0000a960


	//   ....[214]....
        /*07e0*/ 	.word	0x0000aa10


	//   ....[215]....
        /*07e4*/ 	.word	0x0000aad0


	//   ....[216]....
        /*07e8*/ 	.word	0x0000ab80


	//   ....[217]....
        /*07ec*/ 	.word	0x0000ac40


	//   ....[218]....
        /*07f0*/ 	.word	0x0000acf0


	//   ....[219]....
        /*07f4*/ 	.word	0x0000adb0


	//   ....[220]....
        /*07f8*/ 	.word	0x0000ae60


	//   ....[221]....
        /*07fc*/ 	.word	0x0000af20


	//   ....[222]....
        /*0800*/ 	.word	0x0000afd0


	//   ....[223]....
        /*0804*/ 	.word	0x0000b090


	//   ....[224]....
        /*0808*/ 	.word	0x0000b140


	//   ....[225]....
        /*080c*/ 	.word	0x0000b200


	//   ....[226]....
        /*0810*/ 	.word	0x0000b2b0


	//   ....[227]....
        /*0814*/ 	.word	0x0000b370


	//   ....[228]....
        /*0818*/ 	.word	0x0000b410


	//   ....[229]....
        /*081c*/ 	.word	0x0000b480


	//   ....[230]....
        /*0820*/ 	.word	0x0000b4f0


	//   ....[231]....
        /*0824*/ 	.word	0x0000b560


	//   ....[232]....
        /*0828*/ 	.word	0x0000b5d0


	//   ....[233]....
        /*082c*/ 	.word	0x0000b640


	//----- nvinfo : EIATTR_VRC_CTA_INIT_COUNT
	.align		4
.L_280:
        /*0830*/ 	.byte	0x02, 0x4a
	.zero		1
	.zero		1


	//----- nvinfo : EIATTR_EXIT_INSTR_OFFSETS
	.align		4
        /*0834*/ 	.byte	0x04, 0x1c
        /*0836*/ 	.short	(.L_282 - .L_281)


	//   ....[0]....
.L_281:
        /*0838*/ 	.word	0x00002cc0


	//   ....[1]....
        /*083c*/ 	.word	0x00003020


	//   ....[2]....
        /*0840*/ 	.word	0x00003040


	//   ....[3]....
        /*0844*/ 	.word	0x0000a750


	//   ....[4]....
        /*0848*/ 	.word	0x0000b420


	//----- nvinfo : EIATTR_MAX_THREADS
	.align		4
.L_282:
        /*084c*/ 	.byte	0x04, 0x05
        /*084e*/ 	.short	(.L_284 - .L_283)
.L_283:
        /*0850*/ 	.word	0x00000180
        /*0854*/ 	.word	0x00000001
        /*0858*/ 	.word	0x00000001


	//----- nvinfo : EIATTR_CRS_STACK_SIZE
	.align		4
.L_284:
        /*085c*/ 	.byte	0x04, 0x1e
        /*085e*/ 	.short	(.L_286 - .L_285)
.L_285:
        /*0860*/ 	.word	0x00000000


	//----- nvinfo : EIATTR_CBANK_PARAM_SIZE
	.align		4
.L_286:
        /*0864*/ 	.byte	0x03, 0x19
        /*0866*/ 	.short	0x004d


	//----- nvinfo : EIATTR_PARAM_CBANK
	.align		4
        /*0868*/ 	.byte	0x04, 0x0a
        /*086a*/ 	.short	(.L_288 - .L_287)
	.align		4
.L_287:
        /*086c*/ 	.word	index@(.nv.constant0._ZN3cub18CUB_300001_SM_10006detail10radix_sort29DeviceRadixSortOnesweepKernelINS1_5radix10policy_hubIfjyE10Policy1000ELNS0_9SortOrderE0EfjyiiNS1_21identity_decomposer_tEEEvPT5_SB_PT3_PKSC_PT1_PKSG_PT2_PKSK_T4_iiT6_)
        /*0870*/ 	.short	0x0380
        /*0872*/ 	.short	0x004d


	//----- nvinfo : EIATTR_SW_WAR
	.align		4
.L_288:
        /*0874*/ 	.byte	0x04, 0x36
        /*0876*/ 	.short	(.L_290 - .L_289)
.L_289:
        /*0878*/ 	.word	0x00000008
.L_290:


//--------------------- .nv.info._ZN3cub18CUB_300001_SM_10006detail10radix_sort33DeviceRadixSortExclusiveSumKernelINS1_5radix10policy_hubIfjyE10Policy1000EyEEvPT0_ --------------------------
	.section	.nv.info._ZN3cub18CUB_300001_SM_10006detail10radix_sort33DeviceRadixSortExclusiveSumKernelINS1_5radix10policy_hubIfjyE10Policy1000EyEEvPT0_,"",@"SHT_CUDA_INFO"
	.sectionflags	@""
	.align	4


	//----- nvinfo : EIATTR_CUDA_API_VERSION
	.align		4
        /*0000*/ 	.byte	0x04, 0x37
        /*0002*/ 	.short	(.L_292 - .L_291)
.L_291:
        /*0004*/ 	.word	0x00000082


	//----- nvinfo : EIATTR_KPARAM_INFO
	.align		4
.L_292:
        /*0008*/ 	.byte	0x04, 0x17
        /*000a*/ 	.short	(.L_294 - .L_293)
.L_293:
        /*000c*/ 	.word	0x00000000
        /*0010*/ 	.short	0x0000
        /*0012*/ 	.short	0x0000
        /*0014*/ 	.byte	0x00, 0xf5, 0x21, 0x00


	//----- nvinfo : EIATTR_SPARSE_MMA_MASK
	.align		4
.L_294:
        /*0018*/ 	.byte	0x03, 0x50
        /*001a*/ 	.short	0x0000


	//----- nvinfo : EIATTR_MAXREG_COUNT
	.align		4
        /*001c*/ 	.byte	0x03, 0x1b
        /*001e*/ 	.short	0x00ff


	//----- nvinfo : EIATTR_NUM_BARRIERS
	.align		4
        /*0020*/ 	.byte	0x02, 0x4c
        /*0022*/ 	.byte	0x01
	.zero		1


	//----- nvinfo : EIATTR_MERCURY_ISA_VERSION
	.align		4
        /*0024*/ 	.byte	0x03, 0x5f
        /*0026*/ 	.short	0x0101


	//----- nvinfo : EIATTR_COOP_GROUP_MASK_REGIDS
	.align		4
        /*0028*/ 	.byte	0x04, 0x29
        /*002a*/ 	.short	(.L_296 - .L_295)


	//   ....[0]....
.L_295:
        /*002c*/ 	.word	0xffffffff


	//   ....[1]....
        /*0030*/ 	.word	0xffffffff


	//   ....[2]....
        /*0034*/ 	.word	0xffffffff


	//   ....[3]....
        /*0038*/ 	.word	0xffffffff


	//   ....[4]....
        /*003c*/ 	.word	0xffffffff


	//   ....[5]....
        /*0040*/ 	.word	0xffffffff


	//   ....[6]....
        /*0044*/ 	.word	0xffffffff


	//   ....[7]....
        /*0048*/ 	.word	0xffffffff


	//   ....[8]....
        /*004c*/ 	.word	0xffffffff


	//   ....[9]....
        /*0050*/ 	.word	0xffffffff


	//   ....[10]....
        /*0054*/ 	.word	0x05000015


	//   ....[11]....
        /*0058*/ 	.word	0x05000015


	//   ....[12]....
        /*005c*/ 	.word	0x05000015


	//   ....[13]....
        /*0060*/ 	.word	0x05000015


	//   ....[14]....
        /*0064*/ 	.word	0x05000015


	//   ....[15]....
        /*0068*/ 	.word	0x05000015


	//   ....[16]....
        /*006c*/ 	.word	0x05000015


	//   ....[17]....
        /*0070*/ 	.word	0x05000015


	//   ....[18]....
        /*0074*/ 	.word	0x05000015


	//   ....[19]....
        /*0078*/ 	.word	0x05000015


	//----- nvinfo : EIATTR_COOP_GROUP_INSTR_OFFSETS
	.align		4
.L_296:
        /*007c*/ 	.byte	0x04, 0x28
        /*007e*/ 	.short	(.L_298 - .L_297)


	//   ....[0]....
.L_297:
        /*0080*/ 	.word	0x00000250


	//   ....[1]....
        /*0084*/ 	.word	0x00000260


	//   ....[2]....
        /*0088*/ 	.word	0x000002a0


	//   ....[3]....
        /*008c*/ 	.word	0x000002c0


	//   ....[4]....
        /*0090*/ 	.word	0x00000310


	//   ....[5]....
        /*0094*/ 	.word	0x00000320


	//   ....[6]....
        /*0098*/ 	.word	0x00000360


	//   ....[7]....
        /*009c*/ 	.word	0x00000380


	//   ....[8]....
        /*00a0*/ 	.word	0x000003d0


	//   ....[9]....
        /*00a4*/ 	.word	0x000003e0


	//   ....[10]....
        /*00a8*/ 	.word	0x00000660


	//   ....[11]....
        /*00ac*/ 	.word	0x000006b0


	//   ....[12]....
        /*00b0*/ 	.word	0x00000740


	//   ....[13]....
        /*00b4*/ 	.word	0x00000790


	//   ....[14]....
        /*00b8*/ 	.word	0x00000820


	//   ....[15]....
        /*00bc*/ 	.word	0x00000870


	//   ....[16]....
        /*00c0*/ 	.word	0x00000900


	//   ....[17]....
        /*00c4*/ 	.word	0x00000950


	//   ....[18]....
        /*00c8*/ 	.word	0x000009e0


	//   ....[19]....
        /*00cc*/ 	.word	0x00000a30


	//----- nvinfo : EIATTR_VRC_CTA_INIT_COUNT
	.align		4
.L_298:
        /*00d0*/ 	.byte	0x02, 0x4a
	.zero		1
	.zero		1


	//----- nvinfo : EIATTR_EXIT_INSTR_OFFSETS
	.align		4
        /*00d4*/ 	.byte	0x04, 0x1c
        /*00d6*/ 	.short	(.L_300 - .L_299)


	//   ....[0]....
.L_299:
        /*00d8*/ 	.word	0x000005d0


	//   ....[1]....
        /*00dc*/ 	.word	0x00000600


	//----- nvinfo : EIATTR_CRS_STACK_SIZE
	.align		4
.L_300:
        /*00e0*/ 	.byte	0x04, 0x1e
        /*00e2*/ 	.short	(.L_302 - .L_301)
.L_301:
        /*00e4*/ 	.word	0x00000000


	//----- nvinfo : EIATTR_CBANK_PARAM_SIZE
	.align		4
.L_302:
        /*00e8*/ 	.byte	0x03, 0x19
        /*00ea*/ 	.short	0x0008


	//----- nvinfo : EIATTR_PARAM_CBANK
	.align		4
        /*00ec*/ 	.byte	0x04, 0x0a
        /*00ee*/ 	.short	(.L_304 - .L_303)
	.align		4
.L_303:
        /*00f0*/ 	.word	index@(.nv.constant0._ZN3cub18CUB_300001_SM_10006detail10radix_sort33DeviceRadixSortExclusiveSumKernelINS1_5radix10policy_hubIfjyE10Policy1000EyEEvPT0_)
        /*00f4*/ 	.short	0x0380
        /*00f6*/ 	.short	0x0008


	//----- nvinfo : EIATTR_SW_WAR
	.align		4
.L_304:
        /*00f8*/ 	.byte	0x04, 0x36
        /*00fa*/ 	.short	(.L_306 - .L_305)
.L_305:
        /*00fc*/ 	.word	0x00000008
.L_306:


//--------------------- .nv.info._ZN3cub18CUB_300001_SM_10006detail10radix_sort30DeviceRadixSortHistogramKernelINS1_5radix10policy_hubIfjyE10Policy1000ELNS0_9SortOrderE0EfyNS1_21identity_decomposer_tEEEvPT2_PKT1_SA_iiT3_ --------------------------
	.section	.nv.info._ZN3cub18CUB_300001_SM_10006detail10radix_sort30DeviceRadixSortHistogramKernelINS1_5radix10policy_hubIfjyE10Policy1000ELNS0_9SortOrderE0EfyNS1_21identity_decomposer_tEEEvPT2_PKT1_SA_iiT3_,"",@"SHT_CUDA_INFO"
	.sectionflags	@""
	.align	4


	//----- nvinfo : EIATTR_CUDA_API_VERSION
	.align		4
        /*0000*/ 	.byte	0x04, 0x37
        /*0002*/ 	.short	(.L_308 - .L_307)
.L_307:
        /*0004*/ 	.word	0x00000082


	//----- nvinfo : EIATTR_KPARAM_INFO
	.align		4
.L_308:
        /*0008*/ 	.byte	0x04, 0x17
        /*000a*/ 	.short	(.L_310 - .L_309)
.L_309:
        /*000c*/ 	.word	0x00000000
        /*0010*/ 	.short	0x0005
        /*0012*/ 	.short	0x0020
        /*0014*/ 	.byte	0x00, 0xf0, 0x05, 0x00


	//----- nvinfo : EIATTR_KPARAM_INFO
	.align		4
.L_310:
        /*0018*/ 	.byte	0x04, 0x17
        /*001a*/ 	.short	(.L_312 - .L_311)
.L_311:
        /*001c*/ 	.word	0x00000000
        /*0020*/ 	.short	0x0004
        /*0022*/ 	.short	0x001c
        /*0024*/ 	.byte	0x00, 0xf0, 0x11, 0x00


	//----- nvinfo : EIATTR_KPARAM_INFO
	.align		4
.L_312:
        /*0028*/ 	.byte	0x04, 0x17
        /*002a*/ 	.short	(.L_314 - .L_313)
.L_313:
        /*002c*/ 	.word	0x00000000
        /*0030*/ 	.short	0x0003
        /*0032*/ 	.short	0x0018
        /*0034*/ 	.byte	0x00, 0xf0, 0x11, 0x00


	//----- nvinfo : EIATTR_KPARAM_INFO
	.align		4
.L_314:
        /*0038*/ 	.byte	0x04, 0x17
        /*003a*/ 	.short	(.L_316 - .L_315)
.L_315:
        /*003c*/ 	.word	0x00000000
        /*0040*/ 	.short	0x0002
        /*0042*/ 	.short	0x0010
        /*0044*/ 	.byte	0x00, 0xf0, 0x21, 0x00


	//----- nvinfo : EIATTR_KPARAM_INFO
	.align		4
.L_316:
        /*0048*/ 	.byte	0x04, 0x17
        /*004a*/ 	.short	(.L_318 - .L_317)
.L_317:
        /*004c*/ 	.word	0x00000000
        /*0050*/ 	.short	0x0001
        /*0052*/ 	.short	0x0008
        /*0054*/ 	.byte	0x00, 0xf5, 0x21, 0x00


	//----- nvinfo : EIATTR_KPARAM_INFO
	.align		4
.L_318:
        /*0058*/ 	.byte	0x04, 0x17
        /*005a*/ 	.short	(.L_320 - .L_319)
.L_319:
        /*005c*/ 	.word	0x00000000
        /*0060*/ 	.short	0x0000
        /*0062*/ 	.short	0x0000
        /*0064*/ 	.byte	0x00, 0xf5, 0x21, 0x00


	//----- nvinfo : EIATTR_SPARSE_MMA_MASK
	.align		4
.L_320:
        /*0068*/ 	.byte	0x03, 0x50
        /*006a*/ 	.short	0x0000


	//----- nvinfo : EIATTR_MAXREG_COUNT
	.align		4
        /*006c*/ 	.byte	0x03, 0x1b
        /*006e*/ 	.short	0x00ff


	//----- nvinfo : EIATTR_NUM_BARRIERS
	.align		4
        /*0070*/ 	.byte	0x02, 0x4c
        /*0072*/ 	.byte	0x01
	.zero		1


	//----- nvinfo : EIATTR_MERCURY_ISA_VERSION
	.align		4
        /*0074*/ 	.byte	0x03, 0x5f
        /*0076*/ 	.short	0x0101


	//----- nvinfo : EIATTR_VRC_CTA_INIT_COUNT
	.align		4
        /*0078*/ 	.byte	0x02, 0x4a
	.zero		1
	.zero		1


	//----- nvinfo : EIATTR_EXIT_INSTR_OFFSETS
	.align		4
        /*007c*/ 	.byte	0x04, 0x1c
        /*007e*/ 	.short	(.L_322 - .L_321)


	//   ....[0]....
.L_321:
        /*0080*/ 	.word	0x00000040


	//   ....[1]....
        /*0084*/ 	.word	0x00003310


	//----- nvinfo : EIATTR_MAX_THREADS
	.align		4
.L_322:
        /*0088*/ 	.byte	0x04, 0x05
        /*008a*/ 	.short	(.L_324 - .L_323)
.L_323:
        /*008c*/ 	.word	0x00000080
        /*0090*/ 	.word	0x00000001
        /*0094*/ 	.word	0x00000001


	//----- nvinfo : EIATTR_CRS_STACK_SIZE
	.align		4
.L_324:
        /*0098*/ 	.byte	0x04, 0x1e
        /*009a*/ 	.short	(.L_326 - .L_325)
.L_325:
        /*009c*/ 	.word	0x00000000


	//----- nvinfo : EIATTR_CBANK_PARAM_SIZE
	.align		4
.L_326:
        /*00a0*/ 	.byte	0x03, 0x19
        /*00a2*/ 	.short	0x0021


	//----- nvinfo : EIATTR_PARAM_CBANK
	.align		4
        /*00a4*/ 	.byte	0x04, 0x0a
        /*00a6*/ 	.short	(.L_328 - .L_327)
	.align		4
.L_327:
        /*00a8*/ 	.word	index@(.nv.constant0._ZN3cub18CUB_300001_SM_10006detail10radix_sort30DeviceRadixSortHistogramKernelINS1_5radix10policy_hubIfjyE10Policy1000ELNS0_9SortOrderE0EfyNS1_21identity_decomposer_tEEEvPT2_PKT1_SA_iiT3_)
        /*00ac*/ 	.short	0x0380
        /*00ae*/ 	.short	0x0021


	//----- nvinfo : EIATTR_SW_WAR
	.align		4
.L_328:
        /*00b0*/ 	.byte	0x04, 0x36
        /*00b2*/ 	.short	(.L_330 - .L_329)
.L_329:
        /*00b4*/ 	.word	0x00000008
.L_330:


//--------------------- .nv.info._ZN3cub18CUB_300001_SM_10006detail10radix_sort31DeviceRadixSortSingleTileKernelINS1_5radix10policy_hubIfjyE10Policy1000ELNS0_9SortOrderE0EfjyNS1_21identity_decomposer_tEEEvPKT1_PSA_PKT2_PSE_T3_iiT4_ --------------------------
	.section	.nv.info._ZN3cub18CUB_300001_SM_10006detail10radix_sort31DeviceRadixSortSingleTileKernelINS1_5radix10policy_hubIfjyE10Policy1000ELNS0_9SortOrderE0EfjyNS1_21identity_decomposer_tEEEvPKT1_PSA_PKT2_PSE_T3_iiT4_,"",@"SHT_CUDA_INFO"
	.sectionflags	@""
	.align	4


	//----- nvinfo : EIATTR_CUDA_API_VERSION
	.align		4
        /*0000*/ 	.byte	0x04, 0x37
        /*0002*/ 	.short	(.L_332 - .L_331)
.L_331:
        /*0004*/ 	.word	0x00000082


	//----- nvinfo : EIATTR_KPARAM_INFO
	.align		4
.L_332:
        /*0008*/ 	.byte	0x04, 0x17
        /*000a*/ 	.short	(.L_334 - .L_333)
.L_333:
        /*000c*/ 	.word	0x00000000
        /*0010*/ 	.short	0x0007
        /*0012*/ 	.short	0x0030
        /*0014*/ 	.byte	0x00, 0xf0, 0x05, 0x00


	//----- nvinfo : EIATTR_KPARAM_INFO
	.align		4
.L_334:
        /*0018*/ 	.byte	0x04, 0x17
        /*001a*/ 	.short	(.L_336 - .L_335)
.L_335:
        /*001c*/ 	.word	0x00000000
        /*0020*/ 	.short	0x0006
        /*0022*/ 	.short	0x002c
        /*0024*/ 	.byte	0x00, 0xf0, 0x11, 0x00


	//----- nvinfo : EIATTR_KPARAM_INFO
	.align		4
.L_336:
        /*0028*/ 	.byte	0x04, 0x17
        /*002a*/ 	.short	(.L_338 - .L_337)
.L_337:
        /*002c*/ 	.word	0x00000000
        /*0030*/ 	.short	0x0005
        /*0032*/ 	.short	0x0028
        /*0034*/ 	.byte	0x00, 0xf0, 0x11, 0x00


	//----- nvinfo : EIATTR_KPARAM_INFO
	.align		4
.L_338:
        /*0038*/ 	.byte	0x04, 0x17
        /*003a*/ 	.short	(.L_340 - .L_339)
.L_339:
        /*003c*/ 	.word	0x00000000
        /*0040*/ 	.short	0x0004
        /*0042*/ 	.short	0x0020
        /*0044*/ 	.byte	0x00, 0xf0, 0x21, 0x00


	//----- nvinfo : EIATTR_KPARAM_INFO
	.align		4
.L_340:
        /*0048*/ 	.byte	0x04, 0x17
        /*004a*/ 	.short	(.L_342 - .L_341)
.L_341:
        /*004c*/ 	.word	0x00000000
        /*0050*/ 	.short	0x0003
        /*0052*/ 	.short	0x0018
        /*0054*/ 	.byte	0x00, 0xf5, 0x21, 0x00


	//----- nvinfo : EIATTR_KPARAM_INFO
	.align		4
.L_342:
        /*0058*/ 	.byte	0x04, 0x17
        /*005a*/ 	.short	(.L_344 - .L_343)
.L_343:
        /*005c*/ 	.word	0x00000000
        /*0060*/ 	.short	0x0002
        /*0062*/ 	.short	0x0010
        /*0064*/ 	.byte	0x00, 0xf5, 0x21, 0x00


	//----- nvinfo : EIATTR_KPARAM_INFO
	.align		4
.L_344:
        /*0068*/ 	.byte	0x04, 0x17
        /*006a*/ 	.short	(.L_346 - .L_345)
.L_345:
        /*006c*/ 	.word	0x00000000
        /*0070*/ 	.short	0x0001
        /*0072*/ 	.short	0x0008
        /*0074*/ 	.byte	0x00, 0xf5, 0x21, 0x00


	//----- nvinfo : EIATTR_KPARAM_INFO
	.align		4
.L_346:
        /*0078*/ 	.byte	0x04, 0x17
        /*007a*/ 	.short	(.L_348 - .L_347)
.L_347:
        /*007c*/ 	.word	0x00000000
        /*0080*/ 	.short	0x0000
        /*0082*/ 	.short	0x0000
        /*0084*/ 	.byte	0x00, 0xf5, 0x21, 0x00


	//----- nvinfo : EIATTR_SPARSE_MMA_MASK
	.align		4
.L_348:
        /*0088*/ 	.byte	0x03, 0x50
        /*008a*/ 	.short	0x0000


	//----- nvinfo : EIATTR_MAXREG_COUNT
	.align		4
        /*008c*/ 	.byte	0x03, 0x1b
        /*008e*/ 	.short	0x00ff


	//----- nvinfo : EIATTR_NUM_BARRIERS
	.align		4
        /*0090*/ 	.byte	0x02, 0x4c
        /*0092*/ 	.byte	0x01
	.zero		1


	//----- nvinfo : EIATTR_MERCURY_ISA_VERSION
	.align		4
        /*0094*/ 	.byte	0x03, 0x5f
        /*0096*/ 	.short	0x0101


	//----- nvinfo : EIATTR_COOP_GROUP_MASK_REGIDS
	.align		4
        /*0098*/ 	.byte	0x04, 0x29
        /*009a*/ 	.short	(.L_350 - .L_349)


	//   ....[0]....
.L_349:
        /*009c*/ 	.word	0xffffffff


	//   ....[1]....
        /*00a0*/ 	.word	0xffffffff


	//   ....[2]....
        /*00a4*/ 	.word	0xffffffff


	//   ....[3]....
        /*00a8*/ 	.word	0xffffffff


	//   ....[4]....
        /*00ac*/ 	.word	0xffffffff


	//----- nvinfo : EIATTR_COOP_GROUP_INSTR_OFFSETS
	.align		4
.L_350:
        /*00b0*/ 	.byte	0x04, 0x28
        /*00b2*/ 	.short	(.L_352 - .L_351)


	//   ....[0]....
.L_351:
        /*00b4*/ 	.word	0x00002310


	//   ....[1]....
        /*00b8*/ 	.word	0x00002330


	//   ....[2]....
        /*00bc*/ 	.word	0x00002350


	//   ....[3]....
        /*00c0*/ 	.word	0x00002370


	//   ....[4]....
        /*00c4*/ 	.word	0x00002390


	//----- nvinfo : EIATTR_VRC_CTA_INIT_COUNT
	.align		4
.L_352:
        /*00c8*/ 	.byte	0x02, 0x4a
	.zero		1
	.zero		1


	//----- nvinfo : EIATTR_EXIT_INSTR_OFFSETS
	.align		4
        /*00cc*/ 	.byte	0x04, 0x1c
        /*00ce*/ 	.short	(.L_354 - .L_353)


	//   ....[0]....
.L_353:
        /*00d0*/ 	.word	0x00004460


	//   ....[1]....
        /*00d4*/ 	.word	0x000044e0


	//----- nvinfo : EIATTR_MAX_THREADS
	.align		4
.L_354:
        /*00d8*/ 	.byte	0x04, 0x05
        /*00da*/ 	.short	(.L_356 - .L_355)
.L_355:
        /*00dc*/ 	.word	0x00000100
        /*00e0*/ 	.word	0x00000001
        /*00e4*/ 	.word	0x00000001


	//----- nvinfo : EIATTR_CBANK_PARAM_SIZE
	.align		4
.L_356:
        /*00e8*/ 	.byte	0x03, 0x19
        /*00ea*/ 	.short	0x0031


	//----- nvinfo : EIATTR_PARAM_CBANK
	.align		4
        /*00ec*/ 	.byte	0x04, 0x0a
        /*00ee*/ 	.short	(.L_358 - .L_357)
	.align		4
.L_357:
        /*00f0*/ 	.word	index@(.nv.constant0._ZN3cub18CUB_300001_SM_10006detail10radix_sort31DeviceRadixSortSingleTileKernelINS1_5radix10policy_hubIfjyE10Policy1000ELNS0_9SortOrderE0EfjyNS1_21identity_decomposer_tEEEvPKT1_PSA_PKT2_PSE_T3_iiT4_)
        /*00f4*/ 	.short	0x0380
        /*00f6*/ 	.short	0x0031


	//----- nvinfo : EIATTR_SW_WAR
	.align		4
.L_358:
        /*00f8*/ 	.byte	0x04, 0x36
        /*00fa*/ 	.short	(.L_360 - .L_359)
.L_359:
        /*00fc*/ 	.word	0x00000008
.L_360:


//--------------------- .nv.info._ZN3cub18CUB_300001_SM_10006detail10radix_sort29DeviceRadixSortOnesweepKernelINS1_5radix10policy_hubIjjyE10Policy1000ELNS0_9SortOrderE0EjjyiiNS1_21identity_decomposer_tEEEvPT5_SB_PT3_PKSC_PT1_PKSG_PT2_PKSK_T4_iiT6_ --------------------------
	.section	.nv.info._ZN3cub18CUB_300001_SM_10006detail10radix_sort29DeviceRadixSortOnesweepKernelINS1_5radix10policy_hubIjjyE10Policy1000ELNS0_9SortOrderE0EjjyiiNS1_21identity_decomposer_tEEEvPT5_SB_PT3_PKSC_PT1_PKSG_PT2_PKSK_T4_iiT6_,"",@"SHT_CUDA_INFO"
	.sectionflags	@""
	.align	4


	//----- nvinfo : EIATTR_CUDA_API_VERSION
	.align		4
        /*0000*/ 	.byte	0x04, 0x37
        /*0002*/ 	.short	(.L_362 - .L_361)
.L_361:
        /*0004*/ 	.word	0x00000082


	//----- nvinfo : EIATTR_KPARAM_INFO
	.align		4
.L_362:
        /*0008*/ 	.byte	0x04, 0x17
        /*000a*/ 	.short	(.L_364 - .L_363)
.L_363:
        /*000c*/ 	.word	0x00000000
        /*0010*/ 	.short	0x000b
        /*0012*/ 	.short	0x004c
        /*0014*/ 	.byte	0x00, 0xf0, 0x05, 0x00


	//----- nvinfo : EIATTR_KPARAM_INFO
	.align		4
.L_364:
        /*0018*/ 	.byte	0x04, 0x17
        /*001a*/ 	.short	(.L_366 - .L_365)
.L_365:
        /*001c*/ 	.word	0x00000000
        /*0020*/ 	.short	0x000a
        /*0022*/ 	.short	0x0048
        /*0024*/ 	.byte	0x00, 0xf0, 0x11, 0x00


	//----- nvinfo : EIATTR_KPARAM_INFO
	.align		4
.L_366:
        /*0028*/ 	.byte	0x04, 0x17
        /*002a*/ 	.short	(.L_368 - .L_367)
.L_367:
        /*002c*/ 	.word	0x00000000
        /*0030*/ 	.short	0x0009
        /*0032*/ 	.short	0x0044
        /*0034*/ 	.byte	0x00, 0xf0, 0x11, 0x00


	//----- nvinfo : EIATTR_KPARAM_INFO
	.align		4
.L_368:
        /*0038*/ 	.byte	0x04, 0x17
        /*003a*/ 	.short	(.L_370 - .L_369)
.L_369:
        /*003c*/ 	.word	0x00000000
        /*0040*/ 	.short	0x0008
        /*0042*/ 	.short	0x0040
        /*0044*/ 	.byte	0x00, 0xf0, 0x11, 0x00


	//----- nvinfo : EIATTR_KPARAM_INFO
	.align		4
.L_370:
        /*0048*/ 	.byte	0x04, 0x17
        /*004a*/ 	.short	(.L_372 - .L_371)
.L_371:
        /*004c*/ 	.word	0x00000000
        /*0050*/ 	.short	0x0007
        /*0052*/ 	.short	0x0038
        /*0054*/ 	.byte	0x00, 0xf5, 0x21, 0x00


	//----- nvinfo : EIATTR_KPARAM_INFO
	.align		4
.L_372:
        /*0058*/ 	.byte	0x04, 0x17
        /*005a*/ 	.short	(.L_374 - .L_373)
.L_373:
        /*005c*/ 	.word	0x00000000
        /*0060*/ 	.short	0x0006
        /*0062*/ 	.short	0x0030
        /*0064*/ 	.byte	0x00, 0xf5, 0x21, 0x00


	//----- nvinfo : EIATTR_KPARAM_INFO
	.align		4
.L_374:
        /*0068*/ 	.byte	0x04, 0x17
        /*006a*/ 	.short	(.L_376 - .L_375)
.L_375:
        /*006c*/ 	.word	0x00000000
        /*0070*/ 	.short	0x0005
        /*0072*/ 	.short	0x0028
        /*0074*/ 	.byte	0x00, 0xf5, 0x21, 0x00


	//----- nvinfo : EIATTR_KPARAM_INFO
	.align		4
.L_376:
        /*0078*/ 	.byte	0x04, 0x17
        /*007a*/ 	.short	(.L_378 - .L_377)
.L_377:
        /*007c*/ 	.word	0x00000000
        /*0080*/ 	.short	0x0004
        /*0082*/ 	.short	0x0020
        /*0084*/ 	.byte	0x00, 0xf5, 0x21, 0x00


	//----- nvinfo : EIATTR_KPARAM_INFO
	.align		4
.L_378:
        /*0088*/ 	.byte	0x04, 0x17
        /*008a*/ 	.short	(.L_380 - .L_379)
.L_379:
        /*008c*/ 	.word	0x00000000
        /*0090*/ 	.short	0x0003
        /*0092*/ 	.short	0x0018
        /*0094*/ 	.byte	0x00, 0xf5, 0x21, 0x00


	//----- nvinfo : EIATTR_KPARAM_INFO
	.align		4
.L_380:
        /*0098*/ 	.byte	0x04, 0x17
        /*009a*/ 	.short	(.L_382 - .L_381)
.L_381:
        /*009c*/ 	.word	0x00000000
        /*00a0*/ 	.short	0x0002
        /*00a2*/ 	.short	0x0010
        /*00a4*/ 	.byte	0x00, 0xf5, 0x21, 0x00


	//----- nvinfo : EIATTR_KPARAM_INFO
	.align		4
.L_382:
        /*00a8*/ 	.byte	0x04, 0x17
        /*00aa*/ 	.short	(.L_384 - .L_383)
.L_383:
        /*00ac*/ 	.word	0x00000000
        /*00b0*/ 	.short	0x0001
        /*00b2*/ 	.short	0x0008
        /*00b4*/ 	.byte	0x00, 0xf5, 0x21, 0x00


	//----- nvinfo : EIATTR_KPARAM_INFO
	.align		4
.L_384:
        /*00b8*/ 	.byte	0x04, 0x17
        /*00ba*/ 	.short	(.L_386 - .L_385)
.L_385:
        /*00bc*/ 	.word	0x00000000
        /*00c0*/ 	.short	0x0000
        /*00c2*/ 	.short	0x0000
        /*00c4*/ 	.byte	0x00, 0xf5, 0x21, 0x00


	//----- nvinfo : EIATTR_SPARSE_MMA_MASK
	.align		4
.L_386:
        /*00c8*/ 	.byte	0x03, 0x50
        /*00ca*/ 	.short	0x0000


	//----- nvinfo : EIATTR_MAXREG_COUNT
	.align		4
        /*00cc*/ 	.byte	0x03, 0x1b
        /*00ce*/ 	.short	0x00a8


	//----- nvinfo : EIATTR_NUM_BARRIERS
	.align		4
        /*00d0*/ 	.byte	0x02, 0x4c
        /*00d2*/ 	.byte	0x01
	.zero		1


	//----- nvinfo : EIATTR_ANNOTATIONS
	.align		4
        /*00d4*/ 	.byte	0x04, 0x55
        /*00d6*/ 	.short	(.L_388 - .L_387)


	//   ....[0]....
.L_387:
        /*00d8*/ 	.word	0x00000001
        /*00dc*/ 	.byte	0xa0, 0x0d, 0x00, 0x00, 0x01, 0x00, 0x00, 0x00, 0xe0, 0x2b, 0x00, 0x00


	//----- nvinfo : EIATTR_MERCURY_ISA_VERSION
	.align		4
.L_388:
        /*00e8*/ 	.byte	0x03, 0x5f
        /*00ea*/ 	.short	0x0101


	//----- nvinfo : EIATTR_COOP_GROUP_MASK_REGIDS
	.align		4
        /*00ec*/ 	.byte	0x04, 0x29
        /*00ee*/ 	.short	(.L_390 - .L_389)


	//   ....[0]....
.L_389:
        /*00f0*/ 	.word	0xffffffff


	//   ....[1]....
        /*00f4*/ 	.word	0x05000000


	//   ....[2]....
        /*00f8*/ 	.word	0xffffffff


	//   ....[3]....
        /*00fc*/ 	.word	0xffffffff


	//   ....[4]....
        /*0100*/ 	.word	0xffffffff


	//   ....[5]....
        /*0104*/ 	.word	0xffffffff


	//   ....[6]....
        /*0108*/ 	.word	0xffffffff


	//   ....[7]....
        /*010c*/ 	.word	0xffffffff


	//   ....[8]....
        /*0110*/ 	.word	0xffffffff


	//   ....[9]....
        /*0114*/ 	.word	0xffffffff


	//   ....[10]....
        /*0118*/ 	.word	0xffffffff


	//   ....[11]....
        /*011c*/ 	.word	0xffffffff


	//   ....[12]....
        /*0120*/ 	.word	0xffffffff


	//   ....[13]....
        /*0124*/ 	.word	0xffffffff


	//   ....[14]....
        /*0128*/ 	.word	0xffffffff


	//   ....[15]....
        /*012c*/ 	.word	0xffffffff


	//   ....[16]....
        /*0130*/ 	.word	0xffffffff


	//   ....[17]....
        /*0134*/ 	.word	0xffffffff


	//   ....[18]....
        /*0138*/ 	.word	0xffffffff


	//   ....[19]....
        /*013c*/ 	.word	0xffffffff


	//   ....[20]....
        /*0140*/ 	.word	0xffffffff


	//   ....[21]....
        /*0144*/ 	.word	0xffffffff


	//   ....[22]....
        /*0148*/ 	.word	0xffffffff


	//   ....[23]....
        /*014c*/ 	.word	0xffffffff


	//   ....[24]....
        /*0150*/ 	.word	0xffffffff


	//   ....[25]....
        /*0154*/ 	.word	0xffffffff


	//   ....[26]....
        /*0158*/ 	.word	0xffffffff


	//   ....[27]....
        /*015c*/ 	.word	0xffffffff


	//   ....[28]....
        /*0160*/ 	.word	0xffffffff


	//   ....[29]....
        /*0164*/ 	.word	0xffffffff


	//   ....[30]....
        /*0168*/ 	.word	0xffffffff


	//   ....[31]....
        /*016c*/ 	.word	0xffffffff


	//   ....[32]....
        /*0170*/ 	.word	0xffffffff


	//   ....[33]....
        /*0174*/ 	.word	0xffffffff


	//   ....[34]....
        /*0178*/ 	.word	0xffffffff


	//   ....[35]....
        /*017c*/ 	.word	0xffffffff


	//   ....[36]....
        /*0180*/ 	.word	0xffffffff


	//   ....[37]....
        /*0184*/ 	.word	0xffffffff


	//   ....[38]....
        /*0188*/ 	.word	0xffffffff


	//   ....[39]....
        /*018c*/ 	.word	0xffffffff


	//   ....[40]....
        /*0190*/ 	.word	0xffffffff


	//   ....[41]....
        /*0194*/ 	.word	0xffffffff


	//   ....[42]....
        /*0198*/ 	.word	0xffffffff


	//   ....[43]....
        /*019c*/ 	.word	0xffffffff


	//   ....[44]....
        /*01a0*/ 	.word	0xffffffff


	//   ....[45]....
        /*01a4*/ 	.word	0xffffffff


	//   ....[46]....
        /*01a8*/ 	.word	0xffffffff


	//   ....[47]....
        /*01ac*/ 	.word	0xffffffff


	//   ....[48]....
        /*01b0*/ 	.word	0xffffffff


	//   ....[49]....
        /*01b4*/ 	.word	0xffffffff


	//   ....[50]....
        /*01b8*/ 	.word	0xffffffff


	//   ....[51]....
        /*01bc*/ 	.word	0xffffffff


	//   ....[52]....
        /*01c0*/ 	.word	0xffffffff


	//   ....[53]....
        /*01c4*/ 	.word	0xffffffff


	//   ....[54]....
        /*01c8*/ 	.word	0xffffffff


	//   ....[55]....
        /*01cc*/ 	.word	0xffffffff


	//   ....[56]....
        /*01d0*/ 	.word	0xffffffff


	//   ....[57]....
        /*01d4*/ 	.word	0xffffffff


	//   ....[58]....
        /*01d8*/ 	.word	0xffffffff


	//   ....[59]....
        /*01dc*/ 	.word	0xffffffff


	//   ....[60]....
        /*01e0*/ 	.word	0xffffffff


	//   ....[61]....
        /*01e4*/ 	.word	0xffffffff


	//   ....[62]....
        /*01e8*/ 	.word	0xffffffff


	//   ....[63]....
        /*01ec*/ 	.word	0xffffffff


	//   ....[64]....
        /*01f0*/ 	.word	0xffffffff


	//   ....[65]....
        /*01f4*/ 	.word	0xffffffff


	//   ....[66]....
        /*01f8*/ 	.word	0xffffffff


	//   ....[67]....
        /*01fc*/ 	.word	0xffffffff


	//   ....[68]....
        /*0200*/ 	.word	0xffffffff


	//   ....[69]....
        /*0204*/ 	.word	0xffffffff


	//   ....[70]....
        /*0208*/ 	.word	0xffffffff


	//   ....[71]....
        /*020c*/ 	.word	0xffffffff


	//   ....[72]....
        /*0210*/ 	.word	0xffffffff


	//   ....[73]....
        /*0214*/ 	.word	0xffffffff


	//   ....[74]....
        /*0218*/ 	.word	0xffffffff


	//   ....[75]....
        /*021c*/ 	.word	0xffffffff


	//   ....[76]....
        /*0220*/ 	.word	0xffffffff


	//   ....[77]....
        /*0224*/ 	.word	0xffffffff


	//   ....[78]....
        /*0228*/ 	.word	0xffffffff


	//   ....[79]....
        /*022c*/ 	.word	0xffffffff


	//   ....[80]....
        /*0230*/ 	.word	0xffffffff


	//   ....[81]....
        /*0234*/ 	.word	0xffffffff


	//   ....[82]....
        /*0238*/ 	.word	0xffffffff


	//   ....[83]....
        /*023c*/ 	.word	0xffffffff


	//   ....[84]....
        /*0240*/ 	.word	0xffffffff


	//   ....[85]....
        /*0244*/ 	.word	0xffffffff


	//   ....[86]....
        /*0248*/ 	.word	0xffffffff


	//   ....[87]....
        /*024c*/ 	.word	0xffffffff


	//   ....[88]....
        /*0250*/ 	.word	0xffffffff


	//   ....[89]....
        /*0254*/ 	.word	0xffffffff


	//   ....[90]....
        /*0258*/ 	.word	0xffffffff


	//   ....[91]....
        /*025c*/ 	.word	0xffffffff


	//   ....[92]....
        /*0260*/ 	.word	0xffffffff


	//   ....[93]....
        /*0264*/ 	.word	0xffffffff


	//   ....[94]....
        /*0268*/ 	.word	0xffffffff


	//   ....[95]....
        /*026c*/ 	.word	0xffffffff


	//   ....[96]....
        /*0270*/ 	.word	0xffffffff


	//   ....[97]....
        /*0274*/ 	.word	0xffffffff


	//   ....[98]....
        /*0278*/ 	.word	0xffffffff


	//   ....[99]....
        /*027c*/ 	.word	0xffffffff


	//   ....[100]....
        /*0280*/ 	.word	0xffffffff


	//   ....[101]....
        /*0284*/ 	.word	0xffffffff


	//   ....[102]....
        /*0288*/ 	.word	0xffffffff


	//   ....[103]....
        /*028c*/ 	.word	0xffffffff


	//   ....[104]....
        /*0290*/ 	.word	0xffffffff


	//   ....[105]....
        /*0294*/ 	.word	0xffffffff


	//   ....[106]....
        /*0298*/ 	.word	0xffffffff


	//   ....[107]....
        /*029c*/ 	.word	0xffffffff


	//   ....[108]....
        /*02a0*/ 	.word	0xffffffff


	//   ....[109]....
        /*02a4*/ 	.word	0xffffffff


	//   ....[110]....
        /*02a8*/ 	.word	0xffffffff


	//   ....[111]....
        /*02ac*/ 	.word	0xffffffff


	//   ....[112]....
        /*02b0*/ 	.word	0xffffffff


	//   ....[113]....
        /*02b4*/ 	.word	0xffffffff


	//   ....[114]....
        /*02b8*/ 	.word	0xffffffff


	//   ....[115]....
        /*02bc*/ 	.word	0xffffffff


	//   ....[116]....
        /*02c0*/ 	.word	0xffffffff


	//   ....[117]....
        /*02c4*/ 	.word	0xffffffff


	//   ....[118]....
        /*02c8*/ 	.word	0xffffffff


	//   ....[119]....
        /*02cc*/ 	.word	0xffffffff


	//   ....[120]....
        /*02d0*/ 	.word	0xffffffff


	//   ....[121]....
        /*02d4*/ 	.word	0xffffffff


	//   ....[122]....
        /*02d8*/ 	.word	0xffffffff


	//   ....[123]....
        /*02dc*/ 	.word	0xffffffff


	//   ....[124]....
        /*02e0*/ 	.word	0xffffffff


	//   ....[125]....
        /*02e4*/ 	.word	0xffffffff


	//   ....[126]....
        /*02e8*/ 	.word	0xffffffff


	//   ....[127]....
        /*02ec*/ 	.word	0xffffffff


	//   ....[128]....
        /*02f0*/ 	.word	0xffffffff


	//   ....[129]....
        /*02f4*/ 	.word	0xffffffff


	//   ....[130]....
        /*02f8*/ 	.word	0xffffffff


	//   ....[131]....
        /*02fc*/ 	.word	0xffffffff


	//   ....[132]....
        /*0300*/ 	.word	0xffffffff


	//   ....[133]....
        /*0304*/ 	.word	0xffffffff


	//   ....[134]....
        /*0308*/ 	.word	0xffffffff


	//   ....[135]....
        /*030c*/ 	.word	0xffffffff


	//   ....[136]....
        /*0310*/ 	.word	0xffffffff


	//   ....[137]....
        /*0314*/ 	.word	0xffffffff


	//   ....[138]....
        /*0318*/ 	.word	0xffffffff


	//   ....[139]....
        /*031c*/ 	.word	0xffffffff


	//   ....[140]....
        /*0320*/ 	.word	0xffffffff


	//   ....[141]....
        /*0324*/ 	.word	0xffffffff


	//   ....[142]....
        /*0328*/ 	.word	0xffffffff


	//   ....[143]....
        /*032c*/ 	.word	0xffffffff


	//   ....[144]....
        /*0330*/ 	.word	0xffffffff


	//   ....[145]....
        /*0334*/ 	.word	0xffffffff


	//   ....[146]....
        /*0338*/ 	.word	0xffffffff


	//   ....[147]....
        /*033c*/ 	.word	0xffffffff


	//   ....[148]....
        /*0340*/ 	.word	0xffffffff


	//   ....[149]....
        /*0344*/ 	.word	0xffffffff


	//   ....[150]....
        /*0348*/ 	.word	0xffffffff


	//   ....[151]....
        /*034c*/ 	.word	0xffffffff


	//   ....[152]....
        /*0350*/ 	.word	0xffffffff


	//   ....[153]....
        /*0354*/ 	.word	0xffffffff


	//   ....[154]....
        /*0358*/ 	.word	0xffffffff


	//   ....[155]....
        /*035c*/ 	.word	0xffffffff


	//   ....[156]....
        /*0360*/ 	.word	0xffffffff


	//   ....[157]....
        /*0364*/ 	.word	0xffffffff


	//   ....[158]....
        /*0368*/ 	.word	0xffffffff


	//   ....[159]....
        /*036c*/ 	.word	0xffffffff


	//   ....[160]....
        /*0370*/ 	.word	0x0500000c


	//   ....[161]....
        /*0374*/ 	.word	0xffffffff


	//   ....[162]....
        /*0378*/ 	.word	0xffffffff


	//   ....[163]....
        /*037c*/ 	.word	0xffffffff


	//   ....[164]....
        /*0380*/ 	.word	0xffffffff


	//   ....[165]....
        /*0384*/ 	.word	0xffffffff


	//   ....[166]....
        /*0388*/ 	.word	0xffffffff


	//   ....[167]....
        /*038c*/ 	.word	0xffffffff


	//   ....[168]....
        /*0390*/ 	.word	0xffffffff


	//   ....[169]....
        /*0394*/ 	.word	0xffffffff


	//   ....[170]....
        /*0398*/ 	.word	0xffffffff


	//   ....[171]....
        /*039c*/ 	.word	0xffffffff


	//   ....[172]....
        /*03a0*/ 	.word	0xffffffff


	//   ....[173]....
        /*03a4*/ 	.word	0xffffffff


	//   ....[174]....
        /*03a8*/ 	.word	0xffffffff


	//   ....[175]....
        /*03ac*/ 	.word	0xffffffff


	//   ....[176]....
        /*03b0*/ 	.word	0xffffffff


	//   ....[177]....
        /*03b4*/ 	.word	0xffffffff


	//   ....[178]....
        /*03b8*/ 	.word	0xffffffff


	//   ....[179]....
        /*03bc*/ 	.word	0xffffffff


	//   ....[180]....
        /*03c0*/ 	.word	0xffffffff


	//   ....[181]....
        /*03c4*/ 	.word	0xffffffff


	//   ....[182]....
        /*03c8*/ 	.word	0xffffffff


	//   ....[183]....
        /*03cc*/ 	.word	0xffffffff


	//   ....[184]....
        /*03d0*/ 	.word	0xffffffff


	//   ....[185]....
        /*03d4*/ 	.word	0xffffffff


	//   ....[186]....
        /*03d8*/ 	.word	0xffffffff


	//   ....[187]....
        /*03dc*/ 	.word	0xffffffff


	//   ....[188]....
        /*03e0*/ 	.word	0xffffffff


	//   ....[189]....
        /*03e4*/ 	.word	0xffffffff


	//   ....[190]....
        /*03e8*/ 	.word	0xffffffff


	//   ....[191]....
        /*03ec*/ 	.word	0xffffffff


	//   ....[192]....
        /*03f0*/ 	.word	0xffffffff


	//   ....[193]....
        /*03f4*/ 	.word	0xffffffff


	//   ....[194]....
        /*03f8*/ 	.word	0xffffffff


	//   ....[195]....
        /*03fc*/ 	.word	0xffffffff


	//   ....[196]....
        /*0400*/ 	.word	0xffffffff


	//   ....[197]....
        /*0404*/ 	.word	0xffffffff


	//   ....[198]....
        /*0408*/ 	.word	0xffffffff


	//   ....[199]....
        /*040c*/ 	.word	0xffffffff


	//   ....[200]....
        /*0410*/ 	.word	0xffffffff


	//   ....[201]....
        /*0414*/ 	.word	0xffffffff


	//   ....[202]....
        /*0418*/ 	.word	0xffffffff


	//   ....[203]....
        /*041c*/ 	.word	0xffffffff


	//   ....[204]....
        /*0420*/ 	.word	0xffffffff


	//   ....[205]....
        /*0424*/ 	.word	0xffffffff


	//   ....[206]....
        /*0428*/ 	.word	0xffffffff


	//   ....[207]....
        /*042c*/ 	.word	0xffffffff


	//   ....[208]....
        /*0430*/ 	.word	0xffffffff


	//   ....[209]....
        /*0434*/ 	.word	0xffffffff


	//   ....[210]....
        /*0438*/ 	.word	0xffffffff


	//   ....[211]....
        /*043c*/ 	.word	0xffffffff


	//   ....[212]....
        /*0440*/ 	.word	0xffffffff


	//   ....[213]....
        /*0444*/ 	.word	0xffffffff


	//   ....[214]....
        /*0448*/ 	.word	0xffffffff


	//   ....[215]....
        /*044c*/ 	.word	0xffffffff


	//   ....[216]....
        /*0450*/ 	.word	0xffffffff


	//   ....[217]....
        /*0454*/ 	.word	0xffffffff


	//   ....[218]....
        /*0458*/ 	.word	0xffffffff


	//   ....[219]....
        /*045c*/ 	.word	0xffffffff


	//   ....[220]....
        /*0460*/ 	.word	0xffffffff


	//   ....[221]....
        /*0464*/ 	.word	0xffffffff


	//   ....[222]....
        /*0468*/ 	.word	0xffffffff


	//   ....[223]....
        /*046c*/ 	.word	0xffffffff


	//   ....[224]....
        /*0470*/ 	.word	0xffffffff


	//   ....[225]....
        /*0474*/ 	.word	0xffffffff


	//   ....[226]....
        /*0478*/ 	.word	0xffffffff


	//   ....[227]....
        /*047c*/ 	.word	0xffffffff


	//   ....[228]....
        /*0480*/ 	.word	0xffffffff


	//   ....[229]....
        /*0484*/ 	.word	0x0500004c


	//   ....[230]....
        /*0488*/ 	.word	0x0500004c


	//   ....[231]....
        /*048c*/ 	.word	0x0500004c


	//   ....[232]....
        /*0490*/ 	.word	0x0500004c


	//   ....[233]....
        /*0494*/ 	.word	0x0500004c


	//----- nvinfo : EIATTR_COOP_GROUP_INSTR_OFFSETS
	.align		4
.L_390:
        /*0498*/ 	.byte	0x04, 0x28
        /*049a*/ 	.short	(.L_392 - .L_391)


	//   ....[0]....
.L_391:
        /*049c*/ 	.word	0x00000e60


	//   ....[1]....
        /*04a0*/ 	.word	0x00001770


	//   ....[2]....
        /*04a4*/ 	.word	0x000029b0


	//   ....[3]....
        /*04a8*/ 	.word	0x000029d0


	//   ....[4]....
        /*04ac*/ 	.word	0x000029f0


	//   ....[5]....
        /*04b0*/ 	.word	0x00002a10


	//   ....[6]....
        /*04b4*/ 	.word	0x00002a30


	//   ....[7]....
        /*04b8*/ 	.word	0x00002f20


	//   ....[8]....
        /*04bc*/ 	.word	0x00002f30


	//   ....[9]....
        /*04c0*/ 	.word	0x00002f50


	//   ....[10]....
        /*04c4*/ 	.word	0x00002f70


	//   ....[11]....
        /*04c8*/ 	.word	0x00002fc0


	//   ....[12]....
        /*04cc*/ 	.word	0x00003000


	//   ....[13]....
        /*04d0*/ 	.word	0x00003030


	//   ....[14]....
        /*04d4*/ 	.word	0x00003060


	//   ....[15]....
        /*04d8*/ 	.word	0x00003160


	//   ....[16]....
        /*04dc*/ 	.word	0x00003170


	//   ....[17]....
        /*04e0*/ 	.word	0x00003190


	//   ....[18]....
        /*04e4*/ 	.word	0x000031d0


	//   ....[19]....
        /*04e8*/ 	.word	0x00003200


	//   ....[20]....
        /*04ec*/ 	.word	0x00003240


	//   ....[21]....
        /*04f0*/ 	.word	0x00003260


	//   ....[22]....
        /*04f4*/ 	.word	0x00003280


	//   ....[23]....
        /*04f8*/ 	.word	0x000032e0


	//   ....[24]....
        /*04fc*/ 	.word	0x00003380


	//   ....[25]....
        /*0500*/ 	.word	0x00003390


	//   ....[26]....
        /*0504*/ 	.word	0x000033b0


	//   ....[27]....
        /*0508*/ 	.word	0x000033f0


	//   ....[28]....
        /*050c*/ 	.word	0x00003420


	//   ....[29]....
        /*0510*/ 	.word	0x00003460


	//   ....[30]....
        /*0514*/ 	.word	0x00003480


	//   ....[31]....
        /*0518*/ 	.word	0x000034a0


	//   ....[32]....
        /*051c*/ 	.word	0x00003510


	//   ....[33]....
        /*0520*/ 	.word	0x000035c0


	//   ....[34]....
        /*0524*/ 	.word	0x000035d0


	//   ....[35]....
        /*0528*/ 	.word	0x000035f0


	//   ....[36]....
        /*052c*/ 	.word	0x00003630


	//   ....[37]....
        /*0530*/ 	.word	0x00003660


	//   ....[38]....
        /*0534*/ 	.word	0x000036a0


	//   ....[39]....
        /*0538*/ 	.word	0x000036c0


	//   ....[40]....
        /*053c*/ 	.word	0x000036e0


	//   ....[41]....
        /*0540*/ 	.word	0x00003740


	//   ....[42]....
        /*0544*/ 	.word	0x000037e0


	//   ....[43]....
        /*0548*/ 	.word	0x000037f0


	//   ....[44]....
        /*054c*/ 	.word	0x00003810


	//   ....[45]....
        /*0550*/ 	.word	0x00003850


	//   ....[46]....
        /*0554*/ 	.word	0x00003880


	//   ....[47]....
        /*0558*/ 	.word	0x000038c0


	//   ....[48]....
        /*055c*/ 	.word	0x000038e0


	//   ....[49]....
        /*0560*/ 	.word	0x00003900


	//   ....[50]....
        /*0564*/ 	.word	0x00003970


	//   ....[51]....
        /*0568*/ 	.word	0x00003a20


	//   ....[52]....
        /*056c*/ 	.word	0x00003a30


	//   ....[53]....
        /*0570*/ 	.word	0x00003a50


	//   ....[54]....
        /*0574*/ 	.word	0x00003a90


	//   ....[55]....
        /*0578*/ 	.word	0x00003ac0


	//   ....[56]....
        /*057c*/ 	.word	0x00003b00


	//   ....[57]....
        /*0580*/ 	.word	0x00003b20


	//   ....[58]....
        /*0584*/ 	.word	0x00003b40


	//   ....[59]....
        /*0588*/ 	.word	0x00003ba0


	//   ....[60]....
        /*058c*/ 	.word	0x00003c40


	//   ....[61]....
        /*0590*/ 	.word	0x00003c50


	//   ....[62]....
        /*0594*/ 	.word	0x00003c70


	//   ....[63]....
        /*0598*/ 	.word	0x00003cb0


	//   ....[64]....
        /*059c*/ 	.word	0x00003ce0


	//   ....[65]....
        /*05a0*/ 	.word	0x00003cf0


	//   ....[66]....
        /*05a4*/ 	.word	0x00003d30


	//   ....[67]....
        /*05a8*/ 	.word	0x00003d50


	//   ....[68]....
        /*05ac*/ 	.word	0x00003d70


	//   ....[69]....
        /*05b0*/ 	.word	0x00003e80


	//   ....[70]....
        /*05b4*/ 	.word	0x00003e90


	//   ....[71]....
        /*05b8*/ 	.word	0x00003eb0


	//   ....[72]....
        /*05bc*/ 	.word	0x00003ef0


	//   ....[73]....
        /*05c0*/ 	.word	0x00003f20


	//   ....[74]....
        /*05c4*/ 	.word	0x00003f60


	//   ....[75]....
        /*05c8*/ 	.word	0x00003f80


	//   ....[76]....
        /*05cc*/ 	.word	0x00003fa0


	//   ....[77]....
        /*05d0*/ 	.word	0x00004000


	//   ....[78]....
        /*05d4*/ 	.word	0x000040a0


	//   ....[79]....
        /*05d8*/ 	.word	0x000040b0


	//   ....[80]....
        /*05dc*/ 	.word	0x000040d0


	//   ....[81]....
        /*05e0*/ 	.word	0x00004110


	//   ....[82]....
        /*05e4*/ 	.word	0x00004140


	//   ....[83]....
        /*05e8*/ 	.word	0x00004180


	//   ....[84]....
        /*05ec*/ 	.word	0x000041a0


	//   ....[85]....
        /*05f0*/ 	.word	0x000041c0


	//   ....[86]....
        /*05f4*/ 	.word	0x00004230


	//   ....[87]....
        /*05f8*/ 	.word	0x000042e0


	//   ....[88]....
        /*05fc*/ 	.word	0x000042f0


	//   ....[89]....
        /*0600*/ 	.word	0x00004310


	//   ....[90]....
        /*0604*/ 	.word	0x00004350


	//   ....[91]....
        /*0608*/ 	.word	0x00004380


	//   ....[92]....
        /*060c*/ 	.word	0x000043c0


	//   ....[93]....
        /*0610*/ 	.word	0x000043e0


	//   ....[94]....
        /*0614*/ 	.word	0x00004400


	//   ....[95]....
        /*0618*/ 	.word	0x00004460


	//   ....[96]....
        /*061c*/ 	.word	0x00004500


	//   ....[97]....
        /*0620*/ 	.word	0x00004510


	//   ....[98]....
        /*0624*/ 	.word	0x00004530


	//   ....[99]....
        /*0628*/ 	.word	0x00004570


	//   ....[100]....
        /*062c*/ 	.word	0x000045a0


	//   ....[101]....
        /*0630*/ 	.word	0x000045e0


	//   ....[102]....
        /*0634*/ 	.word	0x00004600


	//   ....[103]....
        /*0638*/ 	.word	0x00004620


	//   ....[104]....
        /*063c*/ 	.word	0x00004690


	//   ....[105]....
        /*0640*/ 	.word	0x00004740


	//   ....[106]....
        /*0644*/ 	.word	0x00004750


	//   ....[107]....
        /*0648*/ 	.word	0x00004770


	//   ....[108]....
        /*064c*/ 	.word	0x000047b0


	//   ....[109]....
        /*0650*/ 	.word	0x000047e0


	//   ....[110]....
        /*0654*/ 	.word	0x00004820


	//   ....[111]....
        /*0658*/ 	.word	0x00004840


	//   ....[112]....
        /*065c*/ 	.word	0x00004860


	//   ....[113]....
        /*0660*/ 	.word	0x000048c0


	//   ....[114]....
        /*0664*/ 	.word	0x00004960


	//   ....[115]....
        /*0668*/ 	.word	0x00004970


	//   ....[116]....
        /*066c*/ 	.word	0x00004990


	//   ....[117]....
        /*0670*/ 	.word	0x000049d0


	//   ....[118]....
        /*0674*/ 	.word	0x00004a00


	//   ....[119]....
        /*0678*/ 	.word	0x00004a40


	//   ....[120]....
        /*067c*/ 	.word	0x00004a60


	//   ....[121]....
        /*0680*/ 	.word	0x00004a80


	//   ....[122]....
        /*0684*/ 	.word	0x00004af0


	//   ....[123]....
        /*0688*/ 	.word	0x00004b80


	//   ....[124]....
        /*068c*/ 	.word	0x00004ba0


	//   ....[125]....
        /*0690*/ 	.word	0x00004bb0


	//   ....[126]....
        /*0694*/ 	.word	0x00004bd0


	//   ....[127]....
        /*0698*/ 	.word	0x00004c10


	//   ....[128]....
        /*069c*/ 	.word	0x00004c40


	//   ....[129]....
        /*06a0*/ 	.word	0x00004c80


	//   ....[130]....
        /*06a4*/ 	.word	0x00004ca0


	//   ....[131]....
        /*06a8*/ 	.word	0x00004cc0


	//   ....[132]....
        /*06ac*/ 	.word	0x00004db0


	//   ....[133]....
        /*06b0*/ 	.word	0x00004dd0


	//   ....[134]....
        /*06b4*/ 	.word	0x00004de0


	//   ....[135]....
        /*06b8*/ 	.word	0x00004e00


	//   ....[136]....
        /*06bc*/ 	.word	0x00004e40


	//   ....[137]....
        /*06c0*/ 	.word	0x00004e70


	//   ....[138]....
        /*06c4*/ 	.word	0x00004eb0


	//   ....[139]....
        /*06c8*/ 	.word	0x00004ed0


	//   ....[140]....
        /*06cc*/ 	.word	0x00004ef0


	//   ....[141]....
        /*06d0*/ 	.word	0x00004fe0


	//   ....[142]....
        /*06d4*/ 	.word	0x00005000


	//   ....[143]....
        /*06d8*/ 	.word	0x00005010


	//   ....[144]....
        /*06dc*/ 	.word	0x00005030


	//   ....[145]....
        /*06e0*/ 	.word	0x00005070


	//   ....[146]....
        /*06e4*/ 	.word	0x000050a0


	//   ....[147]....
        /*06e8*/ 	.word	0x000050e0


	//   ....[148]....
        /*06ec*/ 	.word	0x00005100


	//   ....[149]....
        /*06f0*/ 	.word	0x00005120


	//   ....[150]....
        /*06f4*/ 	.word	0x00005210


	//   ....[151]....
        /*06f8*/ 	.word	0x00005230


	//   ....[152]....
        /*06fc*/ 	.word	0x00005240


	//   ....[153]....
        /*0700*/ 	.word	0x00005260


	//   ....[154]....
        /*0704*/ 	.word	0x000052a0


	//   ....[155]....
        /*0708*/ 	.word	0x000052d0


	//   ....[156]....
        /*070c*/ 	.word	0x00005310


	//   ....[157]....
        /*0710*/ 	.word	0x00005330


	//   ....[158]....
        /*0714*/ 	.word	0x00005350


	//   ....[159]....
        /*0718*/ 	.word	0x000054a0


	//   ....[160]....
        /*071c*/ 	.word	0x000059b0


	//   ....[161]....
        /*0720*/ 	.word	0x00005cd0


	//   ....[162]....
        /*0724*/ 	.word	0x00005d80


	//   ....[163]....
        /*0728*/ 	.word	0x00005e30


	//   ....[164]....
        /*072c*/ 	.word	0x00005ee0


	//   ....[165]....
        /*0730*/ 	.word	0x00005f90


	//   ....[166]....
        /*0734*/ 	.word	0x00006040


	//   ....[167]....
        /*0738*/ 	.word	0x000060f0


	//   ....[168]....
        /*073c*/ 	.word	0x000061a0


	//   ....[169]....
        /*0740*/ 	.word	0x00006250


	//   ....[170]....
        /*0744*/ 	.word	0x00006300


	//   ....[171]....
        /*0748*/ 	.word	0x000063b0


	//   ....[172]....
        /*074c*/ 	.word	0x00006460


	//   ....[173]....
        /*0750*/ 	.word	0x00006510


	//   ....[174]....
        /*0754*/ 	.word	0x000065c0


	//   ....[175]....
        /*0758*/ 	.word	0x00006670


	//   ....[176]....
        /*075c*/ 	.word	0x00006720


	//   ....[177]....
        /*0760*/ 	.word	0x000067d0


	//   ....[178]....
        /*0764*/ 	.word	0x000069b0


	//   ....[179]....
        /*0768*/ 	.word	0x00006ad0


	//   ....[180]....
        /*076c*/ 	.word	0x00006bf0


	//   ....[181]....
        /*0770*/ 	.word	0x00006d10


	//   ....[182]....
        /*0774*/ 	.word	0x00006e30


	//   ....[183]....
        /*0778*/ 	.word	0x00006f50


	//   ....[184]....
        /*077c*/ 	.word	0x00007070


	//   ....[185]....
        /*0780*/ 	.word	0x00007190


	//   ....[186]....
        /*0784*/ 	.word	0x000072b0


	//   ....[187]....
        /*0788*/ 	.word	0x000073d0


	//   ....[188]....
        /*078c*/ 	.word	0x000074f0


	//   ....[189]....
        /*0790*/ 	.word	0x00007600


	//   ....[190]....
        /*0794*/ 	.word	0x00007700


	//   ....[191]....
        /*0798*/ 	.word	0x00007800


	//   ....[192]....
        /*079c*/ 	.word	0x00007900


	//   ....[193]....
        /*07a0*/ 	.word	0x00007a00


	//   ....[194]....
        /*07a4*/ 	.word	0x00007b00


	//   ....[195]....
        /*07a8*/ 	.word	0x000085a0


	//   ....[196]....
        /*07ac*/ 	.word	0x00008620


	//   ....[197]....
        /*07b0*/ 	.word	0x000086a0


	//   ....[198]....
        /*07b4*/ 	.word	0x00008720


	//   ....[199]....
        /*07b8*/ 	.word	0x000087a0


	//   ....[200]....
        /*07bc*/ 	.word	0x00008820


	//   ....[201]....
        /*07c0*/ 	.word	0x000088a0


	//   ....[202]....
        /*07c4*/ 	.word	0x00008920


	//   ....[203]....
        /*07c8*/ 	.word	0x000089a0


	//   ....[204]....
        /*07cc*/ 	.word	0x00008a20


	//   ....[205]....
        /*07d0*/ 	.word	0x00008aa0


	//   ....[206]....
        /*07d4*/ 	.word	0x00008b20


	//   ....[207]....
        /*07d8*/ 	.word	0x00008ba0


	//   ....[208]....
        /*07dc*/ 	.word	0x00008c20


	//   ....[209]....
        /*07e0*/ 	.word	0x00008ca0


	//   ....[210]....
        /*07e4*/ 	.word	0x00008d20


	//   ....[211]....
        /*07e8*/ 	.word	0x00008da0


	//   ....[212]....
        /*07ec*/ 	.word	0x00008f80


	//   ....[213]....
        /*07f0*/ 	.word	0x00009020


	//   ....[214]....
        /*07f4*/ 	.word	0x000090d0


	//   ....[215]....
        /*07f8*/ 	.word	0x00009180


	//   ....[216]....
        /*07fc*/ 	.word	0x00009230


	//   ....[217]....
        /*0800*/ 	.word	0x000092f0


	//   ....[218]....
        /*0804*/ 	.word	0x000093b0


	//   ....[219]....
        /*0808*/ 	.word	0x00009460


	//   ....[220]....
        /*080c*/ 	.word	0x00009520


	//   ....[221]....
        /*0810*/ 	.word	0x000095d0


	//   ....[222]....
        /*0814*/ 	.word	0x00009690


	//   ....[223]....
        /*0818*/ 	.word	0x00009740


	//   ....[224]....
        /*081c*/ 	.word	0x00009800


	//   ....[225]....
        /*0820*/ 	.word	0x000098b0


	//   ....[226]....
        /*0824*/ 	.word	0x00009950


	//   ....[227]....
        /*0828*/ 	.word	0x00009a00


	//   ....[228]....
        /*082c*/ 	.word	0x00009aa0


	//   ....[229]....
        /*0830*/ 	.word	0x00009b10


	//   ....[230]....
        /*0834*/ 	.word	0x00009b70


	//   ....[231]....
        /*0838*/ 	.word	0x00009be0


	//   ....[232]....
        /*083c*/ 	.word	0x00009c40


	//   ....[233]....
        /*0840*/ 	.word	0x00009cb0


	//----- nvinfo : EIATTR_VRC_CTA_INIT_COUNT
	.align		4
.L_392:
        /*0844*/ 	.byte	0x02, 0x4a
	.zero		1
	.zero		1


	//----- nvinfo : EIATTR_EXIT_INSTR_OFFSETS
	.align		4
        /*0848*/ 	.byte	0x04, 0x1c
        /*084a*/ 	.short	(.L_394 - .L_393)


	//   ....[0]....
.L_393:
        /*084c*/ 	.word	0x00002450


	//   ....[1]....
        /*0850*/ 	.word	0x000027b0


	//   ....[2]....
        /*0854*/ 	.word	0x000027d0


	//   ....[3]....
        /*0858*/ 	.word	0x00008db0


	//   ....[4]....
        /*085c*/ 	.word	0x00009ab0


	//----- nvinfo : EIATTR_MAX_THREADS
	.align		4
.L_394:
        /*0860*/ 	.byte	0x04, 0x05
        /*0862*/ 	.short	(.L_396 - .L_395)
.L_395:
        /*0864*/ 	.word	0x00000180
        /*0868*/ 	.word	0x00000001
        /*086c*/ 	.word	0x00000001


	//----- nvinfo : EIATTR_CRS_STACK_SIZE
	.align		4
.L_396:
        /*0870*/ 	.byte	0x04, 0x1e
        /*0872*/ 	.short	(.L_398 - .L_397)
.L_397:
        /*0874*/ 	.word	0x00000000


	//----- nvinfo : EIATTR_CBANK_PARAM_SIZE
	.align		4
.L_398:
        /*0878*/ 	.byte	0x03, 0x19
        /*087a*/ 	.short	0x004d


	//----- nvinfo : EIATTR_PARAM_CBANK
	.align		4
        /*087c*/ 	.byte	0x04, 0x0a
        /*087e*/ 	.short	(.L_400 - .L_399)
	.align		4
.L_399:
        /*0880*/ 	.word	index@(.nv.constant0._ZN3cub18CUB_300001_SM_10006detail10radix_sort29DeviceRadixSortOnesweepKernelINS1_5radix10policy_hubIjjyE10Policy1000ELNS0_9SortOrderE0EjjyiiNS1_21identity_decomposer_tEEEvPT5_SB_PT3_PKSC_PT1_PKSG_PT2_PKSK_T4_iiT6_)
        /*0884*/ 	.short	0x0380
        /*0886*/ 	.short	0x004d


	//----- nvinfo : EIATTR_SW_WAR
	.align		4
.L_400:
        /*0888*/ 	.byte	0x04, 0x36
        /*088a*/ 	.short	(.L_402 - .L_401)
.L_401:
        /*088c*/ 	.word	0x00000008
.L_402:


//--------------------- .nv.info._ZN3cub18CUB_300001_SM_10006detail10radix_sort33DeviceRadixSortExclusiveSumKernelINS1_5radix10policy_hubIjjyE10Policy1000EyEEvPT0_ --------------------------
	.section	.nv.info._ZN3cub18CUB_300001_SM_10006detail10radix_sort33DeviceRadixSortExclusiveSumKernelINS1_5radix10policy_hubIjjyE10Policy1000EyEEvPT0_,"",@"SHT_CUDA_INFO"
	.sectionflags	@""
	.align	4


	//----- nvinfo : EIATTR_CUDA_API_VERSION
	.align		4
        /*0000*/ 	.byte	0x04, 0x37
        /*0002*/ 	.short	(.L_404 - .L_403)
.L_403:
        /*0004*/ 	.word	0x00000082


	//----- nvinfo : EIATTR_KPARAM_INFO
	.align		4
.L_404:
        /*0008*/ 	.byte	0x04, 0x17
        /*000a*/ 	.short	(.L_406 - .L_405)
.L_405:
        /*000c*/ 	.word	0x00000000
        /*0010*/ 	.short	0x0000
        /*0012*/ 	.short	0x0000
        /*0014*/ 	.byte	0x00, 0xf5, 0x21, 0x00


	//----- nvinfo : EIATTR_SPARSE_MMA_MASK
	.align		4
.L_406:
        /*0018*/ 	.byte	0x03, 0x50
        /*001a*/ 	.short	0x0000


	//----- nvinfo : EIATTR_MAXREG_COUNT
	.align		4
        /*001c*/ 	.byte	0x03, 0x1b
        /*001e*/ 	.short	0x00ff


	//----- nvinfo : EIATTR_NUM_BARRIERS
	.align		4
        /*0020*/ 	.byte	0x02, 0x4c
        /*0022*/ 	.byte	0x01
	.zero		1


	//----- nvinfo : EIATTR_MERCURY_ISA_VERSION
	.align		4
        /*0024*/ 	.byte	0x03, 0x5f
        /*0026*/ 	.short	0x0101


	//----- nvinfo : EIATTR_COOP_GROUP_MASK_REGIDS
	.align		4
        /*0028*/ 	.byte	0x04, 0x29
        /*002a*/ 	.short	(.L_408 - .L_407)


	//   ....[0]....
.L_407:
        /*002c*/ 	.word	0xffffffff


	//   ....[1]....
        /*0030*/ 	.word	0xffffffff


	//   ....[2]....
        /*0034*/ 	.word	0xffffffff


	//   ....[3]....
        /*0038*/ 	.word	0xffffffff


	//   ....[4]....
        /*003c*/ 	.word	0xffffffff


	//   ....[5]....
        /*0040*/ 	.word	0xffffffff


	//   ....[6]....
        /*0044*/ 	.word	0xffffffff


	//   ....[7]....
        /*0048*/ 	.word	0xffffffff


	//   ....[8]....
        /*004c*/ 	.word	0xffffffff


	//   ....[9]....
        /*0050*/ 	.word	0xffffffff


	//   ....[10]....
        /*0054*/ 	.word	0x05000015


	//   ....[11]....
        /*0058*/ 	.word	0x05000015


	//   ....[12]....
        /*005c*/ 	.word	0x05000015


	//   ....[13]....
        /*0060*/ 	.word	0x05000015


	//   ....[14]....
        /*0064*/ 	.word	0x05000015


	//   ....[15]....
        /*0068*/ 	.word	0x05000015


	//   ....[16]....
        /*006c*/ 	.word	0x05000015


	//   ....[17]....
        /*0070*/ 	.word	0x05000015


	//   ....[18]....
        /*0074*/ 	.word	0x05000015


	//   ....[19]....
        /*0078*/ 	.word	0x05000015


	//----- nvinfo : EIATTR_COOP_GROUP_INSTR_OFFSETS
	.align		4
.L_408:
        /*007c*/ 	.byte	0x04, 0x28
        /*007e*/ 	.short	(.L_410 - .L_409)


	//   ....[0]....
.L_409:
        /*0080*/ 	.word	0x00000250


	//   ....[1]....
        /*0084*/ 	.word	0x00000260


	//   ....[2]....
        /*0088*/ 	.word	0x000002a0


	//   ....[3]....
        /*008c*/ 	.word	0x000002c0


	//   ....[4]....
        /*0090*/ 	.word	0x00000310


	//   ....[5]....
        /*0094*/ 	.word	0x00000320


	//   ....[6]....
        /*0098*/ 	.word	0x00000360


	//   ....[7]....
        /*009c*/ 	.word	0x00000380


	//   ....[8]....
        /*00a0*/ 	.word	0x000003d0


	//   ....[9]....
        /*00a4*/ 	.word	0x000003e0


	//   ....[10]....
        /*00a8*/ 	.word	0x00000660


	//   ....[11]....
        /*00ac*/ 	.word	0x000006b0


	//   ....[12]....
        /*00b0*/ 	.word	0x00000740


	//   ....[13]....
        /*00b4*/ 	.word	0x00000790


	//   ....[14]....
        /*00b8*/ 	.word	0x00000820


	//   ....[15]....
        /*00bc*/ 	.word	0x00000870


	//   ....[16]....
        /*00c0*/ 	.word	0x00000900


	//   ....[17]....
        /*00c4*/ 	.word	0x00000950


	//   ....[18]....
        /*00c8*/ 	.word	0x000009e0


	//   ....[19]....
        /*00cc*/ 	.word	0x00000a30


	//----- nvinfo : EIATTR_VRC_CTA_INIT_COUNT
	.align		4
.L_410:
        /*00d0*/ 	.byte	0x02, 0x4a
	.zero		1
	.zero		1


	//----- nvinfo : EIATTR_EXIT_INSTR_OFFSETS
	.align		4
        /*00d4*/ 	.byte	0x04, 0x1c
        /*00d6*/ 	.short	(.L_412 - .L_411)


	//   ....[0]....
.L_411:
        /*00d8*/ 	.word	0x000005d0


	//   ....[1]....
        /*00dc*/ 	.word	0x00000600


	//----- nvinfo : EIATTR_CRS_STACK_SIZE
	.align		4
.L_412:
        /*00e0*/ 	.byte	0x04, 0x1e
        /*00e2*/ 	.short	(.L_414 - .L_413)
.L_413:
        /*00e4*/ 	.word	0x00000000


	//----- nvinfo : EIATTR_CBANK_PARAM_SIZE
	.align		4
.L_414:
        /*00e8*/ 	.byte	0x03, 0x19
        /*00ea*/ 	.short	0x0008


	//----- nvinfo : EIATTR_PARAM_CBANK
	.align		4
        /*00ec*/ 	.byte	0x04, 0x0a
        /*00ee*/ 	.short	(.L_416 - .L_415)
	.align		4
.L_415:
        /*00f0*/ 	.word	index@(.nv.constant0._ZN3cub18CUB_300001_SM_10006detail10radix_sort33DeviceRadixSortExclusiveSumKernelINS1_5radix10policy_hubIjjyE10Policy1000EyEEvPT0_)
        /*00f4*/ 	.short	0x0380
        /*00f6*/ 	.short	0x0008


	//----- nvinfo : EIATTR_SW_WAR
	.align		4
.L_416:
        /*00f8*/ 	.byte	0x04, 0x36
        /*00fa*/ 	.short	(.L_418 - .L_417)
.L_417:
        /*00fc*/ 	.word	0x00000008
.L_418:


//--------------------- .nv.info._ZN3cub18CUB_300001_SM_10006detail10radix_sort30DeviceRadixSortHistogramKernelINS1_5radix10policy_hubIjjyE10Policy1000ELNS0_9SortOrderE0EjyNS1_21identity_decomposer_tEEEvPT2_PKT1_SA_iiT3_ --------------------------
	.section	.nv.info._ZN3cub18CUB_300001_SM_10006detail10radix_sort30DeviceRadixSortHistogramKernelINS1_5radix10policy_hubIjjyE10Policy1000ELNS0_9SortOrderE0EjyNS1_21identity_decomposer_tEEEvPT2_PKT1_SA_iiT3_,"",@"SHT_CUDA_INFO"
	.sectionflags	@""
	.align	4


	//----- nvinfo : EIATTR_CUDA_API_VERSION
	.align		4
        /*0000*/ 	.byte	0x04, 0x37
        /*0002*/ 	.short	(.L_420 - .L_419)
.L_419:
        /*0004*/ 	.word	0x00000082


	//----- nvinfo : EIATTR_KPARAM_INFO
	.align		4
.L_420:
        /*0008*/ 	.byte	0x04, 0x17
        /*000a*/ 	.short	(.L_422 - .L_421)
.L_421:
        /*000c*/ 	.word	0x00000000
        /*0010*/ 	.short	0x0005
        /*0012*/ 	.short	0x0020
        /*0014*/ 	.byte	0x00, 0xf0, 0x05, 0x00


	//----- nvinfo : EIATTR_KPARAM_INFO
	.align		4
.L_422:
        /*0018*/ 	.byte	0x04, 0x17
        /*001a*/ 	.short	(.L_424 - .L_423)
.L_423:
        /*001c*/ 	.word	0x00000000
        /*0020*/ 	.short	0x0004
        /*0022*/ 	.short	0x001c
        /*0024*/ 	.byte	0x00, 0xf0, 0x11, 0x00


	//----- nvinfo : EIATTR_KPARAM_INFO
	.align		4
.L_424:
        /*0028*/ 	.byte	0x04, 0x17
        /*002a*/ 	.short	(.L_426 - .L_425)
.L_425:
        /*002c*/ 	.word	0x00000000
        /*0030*/ 	.short	0x0003
        /*0032*/ 	.short	0x0018
        /*0034*/ 	.byte	0x00, 0xf0, 0x11, 0x00


	//----- nvinfo : EIATTR_KPARAM_INFO
	.align		4
.L_426:
        /*0038*/ 	.byte	0x04, 0x17
        /*003a*/ 	.short	(.L_428 - .L_427)
.L_427:
        /*003c*/ 	.word	0x00000000
        /*0040*/ 	.short	0x0002
        /*0042*/ 	.short	0x0010
        /*0044*/ 	.byte	0x00, 0xf0, 0x21, 0x00


	//----- nvinfo : EIATTR_KPARAM_INFO
	.align		4
.L_428:
        /*0048*/ 	.byte	0x04, 0x17
        /*004a*/ 	.short	(.L_430 - .L_429)
.L_429:
        /*004c*/ 	.word	0x00000000
        /*0050*/ 	.short	0x0001
        /*0052*/ 	.short	0x0008
        /*0054*/ 	.byte	0x00, 0xf5, 0x21, 0x00


	//----- nvinfo : EIATTR_KPARAM_INFO
	.align		4
.L_430:
        /*0058*/ 	.byte	0x04, 0x17
        /*005a*/ 	.short	(.L_432 - .L_431)
.L_431:
        /*005c*/ 	.word	0x00000000
        /*0060*/ 	.short	0x0000
        /*0062*/ 	.short	0x0000
        /*0064*/ 	.byte	0x00, 0xf5, 0x21, 0x00


	//----- nvinfo : EIATTR_SPARSE_MMA_MASK
	.align		4
.L_432:
        /*0068*/ 	.byte	0x03, 0x50
        /*006a*/ 	.short	0x0000


	//----- nvinfo : EIATTR_MAXREG_COUNT
	.align		4
        /*006c*/ 	.byte	0x03, 0x1b
        /*006e*/ 	.short	0x00ff


	//----- nvinfo : EIATTR_NUM_BARRIERS
	.align		4
        /*0070*/ 	.byte	0x02, 0x4c
        /*0072*/ 	.byte	0x01
	.zero		1


	//----- nvinfo : EIATTR_MERCURY_ISA_VERSION
	.align		4
        /*0074*/ 	.byte	0x03, 0x5f
        /*0076*/ 	.short	0x0101


	//----- nvinfo : EIATTR_VRC_CTA_INIT_COUNT
	.align		4
        /*0078*/ 	.byte	0x02, 0x4a
	.zero		1
	.zero		1


	//----- nvinfo : EIATTR_EXIT_INSTR_OFFSETS
	.align		4
        /*007c*/ 	.byte	0x04, 0x1c
        /*007e*/ 	.short	(.L_434 - .L_433)


	//   ....[0]....
.L_433:
        /*0080*/ 	.word	0x00000040


	//   ....[1]....
        /*0084*/ 	.word	0x00002ec0


	//----- nvinfo : EIATTR_MAX_THREADS
	.align		4
.L_434:
        /*0088*/ 	.byte	0x04, 0x05
        /*008a*/ 	.short	(.L_436 - .L_435)
.L_435:
        /*008c*/ 	.word	0x00000080
        /*0090*/ 	.word	0x00000001
        /*0094*/ 	.word	0x00000001


	//----- nvinfo : EIATTR_CRS_STACK_SIZE
	.align		4
.L_436:
        /*0098*/ 	.byte	0x04, 0x1e
        /*009a*/ 	.short	(.L_438 - .L_437)
.L_437:
        /*009c*/ 	.word	0x00000000


	//----- nvinfo : EIATTR_CBANK_PARAM_SIZE
	.align		4
.L_438:
        /*00a0*/ 	.byte	0x03, 0x19
        /*00a2*/ 	.short	0x0021


	//----- nvinfo : EIATTR_PARAM_CBANK
	.align		4
        /*00a4*/ 	.byte	0x04, 0x0a
        /*00a6*/ 	.short	(.L_440 - .L_439)
	.align		4
.L_439:
        /*00a8*/ 	.word	index@(.nv.constant0._ZN3cub18CUB_300001_SM_10006detail10radix_sort30DeviceRadixSortHistogramKernelINS1_5radix10policy_hubIjjyE10Policy1000ELNS0_9SortOrderE0EjyNS1_21identity_decomposer_tEEEvPT2_PKT1_SA_iiT3_)
        /*00ac*/ 	.short	0x0380
        /*00ae*/ 	.short	0x0021


	//----- nvinfo : EIATTR_SW_WAR
	.align		4
.L_440:
        /*00b0*/ 	.byte	0x04, 0x36
        /*00b2*/ 	.short	(.L_442 - .L_441)
.L_441:
        /*00b4*/ 	.word	0x00000008
.L_442:


//--------------------- .nv.info._ZN3cub18CUB_300001_SM_10006detail10radix_sort31DeviceRadixSortSingleTileKernelINS1_5radix10policy_hubIjjyE10Policy1000ELNS0_9SortOrderE0EjjyNS1_21identity_decomposer_tEEEvPKT1_PSA_PKT2_PSE_T3_iiT4_ --------------------------
	.section	.nv.info._ZN3cub18CUB_300001_SM_10006detail10radix_sort31DeviceRadixSortSingleTileKernelINS1_5radix10policy_hubIjjyE10Policy1000ELNS0_9SortOrderE0EjjyNS1_21identity_decomposer_tEEEvPKT1_PSA_PKT2_PSE_T3_iiT4_,"",@"SHT_CUDA_INFO"
	.sectionflags	@""
	.align	4


	//----- nvinfo : EIATTR_CUDA_API_VERSION
	.align		4
        /*0000*/ 	.byte	0x04, 0x37
        /*0002*/ 	.short	(.L_444 - .L_443)
.L_443:
        /*0004*/ 	.word	0x00000082


	//----- nvinfo : EIATTR_KPARAM_INFO
	.align		4
.L_444:
        /*0008*/ 	.byte	0x04, 0x17
        /*000a*/ 	.short	(.L_446 - .L_445)
.L_445:
        /*000c*/ 	.word	0x00000000
        /*0010*/ 	.short	0x0007
        /*0012*/ 	.short	0x0030
        /*0014*/ 	.byte	0x00, 0xf0, 0x05, 0x00


	//----- nvinfo : EIATTR_KPARAM_INFO
	.align		4
.L_446:
        /*0018*/ 	.byte	0x04, 0x17
        /*001a*/ 	.short	(.L_448 - .L_447)
.L_447:
        /*001c*/ 	.word	0x00000000
        /*0020*/ 	.short	0x0006
        /*0022*/ 	.short	0x002c
        /*0024*/ 	.byte	0x00, 0xf0, 0x11, 0x00


	//----- nvinfo : EIATTR_KPARAM_INFO
	.align		4
.L_448:
        /*0028*/ 	.byte	0x04, 0x17
        /*002a*/ 	.short	(.L_450 - .L_449)
.L_449:
        /*002c*/ 	.word	0x00000000
        /*0030*/ 	.short	0x0005
        /*0032*/ 	.short	0x0028
        /*0034*/ 	.byte	0x00, 0xf0, 0x11, 0x00


	//----- nvinfo : EIATTR_KPARAM_INFO
	.align		4
.L_450:
        /*0038*/ 	.byte	0x04, 0x17
        /*003a*/ 	.short	(.L_452 - .L_451)
.L_451:
        /*003c*/ 	.word	0x00000000
        /*0040*/ 	.short	0x0004
        /*0042*/ 	.short	0x0020
        /*0044*/ 	.byte	0x00, 0xf0, 0x21, 0x00


	//----- nvinfo : EIATTR_KPARAM_INFO
	.align		4
.L_452:
        /*0048*/ 	.byte	0x04, 0x17
        /*004a*/ 	.short	(.L_454 - .L_453)
.L_453:
        /*004c*/ 	.word	0x00000000
        /*0050*/ 	.short	0x0003
        /*0052*/ 	.short	0x0018
        /*0054*/ 	.byte	0x00, 0xf5, 0x21, 0x00


	//----- nvinfo : EIATTR_KPARAM_INFO
	.align		4
.L_454:
        /*0058*/ 	.byte	0x04, 0x17
        /*005a*/ 	.short	(.L_456 - .L_455)
.L_455:
        /*005c*/ 	.word	0x00000000
        /*0060*/ 	.short	0x0002
        /*0062*/ 	.short	0x0010
        /*0064*/ 	.byte	0x00, 0xf5, 0x21, 0x00


	//----- nvinfo : EIATTR_KPARAM_INFO
	.align		4
.L_456:
        /*0068*/ 	.byte	0x04, 0x17
        /*006a*/ 	.short	(.L_458 - .L_457)
.L_457:
        /*006c*/ 	.word	0x00000000
        /*0070*/ 	.short	0x0001
        /*0072*/ 	.short	0x0008
        /*0074*/ 	.byte	0x00, 0xf5, 0x21, 0x00


	//----- nvinfo : EIATTR_KPARAM_INFO
	.align		4
.L_458:
        /*0078*/ 	.byte	0x04, 0x17
        /*007a*/ 	.short	(.L_460 - .L_459)
.L_459:
        /*007c*/ 	.word	0x00000000
        /*0080*/ 	.short	0x0000
        /*0082*/ 	.short	0x0000
        /*0084*/ 	.byte	0x00, 0xf5, 0x21, 0x00


	//----- nvinfo : EIATTR_SPARSE_MMA_MASK
	.align		4
.L_460:
        /*0088*/ 	.byte	0x03, 0x50
        /*008a*/ 	.short	0x0000


	//----- nvinfo : EIATTR_MAXREG_COUNT
	.align		4
        /*008c*/ 	.byte	0x03, 0x1b
        /*008e*/ 	.short	0x00ff


	//----- nvinfo : EIATTR_NUM_BARRIERS
	.align		4
        /*0090*/ 	.byte	0x02, 0x4c
        /*0092*/ 	.byte	0x01
	.zero		1


	//----- nvinfo : EIATTR_MERCURY_ISA_VERSION
	.align		4
        /*0094*/ 	.byte	0x03, 0x5f
        /*0096*/ 	.short	0x0101


	//----- nvinfo : EIATTR_COOP_GROUP_MASK_REGIDS
	.align		4
        /*0098*/ 	.byte	0x04, 0x29
        /*009a*/ 	.short	(.L_462 - .L_461)


	//   ....[0]....
.L_461:
        /*009c*/ 	.word	0xffffffff


	//   ....[1]....
        /*00a0*/ 	.word	0xffffffff


	//   ....[2]....
        /*00a4*/ 	.word	0xffffffff


	//   ....[3]....
        /*00a8*/ 	.word	0xffffffff


	//   ....[4]....
        /*00ac*/ 	.word	0xffffffff


	//----- nvinfo : EIATTR_COOP_GROUP_INSTR_OFFSETS
	.align		4
.L_462:
        /*00b0*/ 	.byte	0x04, 0x28
        /*00b2*/ 	.short	(.L_464 - .L_463)


	//   ....[0]....
.L_463:
        /*00b4*/ 	.word	0x00001d10


	//   ....[1]....
        /*00b8*/ 	.word	0x00001d30


	//   ....[2]....
        /*00bc*/ 	.word	0x00001d50


	//   ....[3]....
        /*00c0*/ 	.word	0x00001d70


	//   ....[4]....
        /*00c4*/ 	.word	0x00001d90


	//----- nvinfo : EIATTR_VRC_CTA_INIT_COUNT
	.align		4
.L_464:
        /*00c8*/ 	.byte	0x02, 0x4a
	.zero		1
	.zero		1


	//----- nvinfo : EIATTR_EXIT_INSTR_OFFSETS
	.align		4
        /*00cc*/ 	.byte	0x04, 0x1c
        /*00ce*/ 	.short	(.L_466 - .L_465)


	//   ....[0]....
.L_465:
        /*00d0*/ 	.word	0x000039a0


	//   ....[1]....
        /*00d4*/ 	.word	0x000039e0


	//----- nvinfo : EIATTR_MAX_THREADS
	.align		4
.L_466:
        /*00d8*/ 	.byte	0x04, 0x05
        /*00da*/ 	.short	(.L_468 - .L_467)
.L_467:
        /*00dc*/ 	.word	0x00000100
        /*00e0*/ 	.word	0x00000001
        /*00e4*/ 	.word	0x00000001


	//----- nvinfo : EIATTR_CBANK_PARAM_SIZE
	.align		4
.L_468:
        /*00e8*/ 	.byte	0x03, 0x19
        /*00ea*/ 	.short	0x0031


	//----- nvinfo : EIATTR_PARAM_CBANK
	.align		4
        /*00ec*/ 	.byte	0x04, 0x0a
        /*00ee*/ 	.short	(.L_470 - .L_469)
	.align		4
.L_469:
        /*00f0*/ 	.word	index@(.nv.constant0._ZN3cub18CUB_300001_SM_10006detail10radix_sort31DeviceRadixSortSingleTileKernelINS1_5radix10policy_hubIjjyE10Policy1000ELNS0_9SortOrderE0EjjyNS1_21identity_decomposer_tEEEvPKT1_PSA_PKT2_PSE_T3_iiT4_)
        /*00f4*/ 	.short	0x0380
        /*00f6*/ 	.short	0x0031


	//----- nvinfo : EIATTR_SW_WAR
	.align		4
.L_470:
        /*00f8*/ 	.byte	0x04, 0x36
        /*00fa*/ 	.short	(.L_472 - .L_471)
.L_471:
        /*00fc*/ 	.word	0x00000008
.L_472:


//--------------------- .nv.info._ZN3cub18CUB_300001_SM_10006detail8for_each13static_kernelINS2_12policy_hub_t12policy_500_tElNS2_12op_wrapper_tIlN6thrust24THRUST_300001_SM_1000_NS6system6detail7generic6detail21binary_search_functorINS8_6detail15normal_iteratorINS8_10device_ptrIfEEEENSC_18binary_search_lessENSC_3lbfEEENS8_12zip_iteratorIN4cuda3std3__45tupleIJNS8_17counting_iteratorIjNS8_11use_defaultESS_SS_EENSF_INSG_IjEEEEEEEEEEEEEvT0_T1_ --------------------------
	.section	.nv.info._ZN3cub18CUB_300001_SM_10006detail8for_each13static_kernelINS2_12policy_hub_t12policy_500_tElNS2_12op_wrapper_tIlN6thrust24THRUST_300001_SM_1000_NS6system6detail7generic6detail21binary_search_functorINS8_6detail15normal_iteratorINS8_10device_ptrIfEEEENSC_18binary_search_lessENSC_3lbfEEENS8_12zip_iteratorIN4cuda3std3__45tupleIJNS8_17counting_iteratorIjNS8_11use_defaultESS_SS_EENSF_INSG_IjEEEEEEEEEEEEEvT0_T1_,"",@"SHT_CUDA_INFO"
	.sectionflags	@""
	.align	4


	//----- nvinfo : EIATTR_CUDA_API_VERSION
	.align		4
        /*0000*/ 	.byte	0x04, 0x37
        /*0002*/ 	.short	(.L_474 - .L_473)
.L_473:
        /*0004*/ 	.word	0x00000082


	//----- nvinfo : EIATTR_KPARAM_INFO
	.align		4
.L_474:
        /*0008*/ 	.byte	0x04, 0x17
        /*000a*/ 	.short	(.L_476 - .L_475)
.L_475:
        /*000c*/ 	.word	0x00000000
        /*0010*/ 	.short	0x0001
        /*0012*/ 	.short	0x0008
        /*0014*/ 	.byte	0x00, 0xf0, 0xa1, 0x00


	//----- nvinfo : EIATTR_KPARAM_INFO
	.align		4
.L_476:
        /*0018*/ 	.byte	0x04, 0x17
        /*001a*/ 	.short	(.L_478 - .L_477)
.L_477:
        /*001c*/ 	.word	0x00000000
        /*0020*/ 	.short	0x0000
        /*0022*/ 	.short	0x0000
        /*0024*/ 	.byte	0x00, 0xf0, 0x21, 0x00


	//----- nvinfo : EIATTR_SPARSE_MMA_MASK
	.align		4
.L_478:
        /*0028*/ 	.byte	0x03, 0x50
        /*002a*/ 	.short	0x0000


	//----- nvinfo : EIATTR_MAXREG_COUNT
	.align		4
        /*002c*/ 	.byte	0x03, 0x1b
        /*002e*/ 	.short	0x00ff


	//----- nvinfo : EIATTR_MERCURY_ISA_VERSION
	.align		4
        /*0030*/ 	.byte	0x03, 0x5f
        /*0032*/ 	.short	0x0101


	//----- nvinfo : EIATTR_VRC_CTA_INIT_COUNT
	.align		4
        /*0034*/ 	.byte	0x02, 0x4a
	.zero		1
	.zero		1


	//----- nvinfo : EIATTR_EXIT_INSTR_OFFSETS
	.align		4
        /*0038*/ 	.byte	0x04, 0x1c
        /*003a*/ 	.short	(.L_480 - .L_479)


	//   ....[0]....
.L_479:
        /*003c*/ 	.word	0x00000560


	//   ....[1]....
        /*0040*/ 	.word	0x000005e0


	//   ....[2]....
        /*0044*/ 	.word	0x000009a0


	//   ....[3]....
        /*0048*/ 	.word	0x00000bd0


	//   ....[4]....
        /*004c*/ 	.word	0x00000cb0


	//   ....[5]....
        /*0050*/ 	.word	0x00000cd0


	//----- nvinfo : EIATTR_MAX_THREADS
	.align		4
.L_480:
        /*0054*/ 	.byte	0x04, 0x05
        /*0056*/ 	.short	(.L_482 - .L_481)
.L_481:
        /*0058*/ 	.word	0x00000100
        /*005c*/ 	.word	0x00000001
        /*0060*/ 	.word	0x00000001


	//----- nvinfo : EIATTR_CRS_STACK_SIZE
	.align		4
.L_482:
        /*0064*/ 	.byte	0x04, 0x1e
        /*0066*/ 	.short	(.L_484 - .L_483)
.L_483:
        /*0068*/ 	.word	0x00000000


	//----- nvinfo : EIATTR_CBANK_PARAM_SIZE
	.align		4
.L_484:
        /*006c*/ 	.byte	0x03, 0x19
        /*006e*/ 	.short	0x0030


	//----- nvinfo : EIATTR_PARAM_CBANK
	.align		4
        /*0070*/ 	.byte	0x04, 0x0a
        /*0072*/ 	.short	(.L_486 - .L_485)
	.align		4
.L_485:
        /*0074*/ 	.word	index@(.nv.constant0._ZN3cub18CUB_300001_SM_10006detail8for_each13static_kernelINS2_12policy_hub_t12policy_500_tElNS2_12op_wrapper_tIlN6thrust24THRUST_300001_SM_1000_NS6system6detail7generic6detail21binary_search_functorINS8_6detail15normal_iteratorINS8_10device_ptrIfEEEENSC_18binary_search_lessENSC_3lbfEEENS8_12zip_iteratorIN4cuda3std3__45tupleIJNS8_17counting_iteratorIjNS8_11use_defaultESS_SS_EENSF_INSG_IjEEEEEEEEEEEEEvT0_T1_)
        /*0078*/ 	.short	0x0380
        /*007a*/ 	.short	0x0030


	//----- nvinfo : EIATTR_SW_WAR
	.align		4
.L_486:
        /*007c*/ 	.byte	0x04, 0x36
        /*007e*/ 	.short	(.L_488 - .L_487)
.L_487:
        /*0080*/ 	.word	0x00000008
.L_488:


//--------------------- .nv.info._ZN3cub18CUB_300001_SM_10006detail8for_each13static_kernelINS2_12policy_hub_t12policy_500_tElNS2_12op_wrapper_tIlN6thrust24THRUST_300001_SM_1000_NS6system6detail7generic6detail21binary_search_functorINS8_6detail15normal_iteratorINS8_10device_ptrIjEEEENSC_18binary_search_lessENSC_3ubfEEENS8_12zip_iteratorIN4cuda3std3__45tupleIJNS8_17counting_iteratorIjNS8_11use_defaultESS_SS_EESI_EEEEEEEEEvT0_T1_ --------------------------
	.section	.nv.info._ZN3cub18CUB_300001_SM_10006detail8for_each13static_kernelINS2_12policy_hub_t12policy_500_tElNS2_12op_wrapper_tIlN6thrust24THRUST_300001_SM_1000_NS6system6detail7generic6detail21binary_search_functorINS8_6detail15normal_iteratorINS8_10device_ptrIjEEEENSC_18binary_search_lessENSC_3ubfEEENS8_12zip_iteratorIN4cuda3std3__45tupleIJNS8_17counting_iteratorIjNS8_11use_defaultESS_SS_EESI_EEEEEEEEEvT0_T1_,"",@"SHT_CUDA_INFO"
	.sectionflags	@""
	.align	4


	//----- nvinfo : EIATTR_CUDA_API_VERSION
	.align		4
        /*0000*/ 	.byte	0x04, 0x37
        /*0002*/ 	.short	(.L_490 - .L_489)
.L_489:
        /*0004*/ 	.word	0x00000082


	//----- nvinfo : EIATTR_KPARAM_INFO
	.align		4
.L_490:
        /*0008*/ 	.byte	0x04, 0x17
        /*000a*/ 	.short	(.L_492 - .L_491)
.L_491:
        /*000c*/ 	.word	0x00000000
        /*0010*/ 	.short	0x0001
        /*0012*/ 	.short	0x0008
        /*0014*/ 	.byte	0x00, 0xf0, 0xa1, 0x00


	//----- nvinfo : EIATTR_KPARAM_INFO
	.align		4
.L_492:
        /*0018*/ 	.byte	0x04, 0x17
        /*001a*/ 	.short	(.L_494 - .L_493)
.L_493:
        /*001c*/ 	.word	0x00000000
        /*0020*/ 	.short	0x0000
        /*0022*/ 	.short	0x0000
        /*0024*/ 	.byte	0x00, 0xf0, 0x21, 0x00


	//----- nvinfo : EIATTR_SPARSE_MMA_MASK
	.align		4
.L_494:
        /*0028*/ 	.byte	0x03, 0x50
        /*002a*/ 	.short	0x0000


	//----- nvinfo : EIATTR_MAXREG_COUNT
	.align		4
        /*002c*/ 	.byte	0x03, 0x1b
        /*002e*/ 	.short	0x00ff


	//----- nvinfo : EIATTR_MERCURY_ISA_VERSION
	.align		4
        /*0030*/ 	.byte	0x03, 0x5f
        /*0032*/ 	.short	0x0101


	//----- nvinfo : EIATTR_VRC_CTA_INIT_COUNT
	.align		4
        /*0034*/ 	.byte	0x02, 0x4a
	.zero		1
	.zero		1


	//----- nvinfo : EIATTR_EXIT_INSTR_OFFSETS
	.align		4
        /*0038*/ 	.byte	0x04, 0x1c
        /*003a*/ 	.short	(.L_496 - .L_495)


	//   ....[0]....
.L_495:
        /*003c*/ 	.word	0x00000540


	//   ....[1]....
        /*0040*/ 	.word	0x000005c0


	//   ....[2]....
        /*0044*/ 	.word	0x00000970


	//   ....[3]....
        /*0048*/ 	.word	0x00000b90


	//   ....[4]....
        /*004c*/ 	.word	0x00000c70


	//   ....[5]....
        /*0050*/ 	.word	0x00000c90


	//----- nvinfo : EIATTR_MAX_THREADS
	.align		4
.L_496:
        /*0054*/ 	.byte	0x04, 0x05
        /*0056*/ 	.short	(.L_498 - .L_497)
.L_497:
        /*0058*/ 	.word	0x00000100
        /*005c*/ 	.word	0x00000001
        /*0060*/ 	.word	0x00000001


	//----- nvinfo : EIATTR_CRS_STACK_SIZE
	.align		4
.L_498:
        /*0064*/ 	.byte	0x04, 0x1e
        /*0066*/ 	.short	(.L_500 - .L_499)
.L_499:
        /*0068*/ 	.word	0x00000000


	//----- nvinfo : EIATTR_CBANK_PARAM_SIZE
	.align		4
.L_500:
        /*006c*/ 	.byte	0x03, 0x19
        /*006e*/ 	.short	0x0030


	//----- nvinfo : EIATTR_PARAM_CBANK
	.align		4
        /*0070*/ 	.byte	0x04, 0x0a
        /*0072*/ 	.short	(.L_502 - .L_501)
	.align		4
.L_501:
        /*0074*/ 	.word	index@(.nv.constant0._ZN3cub18CUB_300001_SM_10006detail8for_each13static_kernelINS2_12policy_hub_t12policy_500_tElNS2_12op_wrapper_tIlN6thrust24THRUST_300001_SM_1000_NS6system6detail7generic6detail21binary_search_functorINS8_6detail15normal_iteratorINS8_10device_ptrIjEEEENSC_18binary_search_lessENSC_3ubfEEENS8_12zip_iteratorIN4cuda3std3__45tupleIJNS8_17counting_iteratorIjNS8_11use_defaultESS_SS_EESI_EEEEEEEEEvT0_T1_)
        /*0078*/ 	.short	0x0380
        /*007a*/ 	.short	0x0030


	//----- nvinfo : EIATTR_SW_WAR
	.align		4
.L_502:
        /*007c*/ 	.byte	0x04, 0x36
        /*007e*/ 	.short	(.L_504 - .L_503)
.L_503:
        /*0080*/ 	.word	0x00000008
.L_504:


//--------------------- .nv.info._ZN3cub18CUB_300001_SM_10006detail8for_each13static_kernelINS2_12policy_hub_t12policy_500_tEmN6thrust24THRUST_300001_SM_1000_NS8cuda_cub20__uninitialized_fill7functorINS7_10device_ptrIjEEjEEEEvT0_T1_ --------------------------
	.section	.nv.info._ZN3cub18CUB_300001_SM_10006detail8for_each13static_kernelINS2_12policy_hub_t12policy_500_tEmN6thrust24THRUST_300001_SM_1000_NS8cuda_cub20__uninitialized_fill7functorINS7_10device_ptrIjEEjEEEEvT0_T1_,"",@"SHT_CUDA_INFO"
	.sectionflags	@""
	.align	4


	//----- nvinfo : EIATTR_CUDA_API_VERSION
	.align		4
        /*0000*/ 	.byte	0x04, 0x37
        /*0002*/ 	.short	(.L_506 - .L_505)
.L_505:
        /*0004*/ 	.word	0x00000082


	//----- nvinfo : EIATTR_KPARAM_INFO
	.align		4
.L_506:
        /*0008*/ 	.byte	0x04, 0x17
        /*000a*/ 	.short	(.L_508 - .L_507)
.L_507:
        /*000c*/ 	.word	0x00000000
        /*0010*/ 	.short	0x0001
        /*0012*/ 	.short	0x0008
        /*0014*/ 	.byte	0x00, 0xf0, 0x41, 0x00


	//----- nvinfo : EIATTR_KPARAM_INFO
	.align		4
.L_508:
        /*0018*/ 	.byte	0x04, 0x17
        /*001a*/ 	.short	(.L_510 - .L_509)
.L_509:
        /*001c*/ 	.word	0x00000000
        /*0020*/ 	.short	0x0000
        /*0022*/ 	.short	0x0000
        /*0024*/ 	.byte	0x00, 0xf0, 0x21, 0x00


	//----- nvinfo : EIATTR_SPARSE_MMA_MASK
	.align		4
.L_510:
        /*0028*/ 	.byte	0x03, 0x50
        /*002a*/ 	.short	0x0000


	//----- nvinfo : EIATTR_MAXREG_COUNT
	.align		4
        /*002c*/ 	.byte	0x03, 0x1b
        /*002e*/ 	.short	0x00ff


	//----- nvinfo : EIATTR_MERCURY_ISA_VERSION
	.align		4
        /*0030*/ 	.byte	0x03, 0x5f
        /*0032*/ 	.short	0x0101


	//----- nvinfo : EIATTR_VRC_CTA_INIT_COUNT
	.align		4
        /*0034*/ 	.byte	0x02, 0x4a
	.zero		1
	.zero		1


	//----- nvinfo : EIATTR_EXIT_INSTR_OFFSETS
	.align		4
        /*0038*/ 	.byte	0x04, 0x1c
        /*003a*/ 	.short	(.L_512 - .L_511)


	//   ....[0]....
.L_511:
        /*003c*/ 	.word	0x00000130


	//   ....[1]....
        /*0040*/ 	.word	0x00000230


	//   ....[2]....
        /*0044*/ 	.word	0x00000260


	//----- nvinfo : EIATTR_MAX_THREADS
	.align		4
.L_512:
        /*0048*/ 	.byte	0x04, 0x05
        /*004a*/ 	.short	(.L_514 - .L_513)
.L_513:
        /*004c*/ 	.word	0x00000100
        /*0050*/ 	.word	0x00000001
        /*0054*/ 	.word	0x00000001


	//----- nvinfo : EIATTR_CBANK_PARAM_SIZE
	.align		4
.L_514:
        /*0058*/ 	.byte	0x03, 0x19
        /*005a*/ 	.short	0x0018


	//----- nvinfo : EIATTR_PARAM_CBANK
	.align		4
        /*005c*/ 	.byte	0x04, 0x0a
        /*005e*/ 	.short	(.L_516 - .L_515)
	.align		4
.L_515:
        /*0060*/ 	.word	index@(.nv.constant0._ZN3cub18CUB_300001_SM_10006detail8for_each13static_kernelINS2_12policy_hub_t12policy_500_tEmN6thrust24THRUST_300001_SM_1000_NS8cuda_cub20__uninitialized_fill7functorINS7_10device_ptrIjEEjEEEEvT0_T1_)
        /*0064*/ 	.short	0x0380
        /*0066*/ 	.short	0x0018


	//----- nvinfo : EIATTR_SW_WAR
	.align		4
.L_516:
        /*0068*/ 	.byte	0x04, 0x36
        /*006a*/ 	.short	(.L_518 - .L_517)
.L_517:
        /*006c*/ 	.word	0x00000008
.L_518:


//--------------------- .nv.info._ZN3cub18CUB_300001_SM_10006detail11EmptyKernelIvEEvv --------------------------
	.section	.nv.info._ZN3cub18CUB_300001_SM_10006detail11EmptyKernelIvEEvv,"",@"SHT_CUDA_INFO"
	.sectionflags	@""
	.align	4


	//----- nvinfo : EIATTR_CUDA_API_VERSION
	.align		4
        /*0000*/ 	.byte	0x04, 0x37
        /*0002*/ 	.short	(.L_520 - .L_519)
.L_519:
        /*0004*/ 	.word	0x00000082


	//----- nvinfo : EIATTR_SPARSE_MMA_MASK
	.align		4
.L_520:
        /*0008*/ 	.byte	0x03, 0x50
        /*000a*/ 	.short	0x0000


	//----- nvinfo : EIATTR_MAXREG_COUNT
	.align		4
        /*000c*/ 	.byte	0x03, 0x1b
        /*000e*/ 	.short	0x00ff


	//----- nvinfo : EIATTR_MERCURY_ISA_VERSION
	.align		4
        /*0010*/ 	.byte	0x03, 0x5f
        /*0012*/ 	.short	0x0101


	//----- nvinfo : EIATTR_VRC_CTA_INIT_COUNT
	.align		4
        /*0014*/ 	.byte	0x02, 0x4a
	.zero		1
	.zero		1


	//----- nvinfo : EIATTR_EXIT_INSTR_OFFSETS
	.align		4
        /*0018*/ 	.byte	0x04, 0x1c
        /*001a*/ 	.short	(.L_522 - .L_521)


	//   ....[0]....
.L_521:
        /*001c*/ 	.word	0x00000010


	//----- nvinfo : EIATTR_SW_WAR
	.align		4
.L_522:
        /*0020*/ 	.byte	0x04, 0x36
        /*0022*/ 	.short	(.L_524 - .L_523)
.L_523:
        /*0024*/ 	.word	0x00000008
.L_524:


//--------------------- .nv.callgraph             --------------------------
	.section	.nv.callgraph,"",@"SHT_CUDA_CALLGRAPH"
	.align	4
	.sectionentsize	8
	.align		4
        /*0000*/ 	.word	0x00000000
	.align		4
        /*0004*/ 	.word	0xffffffff
	.align		4
        /*0008*/ 	.word	0x00000000
	.align		4
        /*000c*/ 	.word	0xfffffffe
	.align		4
        /*0010*/ 	.word	0x00000000
	.align		4
        /*0014*/ 	.word	0xfffffffd
	.align		4
        /*0018*/ 	.word	0x00000000
	.align		4
        /*001c*/ 	.word	0xfffffffc


//--------------------- .nv.constant4             --------------------------
	.section	.nv.constant4,"a",@progbits
	.align	8
	.align		8
.nv.constant4:
        /*0000*/ 	.dword	_ZN41_INTERNAL_a43391d8_4_k_cu_da58cb90_1503284cuda3std3__45__cpo5beginE
	.align		8
        /*0008*/ 	.dword	_ZN41_INTERNAL_a43391d8_4_k_cu_da58cb90_1503284cuda3std3__45__cpo3endE
	.align		8
        /*0010*/ 	.dword	_ZN41_INTERNAL_a43391d8_4_k_cu_da58cb90_1503284cuda3std3__45__cpo6cbeginE
	.align		8
        /*0018*/ 	.dword	_ZN41_INTERNAL_a43391d8_4_k_cu_da58cb90_1503284cuda3std3__45__cpo4cendE
	.align		8
        /*0020*/ 	.dword	_ZN41_INTERNAL_a43391d8_4_k_cu_da58cb90_1503284cuda3std3__45__cpo6rbeginE
	.align		8
        /*0028*/ 	.dword	_ZN41_INTERNAL_a43391d8_4_k_cu_da58cb90_1503284cuda3std3__45__cpo4rendE
	.align		8
        /*0030*/ 	.dword	_ZN41_INTERNAL_a43391d8_4_k_cu_da58cb90_1503284cuda3std3__45__cpo7crbeginE
	.align		8
        /*0038*/ 	.dword	_ZN41_INTERNAL_a43391d8_4_k_cu_da58cb90_1503284cuda3std3__45__cpo5crendE
	.align		8
        /*0040*/ 	.dword	_ZN41_INTERNAL_a43391d8_4_k_cu_da58cb90_1503284cuda3std3__443_GLOBAL__N__a43391d8_4_k_cu_da58cb90_1503286ignoreE
	.align		8
        /*0048*/ 	.dword	_ZN41_INTERNAL_a43391d8_4_k_cu_da58cb90_1503284cuda3std3__419piecewise_constructE
	.align		8
        /*0050*/ 	.dword	_ZN41_INTERNAL_a43391d8_4_k_cu_da58cb90_1503284cuda3std3__48in_placeE
	.align		8
        /*0058*/ 	.dword	_ZN41_INTERNAL_a43391d8_4_k_cu_da58cb90_1503284cuda3std3__420unreachable_sentinelE
	.align		8
        /*0060*/ 	.dword	_ZN41_INTERNAL_a43391d8_4_k_cu_da58cb90_1503284cuda3std3__47nulloptE
	.align		8
        /*0068*/ 	.dword	_ZN41_INTERNAL_a43391d8_4_k_cu_da58cb90_1503284cuda3std3__48unexpectE
	.align		8
        /*0070*/ 	.dword	_ZN41_INTERNAL_a43391d8_4_k_cu_da58cb90_1503284cuda3std6ranges3__45__cpo4swapE
	.align		8
        /*0078*/ 	.dword	_ZN41_INTERNAL_a43391d8_4_k_cu_da58cb90_1503284cuda3std6ranges3__45__cpo9iter_moveE
	.align		8
        /*0080*/ 	.dword	_ZN41_INTERNAL_a43391d8_4_k_cu_da58cb90_1503284cuda3std6ranges3__45__cpo5beginE
	.align		8
        /*0088*/ 	.dword	_ZN41_INTERNAL_a43391d8_4_k_cu_da58cb90_1503284cuda3std6ranges3__45__cpo3endE
	.align		8
        /*0090*/ 	.dword	_ZN41_INTERNAL_a43391d8_4_k_cu_da58cb90_1503284cuda3std6ranges3__45__cpo6cbeginE
	.align		8
        /*0098*/ 	.dword	_ZN41_INTERNAL_a43391d8_4_k_cu_da58cb90_1503284cuda3std6ranges3__45__cpo4cendE
	.align		8
        /*00a0*/ 	.dword	_ZN41_INTERNAL_a43391d8_4_k_cu_da58cb90_1503284cuda3std6ranges3__45__cpo7advanceE
	.align		8
        /*00a8*/ 	.dword	_ZN41_INTERNAL_a43391d8_4_k_cu_da58cb90_1503284cuda3std6ranges3__45__cpo9iter_swapE
	.align		8
        /*00b0*/ 	.dword	_ZN41_INTERNAL_a43391d8_4_k_cu_da58cb90_1503284cuda3std6ranges3__45__cpo4nextE
	.align		8
        /*00b8*/ 	.dword	_ZN41_INTERNAL_a43391d8_4_k_cu_da58cb90_1503284cuda3std6ranges3__45__cpo4prevE
	.align		8
        /*00c0*/ 	.dword	_ZN41_INTERNAL_a43391d8_4_k_cu_da58cb90_1503284cuda3std6ranges3__45__cpo4dataE
	.align		8
        /*00c8*/ 	.dword	_ZN41_INTERNAL_a43391d8_4_k_cu_da58cb90_1503284cuda3std6ranges3__45__cpo5cdataE
	.align		8
        /*00d0*/ 	.dword	_ZN41_INTERNAL_a43391d8_4_k_cu_da58cb90_1503284cuda3std6ranges3__45__cpo4sizeE
	.align		8
        /*00d8*/ 	.dword	_ZN41_INTERNAL_a43391d8_4_k_cu_da58cb90_1503284cuda3std6ranges3__45__cpo5ssizeE
	.align		8
        /*00e0*/ 	.dword	_ZN41_INTERNAL_a43391d8_4_k_cu_da58cb90_1503284cuda3std6ranges3__45__cpo8distanceE
	.align		8
        /*00e8*/ 	.dword	_ZN41_INTERNAL_a43391d8_4_k_cu_da58cb90_1503286thrust24THRUST_300001_SM_1000_NS8cuda_cub3parE
	.align		8
        /*00f0*/ 	.dword	_ZN41_INTERNAL_a43391d8_4_k_cu_da58cb90_1503286thrust24THRUST_300001_SM_1000_NS8cuda_cub10par_nosyncE
	.align		8
        /*00f8*/ 	.dword	_ZN41_INTERNAL_a43391d8_4_k_cu_da58cb90_1503286thrust24THRUST_300001_SM_1000_NS6system6detail10sequential3seqE
	.align		8
        /*0100*/ 	.dword	_ZN41_INTERNAL_a43391d8_4_k_cu_da58cb90_1503286thrust24THRUST_300001_SM_1000_NS6system3cpp3parE
	.align		8
        /*0108*/ 	.dword	_ZN41_INTERNAL_a43391d8_4_k_cu_da58cb90_1503286thrust24THRUST_300001_SM_1000_NS12placeholders2_1E
	.align		8
        /*0110*/ 	.dword	_ZN41_INTERNAL_a43391d8_4_k_cu_da58cb90_1503286thrust24THRUST_300001_SM_1000_NS12placeholders2_2E
	.align		8
        /*0118*/ 	.dword	_ZN41_INTERNAL_a43391d8_4_k_cu_da58cb90_1503286thrust24THRUST_300001_SM_1000_NS12placeholders2_3E
	.align		8
        /*0120*/ 	.dword	_ZN41_INTERNAL_a43391d8_4_k_cu_da58cb90_1503286thrust24THRUST_300001_SM_1000_NS12placeholders2_4E
	.align		8
        /*0128*/ 	.dword	_ZN41_INTERNAL_a43391d8_4_k_cu_da58cb90_1503286thrust24THRUST_300001_SM_1000_NS12placeholders2_5E
	.align		8
        /*0130*/ 	.dword	_ZN41_INTERNAL_a43391d8_4_k_cu_da58cb90_1503286thrust24THRUST_300001_SM_1000_NS12placeholders2_6E
	.align		8
        /*0138*/ 	.dword	_ZN41_INTERNAL_a43391d8_4_k_cu_da58cb90_1503286thrust24THRUST_300001_SM_1000_NS12placeholders2_7E
	.align		8
        /*0140*/ 	.dword	_ZN41_INTERNAL_a43391d8_4_k_cu_da58cb90_1503286thrust24THRUST_300001_SM_1000_NS12placeholders2_8E
	.align		8
        /*0148*/ 	.dword	_ZN41_INTERNAL_a43391d8_4_k_cu_da58cb90_1503286thrust24THRUST_300001_SM_1000_NS12placeholders2_9E
	.align		8
        /*0150*/ 	.dword	_ZN41_INTERNAL_a43391d8_4_k_cu_da58cb90_1503286thrust24THRUST_300001_SM_1000_NS12placeholders3_10E
	.align		8
        /*0158*/ 	.dword	_ZN41_INTERNAL_a43391d8_4_k_cu_da58cb90_1503286thrust24THRUST_300001_SM_1000_NS3seqE
	.align		8
        /*0160*/ 	.dword	_ZN41_INTERNAL_a43391d8_4_k_cu_da58cb90_1503286thrust24THRUST_300001_SM_1000_NS6deviceE


//--------------------- .text._ZN3cub18CUB_300001_SM_10006detail10radix_sort29DeviceRadixSortOnesweepKernelINS1_5radix10policy_hubIffyE10Policy1000ELNS0_9SortOrderE0EffyiiNS1_21identity_decomposer_tEEEvPT5_SB_PT3_PKSC_PT1_PKSG_PT2_PKSK_T4_iiT6_ --------------------------
	.section	.text._ZN3cub18CUB_300001_SM_10006detail10radix_sort29DeviceRadixSortOnesweepKernelINS1_5radix10policy_hubIffyE10Policy1000ELNS0_9SortOrderE0EffyiiNS1_21identity_decomposer_tEEEvPT5_SB_PT3_PKSC_PT1_PKSG_PT2_PKSK_T4_iiT6_,"ax",@progbits
	.align	128
        .global         _ZN3cub18CUB_300001_SM_10006detail10radix_sort29DeviceRadixSortOnesweepKernelINS1_5radix10policy_hubIffyE10Policy1000ELNS0_9SortOrderE0EffyiiNS1_21identity_decomposer_tEEEvPT5_SB_PT3_PKSC_PT1_PKSG_PT2_PKSK_T4_iiT6_
        .type           _ZN3cub18CUB_300001_SM_10006detail10radix_sort29DeviceRadixSortOnesweepKernelINS1_5radix10policy_hubIffyE10Policy1000ELNS0_9SortOrderE0EffyiiNS1_21identity_decomposer_tEEEvPT5_SB_PT3_PKSC_PT1_PKSG_PT2_PKSK_T4_iiT6_,@function
        .size           _ZN3cub18CUB_300001_SM_10006detail10radix_sort29DeviceRadixSortOnesweepKernelINS1_5radix10policy_hubIffyE10Policy1000ELNS0_9SortOrderE0EffyiiNS1_21identity_decomposer_tEEEvPT5_SB_PT3_PKSC_PT1_PKSG_PT2_PKSK_T4_iiT6_,(.L_x_701 - _ZN3cub18CUB_300001_SM_10006detail10radix_sort29DeviceRadixSortOnesweepKernelINS1_5radix10policy_hubIffyE10Policy1000ELNS0_9SortOrderE0EffyiiNS1_21identity_decomposer_tEEEvPT5_SB_PT3_PKSC_PT1_PKSG_PT2_PKSK_T4_iiT6_)
        .other          _ZN3cub18CUB_300001_SM_10006detail10radix_sort29DeviceRadixSortOnesweepKernelINS1_5radix10policy_hubIffyE10Policy1000ELNS0_9SortOrderE0EffyiiNS1_21identity_decomposer_tEEEvPT5_SB_PT3_PKSC_PT1_PKSG_PT2_PKSK_T4_iiT6_,@"STO_CUDA_ENTRY STV_DEFAULT"
_ZN3cub18CUB_300001_SM_10006detail10radix_sort29DeviceRadixSortOnesweepKernelINS1_5radix10policy_hubIffyE10Policy1000ELNS0_9SortOrderE0EffyiiNS1_21identity_decomposer_tEEEvPT5_SB_PT3_PKSC_PT1_PKSG_PT2_PKSK_T4_iiT6_:
.text._ZN3cub18CUB_300001_SM_10006detail10radix_sort29DeviceRadixSortOnesweepKernelINS1_5radix10policy_hubIffyE10Policy1000ELNS0_9SortOrderE0EffyiiNS1_21identity_decomposer_tEEEvPT5_SB_PT3_PKSC_PT1_PKSG_PT2_PKSK_T4_iiT6_:
[----:B------:R-:W-:Y:S01]  /*0000*/  LDC R1, c[0x0][0x37c] ;  /* 0x0000df00ff017b82 */ /* 0x000fe20000000800 */
[----:B------:R-:W0:Y:S01]  /*0010*/  S2R R3, SR_TID.X ;  /* 0x0000000000037919 */ /* 0x000e220000002100 */
[----:B------:R-:W-:Y:S01]  /*0020*/  MOV R23, 0x400 ;  /* 0x0000040000177802 */ /* 0x000fe20000000f00 */
[----:B------:R-:W1:Y:S01]  /*0030*/  LDCU.64 UR6, c[0x0][0x358] ;  /* 0x00006b00ff0677ac */ /* 0x000e620008000a00 */
[----:B------:R-:W-:Y:S01]  /*0040*/  BSSY.RECONVERGENT B0, `(.L_x_0) ;  /* 0x000000c000007945 */ /* 0x000fe20003800200 */
[----:B------:R-:W2:Y:S01]  /*0050*/  S2R R0, SR_CgaCtaId ;  /* 0x0000000000007919 */ /* 0x000ea20000008800 */
[----:B0-----:R-:W-:Y:S02]  /*0060*/  ISETP.NE.AND P0, PT, R3, RZ, PT ;  /* 0x000000ff0300720c */ /* 0x001fe40003f05270 */
[----:B--2---:R-:W-:-:S11]  /*0070*/  LEA R23, R0, R23, 0x18 ;  /* 0x0000001700177211 */ /* 0x004fd600078ec0ff */
[----:B-1----:R-:W-:Y:S05]  /*0080*/  @P0 BRA `(.L_x_1) ;  /* 0x00000000001c0947 */ /* 0x002fea0003800000 */
[----:B------:R-:W0:Y:S01]  /*0090*/  LDC.64 R4, c[0x0][0x388] ;  /* 0x0000e200ff047b82 */ /* 0x000e220000000a00 */
[----:B------:R-:W-:-:S05]  /*00a0*/  IMAD.MOV.U32 R7, RZ, RZ, 0x1 ;  /* 0x00000001ff077424 */ /* 0x000fca00078e00ff */
[----:B0-----:R-:W2:Y:S02]  /*00b0*/  ATOMG.E.ADD.STRONG.GPU PT, R4, desc[UR6][R4.64], R7 ;  /* 0x80000007040479a8 */ /* 0x001ea400081ef106 */
[----:B------:R-:W0:Y:S01]  /*00c0*/  S2UR UR5, SR_CgaCtaId ;  /* 0x00000000000579c3 */ /* 0x000e220000008800 */
[----:B------:R-:W-:Y:S02]  /*00d0*/  UMOV UR4, 0x400 ;  /* 0x0000040000047882 */ /* 0x000fe40000000000 */
[----:B0-----:R-:W-:-:S09]  /*00e0*/  ULEA UR4, UR5, UR4, 0x18 ;  /* 0x0000000405047291 */ /* 0x001fd2000f8ec0ff */
[----:B--2---:R0:W-:Y:S03]  /*00f0*/  STS [UR4+0x6600], R4 ;  /* 0x00660004ff007988 */ /* 0x0041e60008000804 */
.L_x_1:
[----:B------:R-:W-:Y:S05]  /*0100*/  BSYNC.RECONVERGENT B0 ;  /* 0x0000000000007941 */ /* 0x000fea0003800200 */
.L_x_0:
[----:B------:R-:W-:Y:S01]  /*0110*/  BAR.SYNC.DEFER_BLOCKING 0x0 ;  /* 0x0000000000007b1d */ /* 0x000fe20000010000 */
[----:B0-----:R-:W-:-:S05]  /*0120*/  SHF.R.U32.HI R4, RZ, 0x5, R3 ;  /* 0x00000005ff047819 */ /* 0x001fca0000011603 */
[----:B------:R-:W0:Y:S01]  /*0130*/  LDCU UR4, c[0x0][0x3c0] ;  /* 0x00007800ff0477ac */ /* 0x000e220008000800 */
[----:B------:R-:W1:Y:S01]  /*0140*/  S2R R0, SR_LANEID ;  /* 0x0000000000007919 */ /* 0x000e620000000000 */
[----:B------:R-:W2:Y:S02]  /*0150*/  LDS R5, [R23+0x6600] ;  /* 0x0066000017057984 */ /* 0x000ea40000000800 */
[----:B--2---:R-:W-:-:S04]  /*0160*/  IMAD R18, R5, 0x1980, RZ ;  /* 0x0000198005127824 */ /* 0x004fc800078e02ff */
[----:B------:R-:W-:Y:S01]  /*0170*/  VIADD R35, R18, 0x1980 ;  /* 0x0000198012237836 */ /* 0x000fe20000000000 */
[----:B------:R-:W-:-:S04]  /*0180*/  SHF.R.S32.HI R47, RZ, 0x1f, R18 ;  /* 0x0000001fff2f7819 */ /* 0x000fc80000011412 */
[----:B0-----:R-:W-:-:S13]  /*0190*/  ISETP.GT.AND P0, PT, R35, UR4, PT ;  /* 0x0000000423007c0c */ /* 0x001fda000bf04270 */
[----:B-1----:R-:W-:Y:S05]  /*01a0*/  @P0 BRA `(.L_x_2) ;  /* 0x0000000000680947 */ /* 0x002fea0003800000 */
[----:B------:R-:W0:Y:S01]  /*01b0*/  LDCU.64 UR4, c[0x0][0x3a8] ;  /* 0x00007500ff0477ac */ /* 0x000e220008000a00 */
[C---:B------:R-:W-:Y:S02]  /*01c0*/  LOP3.LUT R50, R3.reuse, 0x1f, RZ, 0xc0, !PT ;  /* 0x0000001f03327812 */ /* 0x040fe400078ec0ff */
[----:B------:R-:W-:-:S05]  /*01d0*/  LOP3.LUT R21, R3, 0x3e0, RZ, 0xc0, !PT ;  /* 0x000003e003157812 */ /* 0x000fca00078ec0ff */
[----:B------:R-:W-:-:S05]  /*01e0*/  IMAD R7, R21, 0x11, R50 ;  /* 0x0000001115077824 */ /* 0x000fca00078e0232 */
[----:B------:R-:W-:-:S05]  /*01f0*/  IADD3 R7, P0, PT, R18, R7, RZ ;  /* 0x0000000712077210 */ /* 0x000fca0007f1e0ff */
[----:B------:R-:W-:Y:S01]  /*0200*/  IMAD.X R8, RZ, RZ, R47, P0 ;  /* 0x000000ffff087224 */ /* 0x000fe200000e062f */
[----:B0-----:R-:W-:-:S04]  /*0210*/  LEA R6, P0, R7, UR4, 0x2 ;  /* 0x0000000407067c11 */ /* 0x001fc8000f8010ff */
[----:B------:R-:W-:-:S05]  /*0220*/  LEA.HI.X R7, R7, UR5, R8, 0x2, P0 ;  /* 0x0000000507077c11 */ /* 0x000fca00080f1408 */
[----:B------:R0:W5:Y:S04]  /*0230*/  LDG.E R13, desc[UR6][R6.64] ;  /* 0x00000006060d7981 */ /* 0x000168000c1e1900 */
        /* <DEDUP_REMOVED lines=15> */
[----:B------:R0:W5:Y:S01]  /*0330*/  LDG.E R28, desc[UR6][R6.64+0x800] ;  /* 0x00080006061c7981 */ /* 0x000162000c1e1900 */
[----:B------:R-:W-:Y:S05]  /*0340*/  BRA `(.L_x_3) ;  /* 0x0000000400307947 */ /* 0x000fea0003800000 */
.L_x_2:
[C---:B------:R-:W-:Y:S01]  /*0350*/  LOP3.LUT R50, R3.reuse, 0x1f, RZ, 0xc0, !PT ;  /* 0x0000001f03327812 */ /* 0x040fe200078ec0ff */
[----:B------:R-:W0:Y:S01]  /*0360*/  LDCU.64 UR8, c[0x0][0x3a8] ;  /* 0x00007500ff0877ac */ /* 0x000e220008000a00 */
[----:B------:R-:W-:Y:S01]  /*0370*/  LOP3.LUT R21, R3, 0x3e0, RZ, 0xc0, !PT ;  /* 0x000003e003157812 */ /* 0x000fe200078ec0ff */
[----:B------:R-:W-:Y:S01]  /*0380*/  IMAD.MOV.U32 R13, RZ, RZ, 0x7fffffff ;  /* 0x7fffffffff0d7424 */ /* 0x000fe200078e00ff */
[----:B------:R-:W-:-:S03]  /*0390*/  IADD3 R8, PT, PT, -R18, UR4, RZ ;  /* 0x0000000412087c10 */ /* 0x000fc6000fffe1ff */
[----:B------:R-:W-:-:S04]  /*03a0*/  IMAD R15, R21, 0x11, R50 ;  /* 0x00000011150f7824 */ /* 0x000fc800078e0232 */
[C---:B------:R-:W-:Y:S01]  /*03b0*/  VIADD R9, R15.reuse, 0x40 ;  /* 0x000000400f097836 */ /* 0x040fe20000000000 */
[----:B------:R-:W-:Y:S01]  /*03c0*/  IADD3 R10, P0, PT, R18, R15, RZ ;  /* 0x0000000f120a7210 */ /* 0x000fe20007f1e0ff */
[C---:B------:R-:W-:Y:S01]  /*03d0*/  VIADD R7, R15.reuse, 0x20 ;  /* 0x000000200f077836 */ /* 0x040fe20000000000 */
[-C--:B------:R-:W-:Y:S02]  /*03e0*/  ISETP.GE.AND P2, PT, R15, R8.reuse, PT ;  /* 0x000000080f00720c */ /* 0x080fe40003f46270 */
[-C--:B------:R-:W-:Y:S01]  /*03f0*/  ISETP.GE.AND P4, PT, R9, R8.reuse, PT ;  /* 0x000000080900720c */ /* 0x080fe20003f86270 */
[----:B------:R-:W-:Y:S01]  /*0400*/  VIADD R9, R15, 0x80 ;  /* 0x000000800f097836 */ /* 0x000fe20000000000 */
[-C--:B------:R-:W-:Y:S01]  /*0410*/  ISETP.GE.AND P3, PT, R7, R8.reuse, PT ;  /* 0x000000080700720c */ /* 0x080fe20003f66270 */
[----:B------:R-:W-:Y:S02]  /*0420*/  VIADD R7, R15, 0x60 ;  /* 0x000000600f077836 */ /* 0x000fe40000000000 */
[----:B------:R-:W-:Y:S01]  /*0430*/  IMAD.X R11, RZ, RZ, R47, P0 ;  /* 0x000000ffff0b7224 */ /* 0x000fe200000e062f */
[----:B------:R-:W-:Y:S01]  /*0440*/  ISETP.GE.AND P6, PT, R9, R8, PT ;  /* 0x000000080900720c */ /* 0x000fe20003fc6270 */
[----:B------:R-:W-:Y:S01]  /*0450*/  VIADD R9, R15, 0xa0 ;  /* 0x000000a00f097836 */ /* 0x000fe20000000000 */
[----:B0-----:R-:W-:-:S02]  /*0460*/  LEA R6, P0, R10, UR8, 0x2 ;  /* 0x000000080a067c11 */ /* 0x001fc4000f8010ff */
[-C--:B------:R-:W-:Y:S02]  /*0470*/  ISETP.GE.AND P5, PT, R7, R8.reuse, PT ;  /* 0x000000080700720c */ /* 0x080fe40003fa6270 */
[----:B------:R-:W-:Y:S01]  /*0480*/  LEA.HI.X R7, R10, UR9, R11, 0x2, P0 ;  /* 0x000000090a077c11 */ /* 0x000fe200080f140b */
[----:B------:R-:W-:Y:S01]  /*0490*/  IMAD.MOV.U32 R12, RZ, RZ, 0x7fffffff ;  /* 0x7fffffffff0c7424 */ /* 0x000fe200078e00ff */
[-C--:B------:R-:W-:Y:S01]  /*04a0*/  ISETP.GE.AND P0, PT, R9, R8.reuse, PT ;  /* 0x000000080900720c */ /* 0x080fe20003f06270 */
[C---:B------:R-:W-:Y:S02]  /*04b0*/  VIADD R9, R15.reuse, 0xe0 ;  /* 0x000000e00f097836 */ /* 0x040fe40000000000 */
[----:B------:R1:W5:Y:S01]  /*04c0*/  @!P2 LDG.E R13, desc[UR6][R6.64] ;  /* 0x00000006060da981 */ /* 0x000362000c1e1900 */
[----:B------:R-:W-:Y:S02]  /*04d0*/  VIADD R11, R15, 0xc0 ;  /* 0x000000c00f0b7836 */ /* 0x000fe40000000000 */
[-C--:B------:R-:W-:Y:S01]  /*04e0*/  ISETP.GE.AND P2, PT, R9, R8.reuse, PT ;  /* 0x000000080900720c */ /* 0x080fe20003f46270 */
[----:B------:R-:W-:Y:S01]  /*04f0*/  VIADD R9, R15, 0x100 ;  /* 0x000001000f097836 */ /* 0x000fe20000000000 */
[----:B------:R1:W5:Y:S01]  /*0500*/  @!P3 LDG.E R12, desc[UR6][R6.64+0x80] ;  /* 0x00008006060cb981 */ /* 0x000362000c1e1900 */
[----:B------:R-:W-:Y:S01]  /*0510*/  IMAD.MOV.U32 R24, RZ, RZ, 0x7fffffff ;  /* 0x7fffffffff187424 */ /* 0x000fe200078e00ff */
[----:B------:R-:W-:-:S02]  /*0520*/  ISETP.GE.AND P1, PT, R11, R8, PT ;  /* 0x000000080b00720c */ /* 0x000fc40003f26270 */
[-C--:B------:R-:W-:Y:S01]  /*0530*/  ISETP.GE.AND P3, PT, R9, R8.reuse, PT ;  /* 0x000000080900720c */ /* 0x080fe20003f66270 */
[----:B------:R-:W-:Y:S02]  /*0540*/  VIADD R9, R15, 0x140 ;  /* 0x000001400f097836 */ /* 0x000fe40000000000 */
[----:B------:R1:W5:Y:S01]  /*0550*/  @!P5 LDG.E R24, desc[UR6][R6.64+0x180] ;  /* 0x000180060618d981 */ /* 0x000362000c1e1900 */
[----:B------:R-:W-:Y:S02]  /*0560*/  IMAD.MOV.U32 R27, RZ, RZ, 0x7fffffff ;  /* 0x7fffffffff1b7424 */ /* 0x000fe400078e00ff */
[-C--:B------:R-:W-:Y:S01]  /*0570*/  ISETP.GE.AND P5, PT, R9, R8.reuse, PT ;  /* 0x000000080900720c */ /* 0x080fe20003fa6270 */
[C---:B------:R-:W-:Y:S02]  /*0580*/  VIADD R9, R15.reuse, 0x160 ;  /* 0x000001600f097836 */ /* 0x040fe40000000000 */
[----:B------:R-:W-:Y:S01]  /*0590*/  IMAD.MOV.U32 R43, RZ, RZ, 0x7fffffff ;  /* 0x7fffffffff2b7424 */ /* 0x000fe200078e00ff */
[----:B------:R1:W5:Y:S01]  /*05a0*/  @!P6 LDG.E R27, desc[UR6][R6.64+0x200] ;  /* 0x00020006061be981 */ /* 0x000362000c1e1900 */
[----:B------:R-:W-:Y:S01]  /*05b0*/  VIADD R11, R15, 0x120 ;  /* 0x000001200f0b7836 */ /* 0x000fe20000000000 */
[----:B------:R-:W-:Y:S01]  /*05c0*/  ISETP.GE.AND P6, PT, R9, R8, PT ;  /* 0x000000080900720c */ /* 0x000fe20003fc6270 */
[----:B------:R-:W-:-:S02]  /*05d0*/  IMAD.MOV.U32 R17, RZ, RZ, 0x7fffffff ;  /* 0x7fffffffff117424 */ /* 0x000fc400078e00ff */
[----:B------:R-:W-:Y:S01]  /*05e0*/  VIADD R9, R15, 0x1a0 ;  /* 0x000001a00f097836 */ /* 0x000fe20000000000 */
[----:B------:R1:W5:Y:S01]  /*05f0*/  @!P4 LDG.E R43, desc[UR6][R6.64+0x100] ;  /* 0x00010006062bc981 */ /* 0x000362000c1e1900 */
[-C--:B------:R-:W-:Y:S01]  /*0600*/  ISETP.GE.AND P4, PT, R11, R8.reuse, PT ;  /* 0x000000080b00720c */ /* 0x080fe20003f86270 */
[----:B------:R-:W-:Y:S02]  /*0610*/  IMAD.MOV.U32 R25, RZ, RZ, 0x7fffffff ;  /* 0x7fffffffff197424 */ /* 0x000fe400078e00ff */
[----:B------:R1:W5:Y:S01]  /*0620*/  @!P1 LDG.E R17, desc[UR6][R6.64+0x300] ;  /* 0x0003000606119981 */ /* 0x000362000c1e1900 */
[----:B------:R-:W-:Y:S01]  /*0630*/  IMAD.MOV.U32 R41, RZ, RZ, 0x7fffffff ;  /* 0x7fffffffff297424 */ /* 0x000fe200078e00ff */
[----:B------:R-:W-:Y:S01]  /*0640*/  ISETP.GE.AND P1, PT, R9, R8, PT ;  /* 0x000000080900720c */ /* 0x000fe20003f26270 */
[C---:B------:R-:W-:Y:S01]  /*0650*/  VIADD R11, R15.reuse, 0x180 ;  /* 0x000001800f0b7836 */ /* 0x040fe20000000000 */
[----:B------:R1:W5:Y:S01]  /*0660*/  @!P0 LDG.E R25, desc[UR6][R6.64+0x280] ;  /* 0x0002800606198981 */ /* 0x000362000c1e1900 */
[----:B------:R-:W-:-:S02]  /*0670*/  VIADD R9, R15, 0x1c0 ;  /* 0x000001c00f097836 */ /* 0x000fc40000000000 */
[----:B------:R-:W-:Y:S01]  /*0680*/  IMAD.MOV.U32 R36, RZ, RZ, 0x7fffffff ;  /* 0x7fffffffff247424 */ /* 0x000fe200078e00ff */
[----:B------:R1:W5:Y:S01]  /*0690*/  @!P2 LDG.E R41, desc[UR6][R6.64+0x380] ;  /* 0x000380060629a981 */ /* 0x000362000c1e1900 */
[----:B------:R-:W-:Y:S01]  /*06a0*/  IMAD.MOV.U32 R39, RZ, RZ, 0x7fffffff ;  /* 0x7fffffffff277424 */ /* 0x000fe200078e00ff */
[-C--:B------:R-:W-:Y:S01]  /*06b0*/  ISETP.GE.AND P0, PT, R11, R8.reuse, PT ;  /* 0x000000080b00720c */ /* 0x080fe20003f06270 */
[----:B------:R-:W-:Y:S01]  /*06c0*/  VIADD R11, R15, 0x1e0 ;  /* 0x000001e00f0b7836 */ /* 0x000fe20000000000 */
[-C--:B------:R-:W-:Y:S01]  /*06d0*/  ISETP.GE.AND P2, PT, R9, R8.reuse, PT ;  /* 0x000000080900720c */ /* 0x080fe20003f46270 */
[----:B------:R-:W-:Y:S01]  /*06e0*/  VIADD R9, R15, 0x200 ;  /* 0x000002000f097836 */ /* 0x000fe20000000000 */
[----:B------:R1:W5:Y:S02]  /*06f0*/  @!P3 LDG.E R36, desc[UR6][R6.64+0x400] ;  /* 0x000400060624b981 */ /* 0x000364000c1e1900 */
[-C--:B------:R-:W-:Y:S02]  /*0700*/  ISETP.GE.AND P3, PT, R11, R8.reuse, PT ;  /* 0x000000080b00720c */ /* 0x080fe40003f66270 */
[----:B------:R1:W5:Y:S01]  /*0710*/  @!P4 LDG.E R39, desc[UR6][R6.64+0x480] ;  /* 0x000480060627c981 */ /* 0x000362000c1e1900 */
[----:B------:R-:W-:Y:S01]  /*0720*/  ISETP.GE.AND P4, PT, R9, R8, PT ;  /* 0x000000080900720c */ /* 0x000fe20003f86270 */
[----:B------:R-:W-:-:S02]  /*0730*/  IMAD.MOV.U32 R34, RZ, RZ, 0x7fffffff ;  /* 0x7fffffffff227424 */ /* 0x000fc400078e00ff */
[----:B------:R-:W-:Y:S02]  /*0740*/  IMAD.MOV.U32 R37, RZ, RZ, 0x7fffffff ;  /* 0x7fffffffff257424 */ /* 0x000fe400078e00ff */
[----:B------:R-:W-:Y:S02]  /*0750*/  IMAD.MOV.U32 R32, RZ, RZ, 0x7fffffff ;  /* 0x7fffffffff207424 */ /* 0x000fe400078e00ff */
[----:B------:R-:W-:Y:S01]  /*0760*/  IMAD.MOV.U32 R33, RZ, RZ, 0x7fffffff ;  /* 0x7fffffffff217424 */ /* 0x000fe200078e00ff */
[----:B------:R1:W5:Y:S01]  /*0770*/  @!P5 LDG.E R34, desc[UR6][R6.64+0x500] ;  /* 0x000500060622d981 */ /* 0x000362000c1e1900 */
[----:B------:R-:W-:Y:S02]  /*0780*/  IMAD.MOV.U32 R30, RZ, RZ, 0x7fffffff ;  /* 0x7fffffffff1e7424 */ /* 0x000fe400078e00ff */
[----:B------:R-:W-:Y:S01]  /*0790*/  IMAD.MOV.U32 R31, RZ, RZ, 0x7fffffff ;  /* 0x7fffffffff1f7424 */ /* 0x000fe200078e00ff */
[----:B------:R1:W5:Y:S01]  /*07a0*/  @!P6 LDG.E R37, desc[UR6][R6.64+0x580] ;  /* 0x000580060625e981 */ /* 0x000362000c1e1900 */
[----:B------:R-:W-:-:S03]  /*07b0*/  IMAD.MOV.U32 R28, RZ, RZ, 0x7fffffff ;  /* 0x7fffffffff1c7424 */ /* 0x000fc600078e00ff */
[----:B------:R1:W5:Y:S04]  /*07c0*/  @!P0 LDG.E R32, desc[UR6][R6.64+0x600] ;  /* 0x0006000606208981 */ /* 0x000368000c1e1900 */
[----:B------:R1:W5:Y:S04]  /*07d0*/  @!P1 LDG.E R33, desc[UR6][R6.64+0x680] ;  /* 0x0006800606219981 */ /* 0x000368000c1e1900 */
[----:B------:R1:W5:Y:S04]  /*07e0*/  @!P2 LDG.E R30, desc[UR6][R6.64+0x700] ;  /* 0x00070006061ea981 */ /* 0x000368000c1e1900 */
[----:B------:R1:W5:Y:S04]  /*07f0*/  @!P3 LDG.E R31, desc[UR6][R6.64+0x780] ;  /* 0x00078006061fb981 */ /* 0x000368000c1e1900 */
[----:B------:R1:W5:Y:S02]  /*0800*/  @!P4 LDG.E R28, desc[UR6][R6.64+0x800] ;  /* 0x00080006061cc981 */ /* 0x000364000c1e1900 */
.L_x_3:
[----:B------:R-:W-:Y:S01]  /*0810*/  IMAD.MOV.U32 R19, RZ, RZ, -0x1 ;  /* 0xffffffffff137424 */ /* 0x000fe200078e00ff */
[----:B-----5:R-:W-:Y:S01]  /*0820*/  ISETP.GT.AND P0, PT, R13, -0x1, PT ;  /* 0xffffffff0d00780c */ /* 0x020fe20003f04270 */
[----:B------:R-:W2:Y:S01]  /*0830*/  LDC R14, c[0x0][0x3c8] ;  /* 0x0000f200ff0e7b82 */ /* 0x000ea20000000800 */
[----:B------:R-:W-:Y:S01]  /*0840*/  ISETP.GT.AND P1, PT, R12, -0x1, PT ;  /* 0xffffffff0c00780c */ /* 0x000fe20003f24270 */
[----:B------:R-:W-:Y:S01]  /*0850*/  BSSY.RECONVERGENT B0, `(.L_x_4) ;  /* 0x0000055000007945 */ /* 0x000fe20003800200 */
[----:B01----:R-:W-:Y:S01]  /*0860*/  SEL R6, R19, 0x80000000, !P0 ;  /* 0x8000000013067807 */ /* 0x003fe20004000000 */
[----:B------:R-:W-:Y:S01]  /*0870*/  IMAD.SHL.U32 R4, R4, 0x400, RZ ;  /* 0x0000040004047824 */ /* 0x000fe200078e00ff */
[----:B------:R-:W-:Y:S02]  /*0880*/  ISETP.GT.AND P0, PT, R43, -0x1, PT ;  /* 0xffffffff2b00780c */ /* 0x000fe40003f04270 */
[----:B------:R-:W-:Y:S02]  /*0890*/  LOP3.LUT R13, R6, R13, RZ, 0x3c, !PT ;  /* 0x0000000d060d7212 */ /* 0x000fe400078e3cff */
[----:B------:R-:W-:-:S02]  /*08a0*/  SEL R6, R19, 0x80000000, !P0 ;  /* 0x8000000013067807 */ /* 0x000fc40004000000 */
[----:B------:R-:W-:Y:S02]  /*08b0*/  ISETP.GT.AND P0, PT, R25, -0x1, PT ;  /* 0xffffffff1900780c */ /* 0x000fe40003f04270 */
[----:B------:R-:W-:Y:S02]  /*08c0*/  LOP3.LUT R43, R6, R43, RZ, 0x3c, !PT ;  /* 0x0000002b062b7212 */ /* 0x000fe400078e3cff */
[C---:B------:R-:W-:Y:S02]  /*08d0*/  SEL R7, R19.reuse, 0x80000000, !P1 ;  /* 0x8000000013077807 */ /* 0x040fe40004800000 */
[----:B------:R-:W-:Y:S02]  /*08e0*/  SEL R6, R19, 0x80000000, !P0 ;  /* 0x8000000013067807 */ /* 0x000fe40004000000 */
[----:B------:R-:W-:Y:S02]  /*08f0*/  ISETP.GT.AND P1, PT, R24, -0x1, PT ;  /* 0xffffffff1800780c */ /* 0x000fe40003f24270 */
[----:B------:R-:W-:-:S02]  /*0900*/  ISETP.GT.AND P2, PT, R27, -0x1, PT ;  /* 0xffffffff1b00780c */ /* 0x000fc40003f44270 */
[----:B------:R-:W-:Y:S02]  /*0910*/  ISETP.GT.AND P0, PT, R17, -0x1, PT ;  /* 0xffffffff1100780c */ /* 0x000fe40003f04270 */
[----:B------:R-:W-:Y:S02]  /*0920*/  VIMNMX R11, PT, PT, R0, 0xe0, !PT ;  /* 0x000000e0000b7848 */ /* 0x000fe40007fe0100 */
[----:B------:R-:W-:Y:S02]  /*0930*/  LOP3.LUT R12, R7, R12, RZ, 0x3c, !PT ;  /* 0x0000000c070c7212 */ /* 0x000fe400078e3cff */
[----:B------:R-:W-:Y:S02]  /*0940*/  LOP3.LUT R25, R6, R25, RZ, 0x3c, !PT ;  /* 0x0000001906197212 */ /* 0x000fe400078e3cff */
[C---:B------:R-:W-:Y:S02]  /*0950*/  SEL R7, R19.reuse, 0x80000000, !P1 ;  /* 0x8000000013077807 */ /* 0x040fe40004800000 */
[----:B------:R-:W-:-:S02]  /*0960*/  SEL R8, R19, 0x80000000, !P2 ;  /* 0x8000000013087807 */ /* 0x000fc40005000000 */
[----:B------:R-:W-:Y:S02]  /*0970*/  SEL R6, R19, 0x80000000, !P0 ;  /* 0x8000000013067807 */ /* 0x000fe40004000000 */
[----:B------:R-:W-:Y:S02]  /*0980*/  ISETP.GT.AND P1, PT, R41, -0x1, PT ;  /* 0xffffffff2900780c */ /* 0x000fe40003f24270 */
[----:B------:R-:W-:Y:S02]  /*0990*/  ISETP.GT.AND P2, PT, R36, -0x1, PT ;  /* 0xffffffff2400780c */ /* 0x000fe40003f44270 */
[----:B------:R-:W-:Y:S02]  /*09a0*/  ISETP.GT.AND P0, PT, R39, -0x1, PT ;  /* 0xffffffff2700780c */ /* 0x000fe40003f04270 */
[----:B------:R-:W-:Y:S02]  /*09b0*/  IADD3 R11, PT, PT, R11, 0x1f, -R0 ;  /* 0x0000001f0b0b7810 */ /* 0x000fe40007ffe800 */
[----:B------:R-:W-:-:S02]  /*09c0*/  LOP3.LUT R24, R7, R24, RZ, 0x3c, !PT ;  /* 0x0000001807187212 */ /* 0x000fc400078e3cff */
[----:B------:R-:W-:Y:S02]  /*09d0*/  LOP3.LUT R27, R8, R27, RZ, 0x3c, !PT ;  /* 0x0000001b081b7212 */ /* 0x000fe400078e3cff */
[----:B------:R-:W-:Y:S02]  /*09e0*/  LOP3.LUT R17, R6, R17, RZ, 0x3c, !PT ;  /* 0x0000001106117212 */ /* 0x000fe400078e3cff */
[C---:B------:R-:W-:Y:S02]  /*09f0*/  SEL R8, R19.reuse, 0x80000000, !P1 ;  /* 0x8000000013087807 */ /* 0x040fe40004800000 */
[C---:B------:R-:W-:Y:S02]  /*0a00*/  SEL R7, R19.reuse, 0x80000000, !P2 ;  /* 0x8000000013077807 */ /* 0x040fe40005000000 */
[----:B------:R-:W-:Y:S02]  /*0a10*/  SEL R6, R19, 0x80000000, !P0 ;  /* 0x8000000013067807 */ /* 0x000fe40004000000 */
[----:B------:R-:W-:-:S02]  /*0a20*/  ISETP.GE.U32.AND P4, PT, R11, 0x1e0, PT ;  /* 0x000001e00b00780c */ /* 0x000fc40003f86070 */
[----:B------:R-:W-:Y:S02]  /*0a30*/  ISETP.GT.AND P0, PT, R34, -0x1, PT ;  /* 0xffffffff2200780c */ /* 0x000fe40003f04270 */
[----:B------:R-:W-:Y:S02]  /*0a40*/  ISETP.GT.AND P1, PT, R37, -0x1, PT ;  /* 0xffffffff2500780c */ /* 0x000fe40003f24270 */
[----:B------:R-:W-:Y:S02]  /*0a50*/  ISETP.GT.AND P2, PT, R32, -0x1, PT ;  /* 0xffffffff2000780c */ /* 0x000fe40003f44270 */
[----:B------:R-:W-:Y:S02]  /*0a60*/  LOP3.LUT R36, R7, R36, RZ, 0x3c, !PT ;  /* 0x0000002407247212 */ /* 0x000fe400078e3cff */
[----:B------:R-:W-:Y:S02]  /*0a70*/  LOP3.LUT R39, R6, R39, RZ, 0x3c, !PT ;  /* 0x0000002706277212 */ /* 0x000fe400078e3cff */
[----:B------:R-:W-:-:S02]  /*0a80*/  SEL R7, R19, 0x80000000, !P0 ;  /* 0x8000000013077807 */ /* 0x000fc40004000000 */
[C---:B------:R-:W-:Y:S02]  /*0a90*/  SEL R6, R19.reuse, 0x80000000, !P1 ;  /* 0x8000000013067807 */ /* 0x040fe40004800000 */
[----:B------:R-:W-:Y:S02]  /*0aa0*/  SEL R9, R19, 0x80000000, !P2 ;  /* 0x8000000013097807 */ /* 0x000fe40005000000 */
[----:B------:R-:W-:Y:S02]  /*0ab0*/  ISETP.GT.AND P0, PT, R33, -0x1, PT ;  /* 0xffffffff2100780c */ /* 0x000fe40003f04270 */
[----:B------:R-:W-:Y:S02]  /*0ac0*/  LEA.HI R10, R11, 0x1, RZ, 0x1b ;  /* 0x000000010b0a7811 */ /* 0x000fe400078fd8ff */
[----:B------:R-:W-:Y:S02]  /*0ad0*/  ISETP.GT.AND P1, PT, R30, -0x1, PT ;  /* 0xffffffff1e00780c */ /* 0x000fe40003f24270 */
[----:B------:R-:W-:-:S02]  /*0ae0*/  ISETP.GT.AND P2, PT, R31, -0x1, PT ;  /* 0xffffffff1f00780c */ /* 0x000fc40003f44270 */
[----:B------:R-:W-:Y:S02]  /*0af0*/  ISETP.GT.AND P3, PT, R28, -0x1, PT ;  /* 0xffffffff1c00780c */ /* 0x000fe40003f64270 */
[----:B------:R-:W-:Y:S02]  /*0b00*/  LOP3.LUT R37, R6, R37, RZ, 0x3c, !PT ;  /* 0x0000002506257212 */ /* 0x000fe400078e3cff */
[----:B------:R-:W-:Y:S02]  /*0b10*/  LOP3.LUT R41, R8, R41, RZ, 0x3c, !PT ;  /* 0x0000002908297212 */ /* 0x000fe400078e3cff */
[----:B------:R-:W-:Y:S02]  /*0b20*/  LOP3.LUT R34, R7, R34, RZ, 0x3c, !PT ;  /* 0x0000002207227212 */ /* 0x000fe400078e3cff */
[----:B------:R-:W-:Y:S02]  /*0b30*/  LOP3.LUT R32, R9, R32, RZ, 0x3c, !PT ;  /* 0x0000002009207212 */ /* 0x000fe400078e3cff */
[----:B------:R-:W-:-:S02]  /*0b40*/  SEL R6, R19, 0x80000000, !P0 ;  /* 0x8000000013067807 */ /* 0x000fc40004000000 */
[----:B------:R-:W-:Y:S02]  /*0b50*/  LOP3.LUT R15, R10, 0xf, RZ, 0xc0, !PT ;  /* 0x0000000f0a0f7812 */ /* 0x000fe400078ec0ff */
[C---:B------:R-:W-:Y:S02]  /*0b60*/  SEL R7, R19.reuse, 0x80000000, !P1 ;  /* 0x8000000013077807 */ /* 0x040fe40004800000 */
[C---:B------:R-:W-:Y:S02]  /*0b70*/  SEL R8, R19.reuse, 0x80000000, !P2 ;  /* 0x8000000013087807 */ /* 0x040fe40005000000 */
[----:B------:R-:W-:Y:S02]  /*0b80*/  SEL R9, R19, 0x80000000, !P3 ;  /* 0x8000000013097807 */ /* 0x000fe40005800000 */
[----:B------:R-:W-:Y:S01]  /*0b90*/  LOP3.LUT R33, R6, R33, RZ, 0x3c, !PT ;  /* 0x0000002106217212 */ /* 0x000fe200078e3cff */
[----:B------:R-:W-:Y:S01]  /*0ba0*/  IMAD.MOV.U32 R6, RZ, RZ, R0 ;  /* 0x000000ffff067224 */ /* 0x000fe200078e0000 */
[----:B------:R-:W-:-:S02]  /*0bb0*/  ISETP.NE.AND P1, PT, R15, RZ, PT ;  /* 0x000000ff0f00720c */ /* 0x000fc40003f25270 */
[----:B------:R-:W-:Y:S02]  /*0bc0*/  LOP3.LUT R30, R7, R30, RZ, 0x3c, !PT ;  /* 0x0000001e071e7212 */ /* 0x000fe400078e3cff */
[----:B------:R-:W-:Y:S02]  /*0bd0*/  LOP3.LUT R31, R8, R31, RZ, 0x3c, !PT ;  /* 0x0000001f081f7212 */ /* 0x000fe400078e3cff */
[----:B------:R-:W-:Y:S01]  /*0be0*/  LOP3.LUT R28, R9, R28, RZ, 0x3c, !PT ;  /* 0x0000001c091c7212 */ /* 0x000fe200078e3cff */
[----:B--2---:R-:W-:Y:S06]  /*0bf0*/  @!P4 BRA `(.L_x_5) ;  /* 0x000000000068c947 */ /* 0x004fec0003800000 */
[----:B------:R-:W-:Y:S01]  /*0c00*/  IMAD R8, R0, 0x4, R4 ;  /* 0x0000000400087824 */ /* 0x000fe200078e0204 */
[----:B------:R-:W-:Y:S01]  /*0c10*/  LOP3.LUT R7, R10, 0xffffff0, RZ, 0xc0, !PT ;  /* 0x0ffffff00a077812 */ /* 0x000fe200078ec0ff */
[----:B------:R-:W-:-:S03]  /*0c20*/  IMAD.MOV.U32 R6, RZ, RZ, R0 ;  /* 0x000000ffff067224 */ /* 0x000fc600078e0000 */
[----:B------:R-:W-:Y:S01]  /*0c30*/  IADD3 R8, PT, PT, R8, 0x400, R23 ;  /* 0x0000040008087810 */ /* 0x000fe20007ffe017 */
[----:B------:R-:W-:-:S07]  /*0c40*/  IMAD.MOV R7, RZ, RZ, -R7 ;  /* 0x000000ffff077224 */ /* 0x000fce00078e0a07 */
.L_x_6:
[----:B------:R-:W-:Y:S01]  /*0c50*/  VIADD R7, R7, 0x10 ;  /* 0x0000001007077836 */ /* 0x000fe20000000000 */
[----:B------:R-:W-:Y:S01]  /*0c60*/  STS [R8+-0x400], RZ ;  /* 0xfffc00ff08007388 */ /* 0x000fe20000000800 */
[----:B------:R-:W-:-:S03]  /*0c70*/  VIADD R6, R6, 0x200 ;  /* 0x0000020006067836 */ /* 0x000fc60000000000 */
[----:B------:R-:W-:Y:S01]  /*0c80*/  ISETP.NE.AND P0, PT, R7, RZ, PT ;  /* 0x000000ff0700720c */ /* 0x000fe20003f05270 */
[----:B------:R-:W-:Y:S04]  /*0c90*/  STS [R8+-0x380], RZ ;  /* 0xfffc80ff08007388 */ /* 0x000fe80000000800 */
[----:B------:R-:W-:Y:S04]  /*0ca0*/  STS [R8+-0x300], RZ ;  /* 0xfffd00ff08007388 */ /* 0x000fe80000000800 */
[----:B------:R-:W-:Y:S04]  /*0cb0*/  STS [R8+-0x280], RZ ;  /* 0xfffd80ff08007388 */ /* 0x000fe80000000800 */
[----:B------:R-:W-:Y:S04]  /*0cc0*/  STS [R8+-0x200], RZ ;  /* 0xfffe00ff08007388 */ /* 0x000fe80000000800 */
[----:B------:R-:W-:Y:S04]  /*0cd0*/  STS [R8+-0x180], RZ ;  /* 0xfffe80ff08007388 */ /* 0x000fe80000000800 */
[----:B------:R-:W-:Y:S04]  /*0ce0*/  STS [R8+-0x100], RZ ;  /* 0xffff00ff08007388 */ /* 0x000fe80000000800 */
[----:B------:R-:W-:Y:S04]  /*0cf0*/  STS [R8+-0x80], RZ ;  /* 0xffff80ff08007388 */ /* 0x000fe80000000800 */
[----:B------:R-:W-:Y:S04]  /*0d00*/  STS [R8], RZ ;  /* 0x000000ff08007388 */ /* 0x000fe80000000800 */
[----:B------:R-:W-:Y:S04]  /*0d10*/  STS [R8+0x80], RZ ;  /* 0x000080ff08007388 */ /* 0x000fe80000000800 */
[----:B------:R-:W-:Y:S04]  /*0d20*/  STS [R8+0x100], RZ ;  /* 0x000100ff08007388 */ /* 0x000fe80000000800 */
[----:B------:R-:W-:Y:S04]  /*0d30*/  STS [R8+0x180], RZ ;  /* 0x000180ff08007388 */ /* 0x000fe80000000800 */
[----:B------:R-:W-:Y:S04]  /*0d40*/  STS [R8+0x200], RZ ;  /* 0x000200ff08007388 */ /* 0x000fe80000000800 */
[----:B------:R-:W-:Y:S04]  /*0d50*/  STS [R8+0x280], RZ ;  /* 0x000280ff08007388 */ /* 0x000fe80000000800 */
[----:B------:R-:W-:Y:S04]  /*0d60*/  STS [R8+0x300], RZ ;  /* 0x000300ff08007388 */ /* 0x000fe80000000800 */
[----:B------:R0:W-:Y:S02]  /*0d70*/  STS [R8+0x380], RZ ;  /* 0x000380ff08007388 */ /* 0x0001e40000000800 */
[----:B0-----:R-:W-:Y:S01]  /*0d80*/  VIADD R8, R8, 0x800 ;  /* 0x0000080008087836 */ /* 0x001fe20000000000 */
[----:B------:R-:W-:Y:S06]  /*0d90*/  @P0 BRA `(.L_x_6) ;  /* 0xfffffffc00ac0947 */ /* 0x000fec000383ffff */
.L_x_5:
[----:B------:R-:W-:Y:S05]  /*0da0*/  BSYNC.RECONVERGENT B0 ;  /* 0x0000000000007941 */ /* 0x000fea0003800200 */
.L_x_4:
[----:B------:R-:W-:Y:S01]  /*0db0*/  BSSY.RECONVERGENT B0, `(.L_x_7) ;  /* 0x0000027000007945 */ /* 0x000fe20003800200 */
[----:B------:R-:W-:Y:S01]  /*0dc0*/  SHF.L.U32 R19, R19, R14, RZ ;  /* 0x0000000e13137219 */ /* 0x000fe200000006ff */
[----:B------:R-:W-:Y:S02]  /*0dd0*/  IMAD.IADD R11, R23, 0x1, R4 ;  /* 0x00000001170b7824 */ /* 0x000fe400078e0204 */
[----:B------:R-:W-:Y:S05]  /*0de0*/  @!P1 BRA `(.L_x_8) ;  /* 0x00000000008c9947 */ /* 0x000fea0003800000 */
[----:B------:R-:W-:Y:S01]  /*0df0*/  ISETP.GE.U32.AND P0, PT, R15, 0x8, PT ;  /* 0x000000080f00780c */ /* 0x000fe20003f06070 */
[----:B------:R-:W-:Y:S01]  /*0e00*/  BSSY.RECONVERGENT B1, `(.L_x_9) ;  /* 0x000000e000017945 */ /* 0x000fe20003800200 */
[----:B------:R-:W-:-:S04]  /*0e10*/  LOP3.LUT R8, R10, 0x7, RZ, 0xc0, !PT ;  /* 0x000000070a087812 */ /* 0x000fc800078ec0ff */
[----:B------:R-:W-:-:S07]  /*0e20*/  ISETP.NE.AND P1, PT, R8, RZ, PT ;  /* 0x000000ff0800720c */ /* 0x000fce0003f25270 */
[----:B------:R-:W-:Y:S06]  /*0e30*/  @!P0 BRA `(.L_x_10) ;  /* 0x0000000000288947 */ /* 0x000fec0003800000 */
[C---:B------:R-:W-:Y:S02]  /*0e40*/  IMAD R7, R6.reuse, 0x4, R11 ;  /* 0x0000000406077824 */ /* 0x040fe400078e020b */
[----:B------:R-:W-:-:S03]  /*0e50*/  VIADD R6, R6, 0x100 ;  /* 0x0000010006067836 */ /* 0x000fc60000000000 */
[----:B------:R0:W-:Y:S04]  /*0e60*/  STS [R7], RZ ;  /* 0x000000ff07007388 */ /* 0x0001e80000000800 */
[----:B------:R0:W-:Y:S04]  /*0e70*/  STS [R7+0x80], RZ ;  /* 0x000080ff07007388 */ /* 0x0001e80000000800 */
[----:B------:R0:W-:Y:S04]  /*0e80*/  STS [R7+0x100], RZ ;  /* 0x000100ff07007388 */ /* 0x0001e80000000800 */
[----:B------:R0:W-:Y:S04]  /*0e90*/  STS [R7+0x180], RZ ;  /* 0x000180ff07007388 */ /* 0x0001e80000000800 */
[----:B------:R0:W-:Y:S04]  /*0ea0*/  STS [R7+0x200], RZ ;  /* 0x000200ff07007388 */ /* 0x0001e80000000800 */
[----:B------:R0:W-:Y:S04]  /*0eb0*/  STS [R7+0x280], RZ ;  /* 0x000280ff07007388 */ /* 0x0001e80000000800 */
[----:B------:R0:W-:Y:S04]  /*0ec0*/  STS [R7+0x300], RZ ;  /* 0x000300ff07007388 */ /* 0x0001e80000000800 */
[----:B------:R0:W-:Y:S02]  /*0ed0*/  STS [R7+0x380], RZ ;  /* 0x000380ff07007388 */ /* 0x0001e40000000800 */
.L_x_10:
[----:B------:R-:W-:Y:S05]  /*0ee0*/  BSYNC.RECONVERGENT B1 ;  /* 0x0000000000017941 */ /* 0x000fea0003800200 */
.L_x_9:
[----:B------:R-:W-:Y:S05]  /*0ef0*/  @!P1 BRA `(.L_x_8) ;  /* 0x0000000000489947 */ /* 0x000fea0003800000 */
[----:B------:R-:W-:Y:S02]  /*0f00*/  ISETP.GE.U32.AND P0, PT, R8, 0x4, PT ;  /* 0x000000040800780c */ /* 0x000fe40003f06070 */
[----:B------:R-:W-:-:S04]  /*0f10*/  LOP3.LUT R10, R10, 0x3, RZ, 0xc0, !PT ;  /* 0x000000030a0a7812 */ /* 0x000fc800078ec0ff */
[----:B------:R-:W-:-:S07]  /*0f20*/  ISETP.NE.AND P1, PT, R10, RZ, PT ;  /* 0x000000ff0a00720c */ /* 0x000fce0003f25270 */
[C---:B0-----:R-:W-:Y:S02]  /*0f30*/  @P0 IMAD R7, R6.reuse, 0x4, R11 ;  /* 0x0000000406070824 */ /* 0x041fe400078e020b */
[----:B------:R-:W-:-:S03]  /*0f40*/  @P0 VIADD R6, R6, 0x80 ;  /* 0x0000008006060836 */ /* 0x000fc60000000000 */
[----:B------:R1:W-:Y:S04]  /*0f50*/  @P0 STS [R7], RZ ;  /* 0x000000ff07000388 */ /* 0x0003e80000000800 */
[----:B------:R1:W-:Y:S04]  /*0f60*/  @P0 STS [R7+0x80], RZ ;  /* 0x000080ff07000388 */ /* 0x0003e80000000800 */
[----:B------:R1:W-:Y:S04]  /*0f70*/  @P0 STS [R7+0x100], RZ ;  /* 0x000100ff07000388 */ /* 0x0003e80000000800 */
[----:B------:R1:W-:Y:S01]  /*0f80*/  @P0 STS [R7+0x180], RZ ;  /* 0x000180ff07000388 */ /* 0x0003e20000000800 */
[----:B------:R-:W-:Y:S05]  /*0f90*/  @!P1 BRA `(.L_x_8) ;  /* 0x0000000000209947 */ /* 0x000fea0003800000 */
[----:B------:R-:W-:Y:S02]  /*0fa0*/  IMAD R4, R6, 0x4, R4 ;  /* 0x0000000406047824 */ /* 0x000fe400078e0204 */
[----:B------:R-:W-:Y:S02]  /*0fb0*/  IMAD.MOV R10, RZ, RZ, -R10 ;  /* 0x000000ffff0a7224 */ /* 0x000fe400078e0a0a */
[----:B------:R-:W-:-:S07]  /*0fc0*/  IMAD.IADD R4, R23, 0x1, R4 ;  /* 0x0000000117047824 */ /* 0x000fce00078e0204 */
.L_x_11:
[----:B------:R-:W-:Y:S01]  /*0fd0*/  VIADD R10, R10, 0x1 ;  /* 0x000000010a0a7836 */ /* 0x000fe20000000000 */
[----:B------:R0:W-:Y:S04]  /*0fe0*/  STS [R4], RZ ;  /* 0x000000ff04007388 */ /* 0x0001e80000000800 */
[----:B------:R-:W-:Y:S01]  /*0ff0*/  ISETP.NE.AND P0, PT, R10, RZ, PT ;  /* 0x000000ff0a00720c */ /* 0x000fe20003f05270 */
[----:B0-----:R-:W-:-:S12]  /*1000*/  VIADD R4, R4, 0x80 ;  /* 0x0000008004047836 */ /* 0x001fd80000000000 */
[----:B------:R-:W-:Y:S05]  /*1010*/  @P0 BRA `(.L_x_11) ;  /* 0xfffffffc00ec0947 */ /* 0x000fea000383ffff */
.L_x_8:
[----:B------:R-:W-:Y:S05]  /*1020*/  BSYNC.RECONVERGENT B0 ;  /* 0x0000000000007941 */ /* 0x000fea0003800200 */
.L_x_7:
[----:B------:R-:W2:Y:S01]  /*1030*/  LDCU UR4, c[0x0][0x3c4] ;  /* 0x00007880ff0477ac */ /* 0x000ea20008000800 */
[----:B------:R-:W-:Y:S01]  /*1040*/  ISETP.NE.AND P0, PT, R13, 0x7fffffff, PT ;  /* 0x7fffffff0d00780c */ /* 0x000fe20003f05270 */
[----:B------:R-:W-:Y:S01]  /*1050*/  BSSY.RECONVERGENT B0, `(.L_x_12) ;  /* 0x0000091000007945 */ /* 0x000fe20003800200 */
[C---:B------:R-:W-:Y:S01]  /*1060*/  ISETP.NE.AND P1, PT, R12.reuse, 0x7fffffff, PT ;  /* 0x7fffffff0c00780c */ /* 0x040fe20003f25270 */
[----:B------:R-:W-:Y:S01]  /*1070*/  IMAD R22, R3, 0x4, R23 ;  /* 0x0000000403167824 */ /* 0x000fe200078e0217 */
[----:B------:R-:W-:Y:S02]  /*1080*/  SEL R4, R13, 0x80000000, P0 ;  /* 0x800000000d047807 */ /* 0x000fe40000000000 */
[----:B------:R-:W-:Y:S02]  /*1090*/  SEL R6, R12, 0x80000000, P1 ;  /* 0x800000000c067807 */ /* 0x000fe40000800000 */
[----:B------:R-:W-:Y:S02]  /*10a0*/  ISETP.NE.AND P0, PT, R43, 0x7fffffff, PT ;  /* 0x7fffffff2b00780c */ /* 0x000fe40003f05270 */
[----:B------:R-:W-:-:S02]  /*10b0*/  ISETP.NE.AND P1, PT, R24, 0x7fffffff, PT ;  /* 0x7fffffff1800780c */ /* 0x000fc40003f25270 */
[----:B------:R-:W-:Y:S02]  /*10c0*/  ISETP.NE.AND P2, PT, R27, 0x7fffffff, PT ;  /* 0x7fffffff1b00780c */ /* 0x000fe40003f45270 */
[----:B01----:R-:W-:Y:S02]  /*10d0*/  SEL R7, R43, 0x80000000, P0 ;  /* 0x800000002b077807 */ /* 0x003fe40000000000 */
[----:B------:R-:W-:Y:S02]  /*10e0*/  SEL R8, R24, 0x80000000, P1 ;  /* 0x8000000018087807 */ /* 0x000fe40000800000 */
[----:B--2---:R-:W-:Y:S02]  /*10f0*/  SHF.R.U32.HI R4, RZ, UR4, R4 ;  /* 0x00000004ff047c19 */ /* 0x004fe40008011604 */
[----:B------:R-:W-:Y:S02]  /*1100*/  SHF.R.U32.HI R6, RZ, UR4, R6 ;  /* 0x00000004ff067c19 */ /* 0x000fe40008011606 */
[----:B------:R-:W-:-:S02]  /*1110*/  LOP3.LUT R45, R4, R19, RZ, 0x30, !PT ;  /* 0x00000013042d7212 */ /* 0x000fc400078e30ff */
[----:B------:R-:W-:Y:S02]  /*1120*/  LOP3.LUT R52, R6, R19, RZ, 0x30, !PT ;  /* 0x0000001306347212 */ /* 0x000fe400078e30ff */
[----:B------:R-:W-:Y:S01]  /*1130*/  SEL R9, R27, 0x80000000, P2 ;  /* 0x800000001b097807 */ /* 0x000fe20001000000 */
[----:B------:R-:W-:Y:S01]  /*1140*/  IMAD R4, R45, 0x4, R11 ;  /* 0x000000042d047824 */ /* 0x000fe200078e020b */
[----:B------:R-:W-:Y:S01]  /*1150*/  SHF.R.U32.HI R54, RZ, UR4, R7 ;  /* 0x00000004ff367c19 */ /* 0x000fe20008011607 */
[----:B------:R-:W-:Y:S01]  /*1160*/  IMAD R6, R52, 0x4, R11 ;  /* 0x0000000434067824 */ /* 0x000fe200078e020b */
[----:B------:R-:W-:Y:S01]  /*1170*/  SHF.R.U32.HI R8, RZ, UR4, R8 ;  /* 0x00000004ff087c19 */ /* 0x000fe20008011608 */
[----:B------:R-:W-:Y:S01]  /*1180*/  NOP ;  /* 0x0000000000007918 */ /* 0x000fe20000000000 */
[----:B------:R-:W-:Y:S01]  /*1190*/  ISETP.NE.AND P3, PT, R25, 0x7fffffff, PT ;  /* 0x7fffffff1900780c */ /* 0x000fe20003f65270 */
[----:B------:R0:W-:Y:S01]  /*11a0*/  ATOMS.POPC.INC.32 RZ, [R4+URZ] ;  /* 0x0000000004ff7f8c */ /* 0x0001e2000d8000ff */
[----:B------:R-:W-:-:S02]  /*11b0*/  SHF.R.U32.HI R46, RZ, UR4, R9 ;  /* 0x00000004ff2e7c19 */ /* 0x000fc40008011609 */
[-C--:B------:R-:W-:Y:S01]  /*11c0*/  LOP3.LUT R54, R54, R19.reuse, RZ, 0x30, !PT ;  /* 0x0000001336367212 */ /* 0x080fe200078e30ff */
[----:B------:R1:W-:Y:S01]  /*11d0*/  ATOMS.POPC.INC.32 RZ, [R6+URZ] ;  /* 0x0000000006ff7f8c */ /* 0x0003e2000d8000ff */
[-C--:B------:R-:W-:Y:S02]  /*11e0*/  LOP3.LUT R48, R8, R19.reuse, RZ, 0x30, !PT ;  /* 0x0000001308307212 */ /* 0x080fe400078e30ff */
[----:B------:R-:W-:Y:S01]  /*11f0*/  SEL R10, R25, 0x80000000, P3 ;  /* 0x80000000190a7807 */ /* 0x000fe20001800000 */
[--C-:B0-----:R-:W-:Y:S01]  /*1200*/  IMAD R4, R54, 0x4, R11.reuse ;  /* 0x0000000436047824 */ /* 0x101fe200078e020b */
[----:B------:R-:W-:Y:S02]  /*1210*/  LOP3.LUT R46, R46, R19, RZ, 0x30, !PT ;  /* 0x000000132e2e7212 */ /* 0x000fe400078e30ff */
[----:B------:R-:W-:Y:S01]  /*1220*/  ISETP.NE.AND P4, PT, R17, 0x7fffffff, PT ;  /* 0x7fffffff1100780c */ /* 0x000fe20003f85270 */
[--C-:B-1----:R-:W-:Y:S01]  /*1230*/  IMAD R6, R48, 0x4, R11.reuse ;  /* 0x0000000430067824 */ /* 0x102fe200078e020b */
[----:B------:R-:W-:Y:S01]  /*1240*/  ISETP.NE.AND P0, PT, R41, 0x7fffffff, PT ;  /* 0x7fffffff2900780c */ /* 0x000fe20003f05270 */
[----:B------:R-:W-:Y:S01]  /*1250*/  IMAD R7, R46, 0x4, R11 ;  /* 0x000000042e077824 */ /* 0x000fe200078e020b */
[----:B------:R-:W-:Y:S01]  /*1260*/  SHF.R.U32.HI R10, RZ, UR4, R10 ;  /* 0x00000004ff0a7c19 */ /* 0x000fe2000801160a */
[----:B------:R0:W-:Y:S01]  /*1270*/  ATOMS.POPC.INC.32 RZ, [R4+URZ] ;  /* 0x0000000004ff7f8c */ /* 0x0001e2000d8000ff */
[----:B------:R-:W-:-:S02]  /*1280*/  ISETP.NE.AND P1, PT, R36, 0x7fffffff, PT ;  /* 0x7fffffff2400780c */ /* 0x000fc40003f25270 */
[----:B------:R-:W-:Y:S01]  /*1290*/  SEL R14, R17, 0x80000000, P4 ;  /* 0x80000000110e7807 */ /* 0x000fe20002000000 */
[----:B------:R1:W-:Y:S01]  /*12a0*/  ATOMS.POPC.INC.32 RZ, [R6+URZ] ;  /* 0x0000000006ff7f8c */ /* 0x0003e2000d8000ff */
[----:B------:R-:W-:Y:S02]  /*12b0*/  ISETP.NE.AND P2, PT, R39, 0x7fffffff, PT ;  /* 0x7fffffff2700780c */ /* 0x000fe40003f45270 */
[----:B------:R-:W-:Y:S01]  /*12c0*/  ISETP.NE.AND P3, PT, R34, 0x7fffffff, PT ;  /* 0x7fffffff2200780c */ /* 0x000fe20003f65270 */
[----:B------:R2:W-:Y:S01]  /*12d0*/  ATOMS.POPC.INC.32 RZ, [R7+URZ] ;  /* 0x0000000007ff7f8c */ /* 0x0005e2000d8000ff */
[----:B0-----:R-:W-:Y:S02]  /*12e0*/  SEL R4, R41, 0x80000000, P0 ;  /* 0x8000000029047807 */ /* 0x001fe40000000000 */
[----:B------:R-:W-:Y:S02]  /*12f0*/  LOP3.LUT R44, R10, R19, RZ, 0x30, !PT ;  /* 0x000000130a2c7212 */ /* 0x000fe400078e30ff */
[----:B-1----:R-:W-:-:S02]  /*1300*/  SEL R6, R36, 0x80000000, P1 ;  /* 0x8000000024067807 */ /* 0x002fc40000800000 */
[----:B------:R-:W-:Y:S01]  /*1310*/  SHF.R.U32.HI R14, RZ, UR4, R14 ;  /* 0x00000004ff0e7c19 */ /* 0x000fe2000801160e */
[----:B------:R-:W-:Y:S01]  /*1320*/  IMAD R8, R44, 0x4, R11 ;  /* 0x000000042c087824 */ /* 0x000fe200078e020b */
[----:B------:R-:W-:Y:S02]  /*1330*/  SEL R10, R39, 0x80000000, P2 ;  /* 0x80000000270a7807 */ /* 0x000fe40001000000 */
[----:B------:R-:W-:Y:S02]  /*1340*/  ISETP.NE.AND P4, PT, R37, 0x7fffffff, PT ;  /* 0x7fffffff2500780c */ /* 0x000fe40003f85270 */
[----:B--2---:R-:W-:Y:S01]  /*1350*/  SEL R7, R34, 0x80000000, P3 ;  /* 0x8000000022077807 */ /* 0x004fe20001800000 */
[----:B------:R0:W-:Y:S01]  /*1360*/  ATOMS.POPC.INC.32 RZ, [R8+URZ] ;  /* 0x0000000008ff7f8c */ /* 0x0001e2000d8000ff */
[----:B------:R-:W-:Y:S02]  /*1370*/  SHF.R.U32.HI R4, RZ, UR4, R4 ;  /* 0x00000004ff047c19 */ /* 0x000fe40008011604 */
[----:B------:R-:W-:-:S02]  /*1380*/  SHF.R.U32.HI R6, RZ, UR4, R6 ;  /* 0x00000004ff067c19 */ /* 0x000fc40008011606 */
[-C--:B------:R-:W-:Y:S02]  /*1390*/  LOP3.LUT R42, R14, R19.reuse, RZ, 0x30, !PT ;  /* 0x000000130e2a7212 */ /* 0x080fe400078e30ff */
[----:B------:R-:W-:Y:S02]  /*13a0*/  SHF.R.U32.HI R10, RZ, UR4, R10 ;  /* 0x00000004ff0a7c19 */ /* 0x000fe4000801160a */
[----:B------:R-:W-:Y:S01]  /*13b0*/  SEL R14, R37, 0x80000000, P4 ;  /* 0x80000000250e7807 */ /* 0x000fe20002000000 */
[----:B------:R-:W-:Y:S01]  /*13c0*/  IMAD R9, R42, 0x4, R11 ;  /* 0x000000042a097824 */ /* 0x000fe200078e020b */
[----:B------:R-:W-:Y:S02]  /*13d0*/  SHF.R.U32.HI R16, RZ, UR4, R7 ;  /* 0x00000004ff107c19 */ /* 0x000fe40008011607 */
[-C--:B------:R-:W-:Y:S02]  /*13e0*/  LOP3.LUT R40, R4, R19.reuse, RZ, 0x30, !PT ;  /* 0x0000001304287212 */ /* 0x080fe400078e30ff */
[-C--:B------:R-:W-:Y:S01]  /*13f0*/  LOP3.LUT R38, R6, R19.reuse, RZ, 0x30, !PT ;  /* 0x0000001306267212 */ /* 0x080fe200078e30ff */
[----:B------:R1:W-:Y:S01]  /*1400*/  ATOMS.POPC.INC.32 RZ, [R9+URZ] ;  /* 0x0000000009ff7f8c */ /* 0x0003e2000d8000ff */
[-C--:B------:R-:W-:Y:S01]  /*1410*/  LOP3.LUT R26, R10, R19.reuse, RZ, 0x30, !PT ;  /* 0x000000130a1a7212 */ /* 0x080fe200078e30ff */
[--C-:B------:R-:W-:Y:S01]  /*1420*/  IMAD R4, R40, 0x4, R11.reuse ;  /* 0x0000000428047824 */ /* 0x100fe200078e020b */
[----:B------:R-:W-:Y:S01]  /*1430*/  SHF.R.U32.HI R14, RZ, UR4, R14 ;  /* 0x00000004ff0e7c19 */ /* 0x000fe2000801160e */
[--C-:B------:R-:W-:Y:S01]  /*1440*/  IMAD R6, R38, 0x4, R11.reuse ;  /* 0x0000000426067824 */ /* 0x100fe200078e020b */
[-C--:B------:R-:W-:Y:S01]  /*1450*/  LOP3.LUT R16, R16, R19.reuse, RZ, 0x30, !PT ;  /* 0x0000001310107212 */ /* 0x080fe200078e30ff */
[--C-:B0-----:R-:W-:Y:S01]  /*1460*/  IMAD R8, R26, 0x4, R11.reuse ;  /* 0x000000041a087824 */ /* 0x101fe200078e020b */
[----:B------:R-:W-:Y:S01]  /*1470*/  LOP3.LUT R15, R14, R19, RZ, 0x30, !PT ;  /* 0x000000130e0f7212 */ /* 0x000fe200078e30ff */
[----:B------:R0:W-:Y:S01]  /*1480*/  ATOMS.POPC.INC.32 RZ, [R4+URZ] ;  /* 0x0000000004ff7f8c */ /* 0x0001e2000d8000ff */
[----:B------:R-:W-:Y:S01]  /*1490*/  ISETP.NE.AND P0, PT, R32, 0x7fffffff, PT ;  /* 0x7fffffff2000780c */ /* 0x000fe20003f05270 */
[--C-:B-1----:R-:W-:Y:S01]  /*14a0*/  IMAD R9, R16, 0x4, R11.reuse ;  /* 0x0000000410097824 */ /* 0x102fe200078e020b */
[----:B------:R-:W-:Y:S01]  /*14b0*/  ISETP.NE.AND P1, PT, R33, 0x7fffffff, PT ;  /* 0x7fffffff2100780c */ /* 0x000fe20003f25270 */
[----:B------:R1:W-:Y:S01]  /*14c0*/  ATOMS.POPC.INC.32 RZ, [R6+URZ] ;  /* 0x0000000006ff7f8c */ /* 0x0003e2000d8000ff */
[----:B------:R-:W-:Y:S01]  /*14d0*/  ISETP.NE.AND P2, PT, R30, 0x7fffffff, PT ;  /* 0x7fffffff1e00780c */ /* 0x000fe20003f45270 */
[----:B------:R-:W-:Y:S01]  /*14e0*/  IMAD R10, R15, 0x4, R11 ;  /* 0x000000040f0a7824 */ /* 0x000fe200078e020b */
[----:B------:R-:W-:Y:S01]  /*14f0*/  ISETP.NE.AND P3, PT, R31, 0x7fffffff, PT ;  /* 0x7fffffff1f00780c */ /* 0x000fe20003f65270 */
[----:B------:R2:W-:Y:S01]  /*1500*/  ATOMS.POPC.INC.32 RZ, [R8+URZ] ;  /* 0x0000000008ff7f8c */ /* 0x0005e2000d8000ff */
[----:B------:R-:W-:-:S02]  /*1510*/  ISETP.NE.AND P4, PT, R28, 0x7fffffff, PT ;  /* 0x7fffffff1c00780c */ /* 0x000fc40003f85270 */
[----:B0-----:R-:W-:Y:S01]  /*1520*/  SEL R4, R32, 0x80000000, P0 ;  /* 0x8000000020047807 */ /* 0x001fe20000000000 */
[----:B------:R0:W-:Y:S01]  /*1530*/  ATOMS.POPC.INC.32 RZ, [R9+URZ] ;  /* 0x0000000009ff7f8c */ /* 0x0001e2000d8000ff */
[----:B------:R-:W-:Y:S01]  /*1540*/  SEL R14, R30, 0x80000000, P2 ;  /* 0x800000001e0e7807 */ /* 0x000fe20001000000 */
[----:B-1----:R-:W1:Y:S01]  /*1550*/  LDC.64 R6, c[0x0][0x380] ;  /* 0x0000e000ff067b82 */ /* 0x002e620000000a00 */
[----:B------:R-:W-:Y:S01]  /*1560*/  SEL R20, R28, 0x80000000, P4 ;  /* 0x800000001c147807 */ /* 0x000fe20002000000 */
[----:B------:R3:W-:Y:S01]  /*1570*/  ATOMS.POPC.INC.32 RZ, [R10+URZ] ;  /* 0x000000000aff7f8c */ /* 0x0007e2000d8000ff */
[----:B--2---:R-:W-:Y:S02]  /*1580*/  SEL R8, R33, 0x80000000, P1 ;  /* 0x8000000021087807 */ /* 0x004fe40000800000 */
[----:B------:R-:W-:Y:S02]  /*1590*/  SHF.R.U32.HI R4, RZ, UR4, R4 ;  /* 0x00000004ff047c19 */ /* 0x000fe40008011604 */
[----:B0-----:R-:W-:-:S02]  /*15a0*/  SEL R9, R31, 0x80000000, P3 ;  /* 0x800000001f097807 */ /* 0x001fc40001800000 */
[----:B------:R-:W-:Y:S02]  /*15b0*/  SHF.R.U32.HI R8, RZ, UR4, R8 ;  /* 0x00000004ff087c19 */ /* 0x000fe40008011608 */
[----:B------:R-:W-:Y:S02]  /*15c0*/  SHF.R.U32.HI R14, RZ, UR4, R14 ;  /* 0x00000004ff0e7c19 */ /* 0x000fe4000801160e */
[----:B---3--:R-:W-:Y:S02]  /*15d0*/  SHF.R.U32.HI R10, RZ, UR4, R9 ;  /* 0x00000004ff0a7c19 */ /* 0x008fe40008011609 */
[----:B------:R-:W-:Y:S02]  /*15e0*/  SHF.R.U32.HI R20, RZ, UR4, R20 ;  /* 0x00000004ff147c19 */ /* 0x000fe40008011614 */
[-C--:B------:R-:W-:Y:S02]  /*15f0*/  LOP3.LUT R4, R4, R19.reuse, RZ, 0x30, !PT ;  /* 0x0000001304047212 */ /* 0x080fe400078e30ff */
[----:B------:R-:W-:-:S02]  /*1600*/  LOP3.LUT R8, R8, R19, RZ, 0x30, !PT ;  /* 0x0000001308087212 */ /* 0x000fc400078e30ff */
[-C--:B------:R-:W-:Y:S01]  /*1610*/  LOP3.LUT R9, R14, R19.reuse, RZ, 0x30, !PT ;  /* 0x000000130e097212 */ /* 0x080fe200078e30ff */
[--C-:B------:R-:W-:Y:S01]  /*1620*/  IMAD R29, R4, 0x4, R11.reuse ;  /* 0x00000004041d7824 */ /* 0x100fe200078e020b */
[----:B------:R-:W-:Y:S01]  /*1630*/  ISETP.GT.U32.AND P5, PT, R3, 0xff, PT ;  /* 0x000000ff0300780c */ /* 0x000fe20003fa4070 */
[--C-:B------:R-:W-:Y:S01]  /*1640*/  IMAD R49, R8, 0x4, R11.reuse ;  /* 0x0000000408317824 */ /* 0x100fe200078e020b */
[-C--:B------:R-:W-:Y:S01]  /*1650*/  LOP3.LUT R10, R10, R19.reuse, RZ, 0x30, !PT ;  /* 0x000000130a0a7212 */ /* 0x080fe200078e30ff */
[--C-:B------:R-:W-:Y:S01]  /*1660*/  IMAD R51, R9, 0x4, R11.reuse ;  /* 0x0000000409337824 */ /* 0x100fe200078e020b */
[----:B------:R-:W-:Y:S01]  /*1670*/  LOP3.LUT R14, R20, R19, RZ, 0x30, !PT ;  /* 0x00000013140e7212 */ /* 0x000fe200078e30ff */
[----:B------:R0:W-:Y:S01]  /*1680*/  ATOMS.POPC.INC.32 RZ, [R29+URZ] ;  /* 0x000000001dff7f8c */ /* 0x0001e2000d8000ff */
[----:B------:R-:W-:Y:S01]  /*1690*/  P2R R58, PR, RZ, 0x20 ;  /* 0x00000020ff3a7803 */ /* 0x000fe20000000000 */
[--C-:B------:R-:W-:Y:S02]  /*16a0*/  IMAD R53, R10, 0x4, R11.reuse ;  /* 0x000000040a357824 */ /* 0x100fe400078e020b */
[----:B------:R-:W-:Y:S01]  /*16b0*/  IMAD R11, R14, 0x4, R11 ;  /* 0x000000040e0b7824 */ /* 0x000fe200078e020b */
[----:B------:R0:W-:Y:S01]  /*16c0*/  ATOMS.POPC.INC.32 RZ, [R49+URZ] ;  /* 0x0000000031ff7f8c */ /* 0x0001e2000d8000ff */
[----:B------:R-:W-:-:S03]  /*16d0*/  IMAD.MOV.U32 R20, RZ, RZ, RZ ;  /* 0x000000ffff147224 */ /* 0x000fc600078e00ff */
[----:B------:R0:W-:Y:S04]  /*16e0*/  ATOMS.POPC.INC.32 RZ, [R51+URZ] ;  /* 0x0000000033ff7f8c */ /* 0x0001e8000d8000ff */
[----:B------:R0:W-:Y:S04]  /*16f0*/  ATOMS.POPC.INC.32 RZ, [R53+URZ] ;  /* 0x0000000035ff7f8c */ /* 0x0001e8000d8000ff */
[----:B------:R0:W-:Y:S01]  /*1700*/  ATOMS.POPC.INC.32 RZ, [R11+URZ] ;  /* 0x000000000bff7f8c */ /* 0x0001e2000d8000ff */
[----:B------:R-:W-:Y:S06]  /*1710*/  BAR.SYNC.DEFER_BLOCKING 0x0 ;  /* 0x0000000000007b1d */ /* 0x000fec0000010000 */
[----:B-1----:R-:W-:Y:S05]  /*1720*/  @P5 BRA `(.L_x_13) ;  /* 0x00000000008c5947 */ /* 0x002fea0003800000 */
[----:B0-----:R-:W-:Y:S04]  /*1730*/  LDS R11, [R22] ;  /* 0x00000000160b7984 */ /* 0x001fe80000000800 */
[----:B------:R-:W0:Y:S04]  /*1740*/  LDS R20, [R22+0x400] ;  /* 0x0004000016147984 */ /* 0x000e280000000800 */
[----:B------:R-:W1:Y:S04]  /*1750*/  LDS R56, [R22+0x800] ;  /* 0x0008000016387984 */ /* 0x000e680000000800 */
[----:B------:R-:W2:Y:S04]  /*1760*/  LDS R60, [R22+0xc00] ;  /* 0x000c0000163c7984 */ /* 0x000ea80000000800 */
[----:B------:R-:W3:Y:S04]  /*1770*/  LDS R62, [R22+0x1000] ;  /* 0x00100000163e7984 */ /* 0x000ee80000000800 */
[----:B------:R-:W4:Y:S04]  /*1780*/  LDS R64, [R22+0x1400] ;  /* 0x0014000016407984 */ /* 0x000f280000000800 */
[----:B------:R-:W5:Y:S04]  /*1790*/  LDS R66, [R22+0x1800] ;  /* 0x0018000016427984 */ /* 0x000f680000000800 */
[----:B------:R-:W5:Y:S04]  /*17a0*/  LDS R68, [R22+0x1c00] ;  /* 0x001c000016447984 */ /* 0x000f680000000800 */
[----:B------:R-:W5:Y:S04]  /*17b0*/  LDS R70, [R22+0x2000] ;  /* 0x0020000016467984 */ /* 0x000f680000000800 */
[----:B------:R-:W5:Y:S04]  /*17c0*/  LDS R72, [R22+0x2400] ;  /* 0x0024000016487984 */ /* 0x000f680000000800 */
[----:B------:R-:W5:Y:S01]  /*17d0*/  LDS R74, [R22+0x2800] ;  /* 0x00280000164a7984 */ /* 0x000f620000000800 */
[----:B0-----:R-:W-:-:S03]  /*17e0*/  IMAD.IADD R29, R11, 0x1, R20 ;  /* 0x000000010b1d7824 */ /* 0x001fc600078e0214 */
[----:B------:R0:W-:Y:S01]  /*17f0*/  STS [R22+0x400], R11 ;  /* 0x0004000b16007388 */ /* 0x0001e20000000800 */
[----:B-1----:R-:W-:-:S03]  /*1800*/  IMAD.IADD R49, R29, 0x1, R56 ;  /* 0x000000011d317824 */ /* 0x002fc600078e0238 */
[----:B------:R-:W1:Y:S01]  /*1810*/  LDS R20, [R22+0x2c00] ;  /* 0x002c000016147984 */ /* 0x000e620000000800 */
[----:B--2---:R-:W-:-:S03]  /*1820*/  IMAD.IADD R51, R49, 0x1, R60 ;  /* 0x0000000131337824 */ /* 0x004fc600078e023c */
[----:B------:R2:W-:Y:S01]  /*1830*/  STS [R22+0x800], R29 ;  /* 0x0008001d16007388 */ /* 0x0005e20000000800 */
[----:B---3--:R-:W-:-:S03]  /*1840*/  IMAD.IADD R53, R51, 0x1, R62 ;  /* 0x0000000133357824 */ /* 0x008fc600078e023e */
[----:B------:R3:W-:Y:S01]  /*1850*/  STS [R22+0xc00], R49 ;  /* 0x000c003116007388 */ /* 0x0007e20000000800 */
[----:B----4-:R-:W-:-:S03]  /*1860*/  IMAD.IADD R55, R53, 0x1, R64 ;  /* 0x0000000135377824 */ /* 0x010fc600078e0240 */
[----:B------:R3:W-:Y:S01]  /*1870*/  STS [R22+0x1000], R51 ;  /* 0x0010003316007388 */ /* 0x0007e20000000800 */
[----:B-----5:R-:W-:-:S03]  /*1880*/  IMAD.IADD R57, R55, 0x1, R66 ;  /* 0x0000000137397824 */ /* 0x020fc600078e0242 */
[----:B------:R3:W-:Y:S01]  /*1890*/  STS [R22+0x1400], R53 ;  /* 0x0014003516007388 */ /* 0x0007e20000000800 */
[----:B------:R-:W-:-:S03]  /*18a0*/  IMAD.IADD R59, R57, 0x1, R68 ;  /* 0x00000001393b7824 */ /* 0x000fc600078e0244 */
[----:B------:R3:W-:Y:S01]  /*18b0*/  STS [R22+0x1800], R55 ;  /* 0x0018003716007388 */ /* 0x0007e20000000800 */
[----:B------:R-:W-:-:S03]  /*18c0*/  IMAD.IADD R61, R59, 0x1, R70 ;  /* 0x000000013b3d7824 */ /* 0x000fc600078e0246 */
[----:B------:R3:W-:Y:S01]  /*18d0*/  STS [R22+0x1c00], R57 ;  /* 0x001c003916007388 */ /* 0x0007e20000000800 */
[----:B0-----:R-:W-:-:S03]  /*18e0*/  IMAD.IADD R11, R61, 0x1, R72 ;  /* 0x000000013d0b7824 */ /* 0x001fc600078e0248 */
[----:B------:R3:W-:Y:S01]  /*18f0*/  STS [R22+0x2000], R59 ;  /* 0x0020003b16007388 */ /* 0x0007e20000000800 */
[----:B--2---:R-:W-:-:S03]  /*1900*/  IMAD.IADD R29, R11, 0x1, R74 ;  /* 0x000000010b1d7824 */ /* 0x004fc600078e024a */
[----:B------:R3:W-:Y:S04]  /*1910*/  STS [R22+0x2400], R61 ;  /* 0x0024003d16007388 */ /* 0x0007e80000000800 */
[----:B------:R3:W-:Y:S04]  /*1920*/  STS [R22+0x2800], R11 ;  /* 0x0028000b16007388 */ /* 0x0007e80000000800 */
[----:B------:R3:W-:Y:S01]  /*1930*/  STS [R22], RZ ;  /* 0x000000ff16007388 */ /* 0x0007e20000000800 */
[----:B-1----:R-:W-:-:S03]  /*1940*/  IMAD.IADD R20, R29, 0x1, R20 ;  /* 0x000000011d147824 */ /* 0x002fc600078e0214 */
[----:B------:R3:W-:Y:S04]  /*1950*/  STS [R22+0x2c00], R29 ;  /* 0x002c001d16007388 */ /* 0x0007e80000000800 */
.L_x_13:
[----:B------:R-:W-:Y:S05]  /*1960*/  BSYNC.RECONVERGENT B0 ;  /* 0x0000000000007941 */ /* 0x000fea0003800200 */
.L_x_12:
[C---:B------:R-:W-:Y:S01]  /*1970*/  ISETP.NE.AND P0, PT, R20.reuse, 0x1980, PT ;  /* 0x000019801400780c */ /* 0x040fe20003f05270 */
[----:B0--3--:R-:W-:Y:S01]  /*1980*/  IMAD R29, R5, 0x100, R3 ;  /* 0x00000100051d7824 */ /* 0x009fe200078e0203 */
[----:B------:R-:W-:Y:S01]  /*1990*/  @!P5 LOP3.LUT R49, R20, 0x40000000, RZ, 0xfc, !PT ;  /* 0x400000001431d812 */ /* 0x000fe200078efcff */
[----:B------:R-:W-:Y:S01]  /*19a0*/  IMAD R21, R21, 0x11, RZ ;  /* 0x0000001115157824 */ /* 0x000fe200078e02ff */
[----:B------:R-:W-:Y:S01]  /*19b0*/  ISETP.LT.U32.AND P0, PT, R3, 0x100, !P0 ;  /* 0x000001000300780c */ /* 0x000fe20004701070 */
[----:B------:R-:W-:-:S03]  /*19c0*/  IMAD.WIDE R6, R29, 0x4, R6 ;  /* 0x000000041d067825 */ /* 0x000fc600078e0206 */
[----:B------:R-:W-:Y:S02]  /*19d0*/  LOP3.LUT R11, R21, R50, RZ, 0xfc, !PT ;  /* 0x00000032150b7212 */ /* 0x000fe400078efcff */
[----:B------:R0:W-:Y:S07]  /*19e0*/  @!P5 STG.E.STRONG.SYS desc[UR6][R6.64], R49 ;  /* 0x000000310600d986 */ /* 0x0001ee000c115906 */
[----:B------:R-:W-:Y:S06]  /*19f0*/  BAR.RED.OR.DEFER_BLOCKING 0x0, P0 ;  /* 0x0000000000007b1d */ /* 0x000fec0000014800 */
[----:B------:R-:W1:Y:S02]  /*1a00*/  B2R.RESULT RZ, P0 ;  /* 0x0000000000ff731c */ /* 0x000e640000004000 */
[----:B01----:R-:W-:Y:S05]  /*1a10*/  @!P0 BRA `(.L_x_14) ;  /* 0x00000014008c8947 */ /* 0x003fea0003800000 */
[----:B------:R-:W0:Y:S01]  /*1a20*/  LDCU.64 UR4, c[0x0][0x3b8] ;  /* 0x00007700ff0477ac */ /* 0x000e220008000a00 */
[----:B------:R-:W-:Y:S01]  /*1a30*/  IADD3 R0, P0, PT, R18, R11, RZ ;  /* 0x0000000b12007210 */ /* 0x000fe20007f1e0ff */
[----:B------:R-:W-:Y:S01]  /*1a40*/  BSSY B1, `(.L_x_15) ;  /* 0x0000033000017945 */ /* 0x000fe20003800000 */
[----:B------:R-:W-:-:S03]  /*1a50*/  IMAD R19, R3, 0x8, R23 ;  /* 0x0000000803137824 */ /* 0x000fc600078e0217 */
[----:B------:R-:W-:Y:S01]  /*1a60*/  IMAD.X R47, RZ, RZ, R47, P0 ;  /* 0x000000ffff2f7224 */ /* 0x000fe200000e062f */
[----:B0-----:R-:W-:-:S04]  /*1a70*/  LEA R8, P0, R0, UR4, 0x2 ;  /* 0x0000000400087c11 */ /* 0x001fc8000f8010ff */
[----:B------:R-:W-:Y:S01]  /*1a80*/  LEA.HI.X R9, R0, UR5, R47, 0x2, P0 ;  /* 0x0000000500097c11 */ /* 0x000fe200080f142f */
[----:B------:R-:W-:Y:S08]  /*1a90*/  @P5 BRA `(.L_x_16) ;  /* 0x0000000000b45947 */ /* 0x000ff00003800000 */
[----:B------:R-:W0:Y:S02]  /*1aa0*/  LDCU.64 UR4, c[0x0][0x398] ;  /* 0x00007300ff0477ac */ /* 0x000e240008000a00 */
[----:B0-----:R-:W-:-:S04]  /*1ab0*/  LEA R46, P0, R3, UR4, 0x3 ;  /* 0x00000004032e7c11 */ /* 0x001fc8000f8018ff */
[----:B------:R-:W-:-:S05]  /*1ac0*/  LEA.HI.X R47, R3, UR5, RZ, 0x3, P0 ;  /* 0x00000005032f7c11 */ /* 0x000fca00080f1cff */
[----:B------:R-:W2:Y:S01]  /*1ad0*/  LDG.E.64 R14, desc[UR6][R46.64] ;  /* 0x000000062e0e7981 */ /* 0x000ea2000c1e1b00 */
[----:B------:R-:W-:-:S04]  /*1ae0*/  ISETP.GT.U32.AND P0, PT, R3, R45, PT ;  /* 0x0000002d0300720c */ /* 0x000fc80003f04070 */
[----:B------:R-:W-:-:S04]  /*1af0*/  SEL R21, RZ, 0x1980, !P0 ;  /* 0x00001980ff157807 */ /* 0x000fc80004000000 */
[----:B--2---:R-:W-:Y:S01]  /*1b00*/  IADD3 R14, P0, PT, R14, -R21, RZ ;  /* 0x800000150e0e7210 */ /* 0x004fe20007f1e0ff */
[----:B------:R-:W-:-:S03]  /*1b10*/  IMAD.MOV.U32 R21, RZ, RZ, R20 ;  /* 0x000000ffff157224 */ /* 0x000fc600078e0014 */
[----:B------:R-:W-:Y:S02]  /*1b20*/  IADD3.X R15, PT, PT, R15, -0x1, RZ, P0, !PT ;  /* 0xffffffff0f0f7810 */ /* 0x000fe400007fe4ff */
[----:B------:R-:W-:-:S03]  /*1b30*/  ISETP.GE.AND P0, PT, R5, 0x1, PT ;  /* 0x000000010500780c */ /* 0x000fc60003f06270 */
[----:B------:R0:W-:Y:S10]  /*1b40*/  STS.64 [R19+0x6600], R14 ;  /* 0x0066000e13007388 */ /* 0x0001f40000000a00 */
[----:B------:R-:W-:Y:S05]  /*1b50*/  @!P0 BRA `(.L_x_17) ;  /* 0x00000000006c8947 */ /* 0x000fea0003800000 */
[----:B------:R-:W-:Y:S01]  /*1b60*/  BSSY B0, `(.L_x_18) ;  /* 0x0000019000007945 */ /* 0x000fe20003800000 */
[----:B------:R-:W-:Y:S02]  /*1b70*/  IMAD.MOV.U32 R0, RZ, RZ, -0x1 ;  /* 0xffffffffff007424 */ /* 0x000fe400078e00ff */
[----:B------:R-:W-:Y:S02]  /*1b80*/  IMAD.MOV.U32 R4, RZ, RZ, R5 ;  /* 0x000000ffff047224 */ /* 0x000fe400078e0005 */
[----:B------:R-:W-:-:S07]  /*1b90*/  IMAD.MOV.U32 R21, RZ, RZ, R20 ;  /* 0x000000ffff157224 */ /* 0x000fce00078e0014 */
.L_x_22:
[----:B0-----:R-:W0:Y:S01]  /*1ba0*/  LDC.64 R14, c[0x0][0x380] ;  /* 0x0000e000ff0e7b82 */ /* 0x001e220000000a00 */
[----:B------:R-:W-:Y:S01]  /*1bb0*/  VIADD R47, R4, 0xffffffff ;  /* 0xffffffff042f7836 */ /* 0x000fe20000000000 */
[----:B------:R-:W-:Y:S03]  /*1bc0*/  BSSY B2, `(.L_x_19) ;  /* 0x0000008000027945 */ /* 0x000fe60003800000 */
[----:B------:R-:W-:-:S04]  /*1bd0*/  IMAD R29, R47, 0x100, R3 ;  /* 0x000001002f1d7824 */ /* 0x000fc800078e0203 */
[----:B0-----:R-:W-:-:S07]  /*1be0*/  IMAD.WIDE R14, R29, 0x4, R14 ;  /* 0x000000041d0e7825 */ /* 0x001fce00078e020e */
.L_x_20:
[----:B------:R-:W-:Y:S05]  /*1bf0*/  YIELD ;  /* 0x0000000000007946 */ /* 0x000fea0003800000 */
[----:B------:R0:W-:Y:S06]  /*1c00*/  MEMBAR.SC.CTA ;  /* 0x0000000000007992 */ /* 0x0001ec0000000000 */
[----:B0-----:R-:W2:Y:S02]  /*1c10*/  LDG.E.STRONG.SYS R10, desc[UR6][R14.64] ;  /* 0x000000060e0a7981 */ /* 0x001ea4000c1f5900 */
[----:B--2---:R-:W-:-:S13]  /*1c20*/  ISETP.NE.AND P0, PT, R10, RZ, PT ;  /* 0x000000ff0a00720c */ /* 0x004fda0003f05270 */
[----:B------:R-:W-:Y:S05]  /*1c30*/  @!P0 BRA `(.L_x_20) ;  /* 0xfffffffc00ec8947 */ /* 0x000fea000383ffff */
[----:B------:R-:W-:Y:S05]  /*1c40*/  BSYNC B2 ;  /* 0x0000000000027941 */ /* 0x000fea0003800000 */
.L_x_19:
[----:B------:R-:W-:Y:S01]  /*1c50*/  BSSY.RECONVERGENT B2, `(.L_x_21) ;  /* 0x0000006000027945 */ /* 0x000fe20003800200 */
[C---:B------:R-:W-:Y:S02]  /*1c60*/  ISETP.GT.AND P0, PT, R10.reuse, -0x1, PT ;  /* 0xffffffff0a00780c */ /* 0x040fe40003f04270 */
[----:B------:R-:W-:Y:S01]  /*1c70*/  LOP3.LUT R10, R10, 0x3fffffff, RZ, 0xc0, !PT ;  /* 0x3fffffff0a0a7812 */ /* 0x000fe200078ec0ff */
[----:B------:R-:W-:Y:S05]  /*1c80*/  WARPSYNC.EXCLUSIVE R0 ;  /* 0x0000000000007348 */ /* 0x000fea0003a00000 */
[----:B------:R-:W-:-:S05]  /*1c90*/  IMAD.IADD R21, R10, 0x1, R21 ;  /* 0x000000010a157824 */ /* 0x000fca00078e0215 */
[----:B------:R-:W-:-:S07]  /*1ca0*/  VOTE.ANY R0, PT, P0 ;  /* 0x0000000000007806 */ /* 0x000fce00000e0100 */
[----:B------:R-:W-:Y:S05]  /*1cb0*/  BSYNC.RECONVERGENT B2 ;  /* 0x0000000000027941 */ /* 0x000fea0003800200 */
.L_x_21:
[----:B------:R-:W-:Y:S01]  /*1cc0*/  ISETP.GT.U32.AND P1, PT, R4, 0x1, PT ;  /* 0x000000010400780c */ /* 0x000fe20003f24070 */
[----:B------:R-:W-:-:S12]  /*1cd0*/  IMAD.MOV.U32 R4, RZ, RZ, R47 ;  /* 0x000000ffff047224 */ /* 0x000fd800078e002f */
[----:B------:R-:W-:Y:S05]  /*1ce0*/  @P0 BRA P1, `(.L_x_22) ;  /* 0xfffffffc00ac0947 */ /* 0x000fea000083ffff */
[----:B------:R-:W-:Y:S05]  /*1cf0*/  BSYNC B0 ;  /* 0x0000000000007941 */ /* 0x000fea0003800000 */
.L_x_18:
[----:B------:R1:W2:Y:S02]  /*1d00*/  LDS.64 R14, [R19+0x6600] ;  /* 0x00660000130e7984 */ /* 0x0002a40000000a00 */
.L_x_17:
[C---:B------:R-:W-:Y:S01]  /*1d10*/  IMAD.IADD R29, R21.reuse, 0x1, -R20 ;  /* 0x00000001151d7824 */ /* 0x040fe200078e0a14 */
[----:B------:R-:W-:-:S04]  /*1d20*/  LOP3.LUT R21, R21, 0x80000000, RZ, 0xfc, !PT ;  /* 0x8000000015157812 */ /* 0x000fc800078efcff */
[C---:B0-2---:R-:W-:Y:S01]  /*1d30*/  IADD3 R14, P0, PT, R29.reuse, R14, RZ ;  /* 0x0000000e1d0e7210 */ /* 0x045fe20007f1e0ff */
[----:B------:R0:W-:Y:S03]  /*1d40*/  STG.E.STRONG.SYS desc[UR6][R6.64], R21 ;  /* 0x0000001506007986 */ /* 0x0001e6000c115906 */
[----:B------:R-:W-:-:S05]  /*1d50*/  LEA.HI.X.SX32 R15, R29, R15, 0x1, P0 ;  /* 0x0000000f1d0f7211 */ /* 0x000fca00000f0eff */
[----:B------:R0:W-:Y:S04]  /*1d60*/  STS.64 [R19+0x6600], R14 ;  /* 0x0066000e13007388 */ /* 0x0001e80000000a00 */
.L_x_16:
[----:B------:R-:W-:Y:S05]  /*1d70*/  BSYNC B1 ;  /* 0x0000000000017941 */ /* 0x000fea0003800000 */
.L_x_15:
[----:B------:R-:W2:Y:S01]  /*1d80*/  LDC R0, c[0x0][0x3c0] ;  /* 0x0000f000ff007b82 */ /* 0x000ea20000000800 */
[----:B------:R-:W-:Y:S01]  /*1d90*/  IMAD.MOV.U32 R16, RZ, RZ, -0x1 ;  /* 0xffffffffff107424 */ /* 0x000fe200078e00ff */
[----:B------:R-:W-:Y:S01]  /*1da0*/  ISETP.GT.AND P0, PT, R13, -0x1, PT ;  /* 0xffffffff0d00780c */ /* 0x000fe20003f04270 */
[----:B------:R-:W-:Y:S01]  /*1db0*/  IMAD R23, R45, 0x8, R23 ;  /* 0x000000082d177824 */ /* 0x000fe200078e0217 */
[----:B------:R-:W-:Y:S02]  /*1dc0*/  ISETP.GT.AND P3, PT, R12, -0x1, PT ;  /* 0xffffffff0c00780c */ /* 0x000fe40003f64270 */
[----:B------:R-:W-:Y:S02]  /*1dd0*/  SEL R4, R16, 0x80000000, P0 ;  /* 0x8000000010047807 */ /* 0x000fe40000000000 */
[----:B0-----:R-:W0:Y:S01]  /*1de0*/  LDC.64 R6, c[0x0][0x390] ;  /* 0x0000e400ff067b82 */ /* 0x001e220000000a00 */
[----:B------:R-:W-:Y:S02]  /*1df0*/  ISETP.GT.AND P4, PT, R43, -0x1, PT ;  /* 0xffffffff2b00780c */ /* 0x000fe40003f84270 */
[----:B------:R-:W-:-:S02]  /*1e00*/  ISETP.GT.AND P2, PT, R24, -0x1, PT ;  /* 0xffffffff1800780c */ /* 0x000fc40003f44270 */
[----:B------:R-:W-:Y:S02]  /*1e10*/  LOP3.LUT R13, R4, R13, RZ, 0x3c, !PT ;  /* 0x0000000d040d7212 */ /* 0x000fe400078e3cff */
[C---:B------:R-:W-:Y:S02]  /*1e20*/  SEL R15, R16.reuse, 0x80000000, P3 ;  /* 0x80000000100f7807 */ /* 0x040fe40001800000 */
[C---:B------:R-:W-:Y:S02]  /*1e30*/  SEL R4, R16.reuse, 0x80000000, P4 ;  /* 0x8000000010047807 */ /* 0x040fe40002000000 */
[----:B------:R-:W-:Y:S02]  /*1e40*/  SEL R21, R16, 0x80000000, P2 ;  /* 0x8000000010157807 */ /* 0x000fe40001000000 */
[----:B------:R-:W-:Y:S02]  /*1e50*/  LOP3.LUT R12, R15, R12, RZ, 0x3c, !PT ;  /* 0x0000000c0f0c7212 */ /* 0x000fe400078e3cff */
[----:B------:R-:W-:-:S02]  /*1e60*/  LOP3.LUT R43, R4, R43, RZ, 0x3c, !PT ;  /* 0x0000002b042b7212 */ /* 0x000fc400078e3cff */
[----:B--2---:R-:W-:Y:S02]  /*1e70*/  ISETP.GE.AND P0, PT, R35, R0, PT ;  /* 0x000000002300720c */ /* 0x004fe40003f06270 */
[----:B------:R-:W-:Y:S02]  /*1e80*/  LOP3.LUT R24, R21, R24, RZ, 0x3c, !PT ;  /* 0x0000001815187212 */ /* 0x000fe400078e3cff */
[----:B0-----:R-:W-:-:S04]  /*1e90*/  ISETP.EQ.U32.AND P1, PT, R6, RZ, PT ;  /* 0x000000ff0600720c */ /* 0x001fc80003f22070 */
[----:B------:R-:W-:Y:S02]  /*1ea0*/  ISETP.EQ.OR.EX P0, PT, R7, RZ, !P0, P1 ;  /* 0x000000ff0700720c */ /* 0x000fe40004702710 */
[----:B------:R-:W-:Y:S02]  /*1eb0*/  ISETP.GT.AND P1, PT, R27, -0x1, PT ;  /* 0xffffffff1b00780c */ /* 0x000fe40003f24270 */
[----:B------:R-:W-:Y:S02]  /*1ec0*/  ISETP.GT.U32.OR P0, PT, R3, 0xff, P0 ;  /* 0x000000ff0300780c */ /* 0x000fe40000704470 */
[----:B------:R-:W-:-:S04]  /*1ed0*/  SEL R10, R16, 0x80000000, P1 ;  /* 0x80000000100a7807 */ /* 0x000fc80000800000 */
[----:B------:R-:W-:-:S07]  /*1ee0*/  LOP3.LUT R27, R10, R27, RZ, 0x3c, !PT ;  /* 0x0000001b0a1b7212 */ /* 0x000fce00078e3cff */
[----:B------:R-:W-:Y:S05]  /*1ef0*/  @P0 BRA `(.L_x_23) ;  /* 0x0000000000240947 */ /* 0x000fea0003800000 */
[----:B------:R-:W0:Y:S01]  /*1f00*/  LDS.64 R14, [R19+0x6600] ;  /* 0x00660000130e7984 */ /* 0x000e220000000a00 */
[C---:B------:R-:W-:Y:S02]  /*1f10*/  ISETP.GT.U32.AND P0, PT, R3.reuse, R45, PT ;  /* 0x0000002d0300720c */ /* 0x040fe40003f04070 */
[----:B------:R-:W-:Y:S02]  /*1f20*/  SHF.R.S32.HI R21, RZ, 0x1f, R20 ;  /* 0x0000001fff157819 */ /* 0x000fe40000011414 */
[----:B------:R-:W-:Y:S02]  /*1f30*/  SEL R29, RZ, 0x1980, !P0 ;  /* 0x00001980ff1d7807 */ /* 0x000fe40004000000 */
[----:B------:R-:W-:-:S04]  /*1f40*/  LEA R6, P2, R3, R6, 0x3 ;  /* 0x0000000603067211 */ /* 0x000fc800078418ff */
[----:B------:R-:W-:Y:S02]  /*1f50*/  LEA.HI.X R7, R3, R7, RZ, 0x3, P2 ;  /* 0x0000000703077211 */ /* 0x000fe400010f1cff */
[----:B0-----:R-:W-:-:S04]  /*1f60*/  IADD3 R20, P0, P1, R14, R29, R20 ;  /* 0x0000001d0e147210 */ /* 0x001fc8000791e014 */
[----:B------:R-:W-:-:S05]  /*1f70*/  IADD3.X R21, PT, PT, R15, RZ, R21, P0, P1 ;  /* 0x000000ff0f157210 */ /* 0x000fca00007e2415 */
[----:B------:R0:W-:Y:S04]  /*1f80*/  STG.E.64 desc[UR6][R6.64], R20 ;  /* 0x0000001406007986 */ /* 0x0001e8000c101b06 */
.L_x_23:
[----:B------:R-:W-:Y:S05]  /*1f90*/  WARPSYNC.ALL ;  /* 0x0000000000007948 */ /* 0x000fea0003800000 */
[----:B------:R-:W-:Y:S01]  /*1fa0*/  BAR.SYNC.DEFER_BLOCKING 0x0 ;  /* 0x0000000000007b1d */ /* 0x000fe20000010000 */
[----:B------:R-:W-:Y:S02]  /*1fb0*/  ISETP.GT.AND P0, PT, R25, -0x1, PT ;  /* 0xffffffff1900780c */ /* 0x000fe40003f04270 */
[----:B------:R-:W-:Y:S02]  /*1fc0*/  ISETP.GT.AND P1, PT, R17, -0x1, PT ;  /* 0xffffffff1100780c */ /* 0x000fe40003f24270 */
[----:B------:R-:W-:-:S02]  /*1fd0*/  SEL R4, R16, 0x80000000, P0 ;  /* 0x8000000010047807 */ /* 0x000fc40000000000 */
[----:B------:R-:W-:Y:S02]  /*1fe0*/  ISETP.GT.AND P0, PT, R39, -0x1, PT ;  /* 0xffffffff2700780c */ /* 0x000fe40003f04270 */
[----:B------:R-:W-:Y:S02]  /*1ff0*/  ISETP.GT.AND P2, PT, R41, -0x1, PT ;  /* 0xffffffff2900780c */ /* 0x000fe40003f44270 */
[----:B------:R-:W-:Y:S02]  /*2000*/  ISETP.GT.AND P3, PT, R36, -0x1, PT ;  /* 0xffffffff2400780c */ /* 0x000fe40003f64270 */
[----:B------:R-:W-:Y:S02]  /*2010*/  LOP3.LUT R25, R4, R25, RZ, 0x3c, !PT ;  /* 0x0000001904197212 */ /* 0x000fe400078e3cff */
[----:B------:R-:W-:Y:S02]  /*2020*/  SEL R4, R16, 0x80000000, P0 ;  /* 0x8000000010047807 */ /* 0x000fe40000000000 */
[----:B------:R-:W-:-:S02]  /*2030*/  ISETP.GT.AND P0, PT, R35, R0, PT ;  /* 0x000000002300720c */ /* 0x000fc40003f04270 */
[C---:B0-----:R-:W-:Y:S02]  /*2040*/  SEL R6, R16.reuse, 0x80000000, P1 ;  /* 0x8000000010067807 */ /* 0x041fe40000800000 */
[C---:B------:R-:W-:Y:S02]  /*2050*/  SEL R10, R16.reuse, 0x80000000, P2 ;  /* 0x80000000100a7807 */ /* 0x040fe40001000000 */
[----:B------:R-:W-:Y:S01]  /*2060*/  SEL R7, R16, 0x80000000, P3 ;  /* 0x8000000010077807 */ /* 0x000fe20001800000 */
[----:B------:R0:W2:Y:S01]  /*2070*/  LDS.64 R2, [R23+0x6600] ;  /* 0x0066000017027984 */ /* 0x0000a20000000a00 */
[----:B------:R-:W-:Y:S02]  /*2080*/  ISETP.GT.AND P1, PT, R34, -0x1, PT ;  /* 0xffffffff2200780c */ /* 0x000fe40003f24270 */
[----:B------:R-:W-:Y:S02]  /*2090*/  ISETP.GT.AND P2, PT, R37, -0x1, PT ;  /* 0xffffffff2500780c */ /* 0x000fe40003f44270 */
[----:B------:R-:W-:-:S02]  /*20a0*/  ISETP.GT.AND P3, PT, R32, -0x1, PT ;  /* 0xffffffff2000780c */ /* 0x000fc40003f64270 */
[----:B------:R-:W-:Y:S02]  /*20b0*/  LOP3.LUT R21, R6, R17, RZ, 0x3c, !PT ;  /* 0x0000001106157212 */ /* 0x000fe400078e3cff */
[----:B------:R-:W-:Y:S02]  /*20c0*/  LOP3.LUT R29, R7, R36, RZ, 0x3c, !PT ;  /* 0x00000024071d7212 */ /* 0x000fe400078e3cff */
[C---:B------:R-:W-:Y:S02]  /*20d0*/  SEL R7, R16.reuse, 0x80000000, P1 ;  /* 0x8000000010077807 */ /* 0x040fe40000800000 */
[C---:B------:R-:W-:Y:S02]  /*20e0*/  SEL R6, R16.reuse, 0x80000000, P2 ;  /* 0x8000000010067807 */ /* 0x040fe40001000000 */
[----:B------:R-:W-:Y:S02]  /*20f0*/  SEL R15, R16, 0x80000000, P3 ;  /* 0x80000000100f7807 */ /* 0x000fe40001800000 */
[----:B------:R-:W-:-:S02]  /*2100*/  ISETP.GT.AND P1, PT, R33, -0x1, PT ;  /* 0xffffffff2100780c */ /* 0x000fc40003f24270 */
[----:B------:R-:W-:Y:S02]  /*2110*/  ISETP.GT.AND P2, PT, R30, -0x1, PT ;  /* 0xffffffff1e00780c */ /* 0x000fe40003f44270 */
[----:B------:R-:W-:Y:S02]  /*2120*/  ISETP.GT.AND P3, PT, R31, -0x1, PT ;  /* 0xffffffff1f00780c */ /* 0x000fe40003f64270 */
[----:B------:R-:W-:Y:S02]  /*2130*/  ISETP.GT.AND P4, PT, R28, -0x1, PT ;  /* 0xffffffff1c00780c */ /* 0x000fe40003f84270 */
[----:B------:R-:W-:Y:S02]  /*2140*/  LOP3.LUT R39, R4, R39, RZ, 0x3c, !PT ;  /* 0x0000002704277212 */ /* 0x000fe400078e3cff */
[----:B0-----:R-:W-:Y:S02]  /*2150*/  LOP3.LUT R23, R7, R34, RZ, 0x3c, !PT ;  /* 0x0000002207177212 */ /* 0x001fe400078e3cff */
[----:B------:R-:W-:-:S02]  /*2160*/  LOP3.LUT R37, R6, R37, RZ, 0x3c, !PT ;  /* 0x0000002506257212 */ /* 0x000fc400078e3cff */
[----:B------:R-:W-:Y:S02]  /*2170*/  LOP3.LUT R45, R15, R32, RZ, 0x3c, !PT ;  /* 0x000000200f2d7212 */ /* 0x000fe400078e3cff */
[C---:B------:R-:W-:Y:S02]  /*2180*/  SEL R4, R16.reuse, 0x80000000, P1 ;  /* 0x8000000010047807 */ /* 0x040fe40000800000 */
[C---:B------:R-:W-:Y:S02]  /*2190*/  SEL R7, R16.reuse, 0x80000000, P2 ;  /* 0x8000000010077807 */ /* 0x040fe40001000000 */
[C---:B------:R-:W-:Y:S02]  /*21a0*/  SEL R6, R16.reuse, 0x80000000, P3 ;  /* 0x8000000010067807 */ /* 0x040fe40001800000 */
[----:B------:R-:W-:Y:S02]  /*21b0*/  SEL R15, R16, 0x80000000, P4 ;  /* 0x80000000100f7807 */ /* 0x000fe40002000000 */
[----:B------:R-:W-:-:S02]  /*21c0*/  LOP3.LUT R41, R10, R41, RZ, 0x3c, !PT ;  /* 0x000000290a297212 */ /* 0x000fc400078e3cff */
[----:B------:R-:W-:Y:S02]  /*21d0*/  LOP3.LUT R33, R4, R33, RZ, 0x3c, !PT ;  /* 0x0000002104217212 */ /* 0x000fe400078e3cff */
[----:B------:R-:W-:Y:S02]  /*21e0*/  LOP3.LUT R35, R7, R30, RZ, 0x3c, !PT ;  /* 0x0000001e07237212 */ /* 0x000fe400078e3cff */
[----:B------:R-:W-:Y:S02]  /*21f0*/  LOP3.LUT R31, R6, R31, RZ, 0x3c, !PT ;  /* 0x0000001f061f7212 */ /* 0x000fe400078e3cff */
[----:B------:R-:W-:Y:S01]  /*2200*/  LOP3.LUT R47, R15, R28, RZ, 0x3c, !PT ;  /* 0x0000001c0f2f7212 */ /* 0x000fe200078e3cff */
[----:B--2---:R-:W-:Y:S06]  /*2210*/  @P0 BRA `(.L_x_24) ;  /* 0x00000000005c0947 */ /* 0x004fec0003800000 */
[----:B------:R-:W0:Y:S01]  /*2220*/  LDCU.64 UR4, c[0x0][0x3a0] ;  /* 0x00007400ff0477ac */ /* 0x000e220008000a00 */
[----:B------:R-:W-:-:S05]  /*2230*/  IADD3 R4, P1, PT, R11, R2, RZ ;  /* 0x000000020b047210 */ /* 0x000fca0007f3e0ff */
[----:B------:R-:W-:Y:S01]  /*2240*/  IMAD.X R7, RZ, RZ, R3, P1 ;  /* 0x000000ffff077224 */ /* 0x000fe200008e0603 */
[----:B0-----:R-:W-:-:S04]  /*2250*/  LEA R2, P1, R4, UR4, 0x2 ;  /* 0x0000000404027c11 */ /* 0x001fc8000f8210ff */
[----:B------:R-:W-:-:S05]  /*2260*/  LEA.HI.X R3, R4, UR5, R7, 0x2, P1 ;  /* 0x0000000504037c11 */ /* 0x000fca00088f1407 */
[----:B------:R0:W-:Y:S04]  /*2270*/  STG.E desc[UR6][R2.64], R13 ;  /* 0x0000000d02007986 */ /* 0x0001e8000c101906 */
        /* <DEDUP_REMOVED lines=15> */
[----:B------:R0:W-:Y:S01]  /*2370*/  STG.E desc[UR6][R2.64+0x800], R47 ;  /* 0x0008002f02007986 */ /* 0x0001e2000c101906 */
[----:B------:R-:W-:Y:S05]  /*2380*/  BRA `(.L_x_25) ;  /* 0x0000000000e07947 */ /* 0x000fea0003800000 */
.L_x_24:
[----:B------:R-:W0:Y:S01]  /*2390*/  LDCU.64 UR4, c[0x0][0x3a0] ;  /* 0x00007400ff0477ac */ /* 0x000e220008000a00 */
[----:B------:R-:W-:Y:S01]  /*23a0*/  IMAD R6, R5, -0x1980, R0 ;  /* 0xffffe68005067824 */ /* 0x000fe200078e0200 */
[C---:B------:R-:W-:Y:S01]  /*23b0*/  IADD3 R4, P1, PT, R11.reuse, R2, RZ ;  /* 0x000000020b047210 */ /* 0x040fe20007f3e0ff */
[C---:B------:R-:W-:Y:S02]  /*23c0*/  VIADD R15, R11.reuse, 0x20 ;  /* 0x000000200b0f7836 */ /* 0x040fe40000000000 */
[C---:B------:R-:W-:Y:S01]  /*23d0*/  VIADD R17, R11.reuse, 0x40 ;  /* 0x000000400b117836 */ /* 0x040fe20000000000 */
[-C--:B------:R-:W-:Y:S01]  /*23e0*/  ISETP.GE.AND P5, PT, R11, R6.reuse, PT ;  /* 0x000000060b00720c */ /* 0x080fe20003fa6270 */
[----:B------:R-:W-:Y:S01]  /*23f0*/  IMAD.X R7, RZ, RZ, R3, P1 ;  /* 0x000000ffff077224 */ /* 0x000fe200008e0603 */
[-C--:B------:R-:W-:Y:S01]  /*2400*/  ISETP.GE.AND P4, PT, R15, R6.reuse, PT ;  /* 0x000000060f00720c */ /* 0x080fe20003f86270 */
[----:B------:R-:W-:Y:S01]  /*2410*/  VIADD R15, R11, 0x60 ;  /* 0x000000600b0f7836 */ /* 0x000fe20000000000 */
[----:B------:R-:W-:Y:S01]  /*2420*/  ISETP.GE.AND P3, PT, R17, R6, PT ;  /* 0x000000061100720c */ /* 0x000fe20003f66270 */
[----:B------:R-:W-:-:S02]  /*2430*/  VIADD R17, R11, 0x80 ;  /* 0x000000800b117836 */ /* 0x000fc40000000000 */
[----:B-1----:R-:W-:Y:S01]  /*2440*/  VIADD R19, R11, 0xa0 ;  /* 0x000000a00b137836 */ /* 0x002fe20000000000 */
[-C--:B------:R-:W-:Y:S01]  /*2450*/  ISETP.GE.AND P2, PT, R15, R6.reuse, PT ;  /* 0x000000060f00720c */ /* 0x080fe20003f46270 */
[----:B------:R-:W-:Y:S01]  /*2460*/  VIADD R15, R11, 0xc0 ;  /* 0x000000c00b0f7836 */ /* 0x000fe20000000000 */
[C---:B0-----:R-:W-:Y:S02]  /*2470*/  LEA R2, P1, R4.reuse, UR4, 0x2 ;  /* 0x0000000404027c11 */ /* 0x041fe4000f8210ff */
[-C--:B------:R-:W-:Y:S02]  /*2480*/  ISETP.GE.AND P6, PT, R19, R6.reuse, PT ;  /* 0x000000061300720c */ /* 0x080fe40003fc6270 */
[----:B------:R-:W-:Y:S02]  /*2490*/  LEA.HI.X R3, R4, UR5, R7, 0x2, P1 ;  /* 0x0000000504037c11 */ /* 0x000fe400088f1407 */
[----:B------:R-:W-:Y:S01]  /*24a0*/  ISETP.GE.AND P1, PT, R17, R6, PT ;  /* 0x000000061100720c */ /* 0x000fe20003f26270 */
[----:B------:R-:W-:-:S02]  /*24b0*/  VIADD R17, R11, 0xe0 ;  /* 0x000000e00b117836 */ /* 0x000fc40000000000 */
[----:B------:R0:W-:Y:S01]  /*24c0*/  @!P5 STG.E desc[UR6][R2.64], R13 ;  /* 0x0000000d0200d986 */ /* 0x0001e2000c101906 */
[-C--:B------:R-:W-:Y:S01]  /*24d0*/  ISETP.GE.AND P5, PT, R15, R6.reuse, PT ;  /* 0x000000060f00720c */ /* 0x080fe20003fa6270 */
[----:B------:R-:W-:Y:S02]  /*24e0*/  VIADD R15, R11, 0x100 ;  /* 0x000001000b0f7836 */ /* 0x000fe40000000000 */
[----:B------:R1:W-:Y:S03]  /*24f0*/  @!P3 STG.E desc[UR6][R2.64+0x100], R43 ;  /* 0x0001002b0200b986 */ /* 0x0003e6000c101906 */
[-C--:B------:R-:W-:Y:S01]  /*2500*/  ISETP.GE.AND P3, PT, R15, R6.reuse, PT ;  /* 0x000000060f00720c */ /* 0x080fe20003f66270 */
[----:B------:R-:W-:Y:S01]  /*2510*/  VIADD R15, R11, 0x140 ;  /* 0x000001400b0f7836 */ /* 0x000fe20000000000 */
[----:B------:R1:W-:Y:S01]  /*2520*/  @!P4 STG.E desc[UR6][R2.64+0x80], R12 ;  /* 0x0000800c0200c986 */ /* 0x0003e2000c101906 */
[----:B------:R-:W-:Y:S01]  /*2530*/  ISETP.GE.AND P4, PT, R17, R6, PT ;  /* 0x000000061100720c */ /* 0x000fe20003f86270 */
[----:B------:R-:W-:-:S02]  /*2540*/  VIADD R17, R11, 0x120 ;  /* 0x000001200b117836 */ /* 0x000fc40000000000 */
[----:B------:R1:W-:Y:S01]  /*2550*/  @!P1 STG.E desc[UR6][R2.64+0x200], R27 ;  /* 0x0002001b02009986 */ /* 0x0003e2000c101906 */
[-C--:B------:R-:W-:Y:S01]  /*2560*/  ISETP.GE.AND P1, PT, R15, R6.reuse, PT ;  /* 0x000000060f00720c */ /* 0x080fe20003f26270 */
[C---:B0-----:R-:W-:Y:S02]  /*2570*/  VIADD R13, R11.reuse, 0x160 ;  /* 0x000001600b0d7836 */ /* 0x041fe40000000000 */
[----:B------:R-:W-:Y:S01]  /*2580*/  VIADD R15, R11, 0x180 ;  /* 0x000001800b0f7836 */ /* 0x000fe20000000000 */
[----:B------:R1:W-:Y:S01]  /*2590*/  @!P2 STG.E desc[UR6][R2.64+0x180], R24 ;  /* 0x000180180200a986 */ /* 0x0003e2000c101906 */
[----:B------:R-:W-:-:S03]  /*25a0*/  ISETP.GE.AND P2, PT, R17, R6, PT ;  /* 0x000000061100720c */ /* 0x000fc60003f46270 */
[----:B------:R1:W-:Y:S01]  /*25b0*/  @!P6 STG.E desc[UR6][R2.64+0x280], R25 ;  /* 0x000280190200e986 */ /* 0x0003e2000c101906 */
[-C--:B------:R-:W-:Y:S01]  /*25c0*/  ISETP.GE.AND P6, PT, R13, R6.reuse, PT ;  /* 0x000000060d00720c */ /* 0x080fe20003fc6270 */
[----:B------:R-:W-:Y:S02]  /*25d0*/  VIADD R13, R11, 0x1a0 ;  /* 0x000001a00b0d7836 */ /* 0x000fe40000000000 */
[----:B------:R1:W-:Y:S01]  /*25e0*/  @!P5 STG.E desc[UR6][R2.64+0x300], R21 ;  /* 0x000300150200d986 */ /* 0x0003e2000c101906 */
[-C--:B------:R-:W-:Y:S01]  /*25f0*/  ISETP.GE.AND P5, PT, R15, R6.reuse, PT ;  /* 0x000000060f00720c */ /* 0x080fe20003fa6270 */
[----:B------:R-:W-:Y:S02]  /*2600*/  VIADD R15, R11, 0x1c0 ;  /* 0x000001c00b0f7836 */ /* 0x000fe40000000000 */
[----:B------:R1:W-:Y:S01]  /*2610*/  @!P4 STG.E desc[UR6][R2.64+0x380], R41 ;  /* 0x000380290200c986 */ /* 0x0003e2000c101906 */
[----:B------:R-:W-:Y:S01]  /*2620*/  ISETP.GE.AND P4, PT, R13, R6, PT ;  /* 0x000000060d00720c */ /* 0x000fe20003f86270 */
[----:B------:R-:W-:-:S02]  /*2630*/  VIADD R13, R11, 0x1e0 ;  /* 0x000001e00b0d7836 */ /* 0x000fc40000000000 */
[----:B------:R1:W-:Y:S01]  /*2640*/  @!P3 STG.E desc[UR6][R2.64+0x400], R29 ;  /* 0x0004001d0200b986 */ /* 0x0003e2000c101906 */
[-C--:B------:R-:W-:Y:S01]  /*2650*/  ISETP.GE.AND P3, PT, R15, R6.reuse, PT ;  /* 0x000000060f00720c */ /* 0x080fe20003f66270 */
[----:B------:R-:W-:Y:S02]  /*2660*/  VIADD R15, R11, 0x200 ;  /* 0x000002000b0f7836 */ /* 0x000fe40000000000 */
[----:B------:R1:W-:Y:S01]  /*2670*/  @!P2 STG.E desc[UR6][R2.64+0x480], R39 ;  /* 0x000480270200a986 */ /* 0x0003e2000c101906 */
[----:B------:R-:W-:-:S03]  /*2680*/  ISETP.GE.AND P2, PT, R13, R6, PT ;  /* 0x000000060d00720c */ /* 0x000fc60003f46270 */
[----:B------:R1:W-:Y:S01]  /*2690*/  @!P1 STG.E desc[UR6][R2.64+0x500], R23 ;  /* 0x0005001702009986 */ /* 0x0003e2000c101906 */
[----:B------:R-:W-:-:S03]  /*26a0*/  ISETP.GE.AND P1, PT, R15, R6, PT ;  /* 0x000000060f00720c */ /* 0x000fc60003f26270 */
[----:B------:R1:W-:Y:S04]  /*26b0*/  @!P6 STG.E desc[UR6][R2.64+0x580], R37 ;  /* 0x000580250200e986 */ /* 0x0003e8000c101906 */
[----:B------:R1:W-:Y:S04]  /*26c0*/  @!P5 STG.E desc[UR6][R2.64+0x600], R45 ;  /* 0x0006002d0200d986 */ /* 0x0003e8000c101906 */
[----:B------:R1:W-:Y:S04]  /*26d0*/  @!P4 STG.E desc[UR6][R2.64+0x680], R33 ;  /* 0x000680210200c986 */ /* 0x0003e8000c101906 */
[----:B------:R1:W-:Y:S04]  /*26e0*/  @!P3 STG.E desc[UR6][R2.64+0x700], R35 ;  /* 0x000700230200b986 */ /* 0x0003e8000c101906 */
[----:B------:R1:W-:Y:S04]  /*26f0*/  @!P2 STG.E desc[UR6][R2.64+0x780], R31 ;  /* 0x0007801f0200a986 */ /* 0x0003e8000c101906 */
[----:B------:R1:W-:Y:S02]  /*2700*/  @!P1 STG.E desc[UR6][R2.64+0x800], R47 ;  /* 0x0008002f02009986 */ /* 0x0003e4000c101906 */
.L_x_25:
[----:B------:R-:W-:Y:S05]  /*2710*/  @P0 BRA `(.L_x_26) ;  /* 0x0000000000480947 */ /* 0x000fea0003800000 */
[----:B0-----:R0:W5:Y:S04]  /*2720*/  LDG.E R13, desc[UR6][R8.64] ;  /* 0x00000006080d7981 */ /* 0x001168000c1e1900 */
[----:B------:R0:W5:Y:S04]  /*2730*/  LDG.E R15, desc[UR6][R8.64+0x80] ;  /* 0x00008006080f7981 */ /* 0x000168000c1e1900 */
[----:B------:R0:W5:Y:S04]  /*2740*/  LDG.E R17, desc[UR6][R8.64+0x100] ;  /* 0x0001000608117981 */ /* 0x000168000c1e1900 */
[----:B-1----:R0:W5:Y:S04]  /*2750*/  LDG.E R19, desc[UR6][R8.64+0x180] ;  /* 0x0001800608137981 */ /* 0x002168000c1e1900 */
        /* <DEDUP_REMOVED lines=14> */
.L_x_26:
[----:B------:R-:W-:Y:S02]  /*2840*/  IMAD.IADD R18, R0, 0x1, -R18 ;  /* 0x0000000100127824 */ /* 0x000fe400078e0a12 */
[C---:B01----:R-:W-:Y:S02]  /*2850*/  VIADD R3, R11.reuse, 0x20 ;  /* 0x000000200b037836 */ /* 0x043fe40000000000 */
[C---:B------:R-:W-:Y:S01]  /*2860*/  VIADD R47, R11.reuse, 0x40 ;  /* 0x000000400b2f7836 */ /* 0x040fe20000000000 */
[CC--:B------:R-:W-:Y:S01]  /*2870*/  ISETP.GE.AND P5, PT, R11.reuse, R18.reuse, PT ;  /* 0x000000120b00720c */ /* 0x0c0fe20003fa6270 */
[----:B------:R-:W-:Y:S01]  /*2880*/  VIADD R49, R11, 0x80 ;  /* 0x000000800b317836 */ /* 0x000fe20000000000 */
[-C--:B------:R-:W-:Y:S01]  /*2890*/  ISETP.GE.AND P4, PT, R3, R18.reuse, PT ;  /* 0x000000120300720c */ /* 0x080fe20003f86270 */
[----:B------:R-:W-:Y:S01]  /*28a0*/  VIADD R3, R11, 0x60 ;  /* 0x000000600b037836 */ /* 0x000fe20000000000 */
[-C--:B------:R-:W-:Y:S01]  /*28b0*/  ISETP.GE.AND P3, PT, R47, R18.reuse, PT ;  /* 0x000000122f00720c */ /* 0x080fe20003f66270 */
[----:B------:R-:W-:Y:S01]  /*28c0*/  VIADD R47, R11, 0xa0 ;  /* 0x000000a00b2f7836 */ /* 0x000fe20000000000 */
[----:B------:R-:W-:-:S02]  /*28d0*/  ISETP.GE.AND P1, PT, R49, R18, PT ;  /* 0x000000123100720c */ /* 0x000fc40003f26270 */
[-C--:B------:R-:W-:Y:S01]  /*28e0*/  ISETP.GE.AND P2, PT, R3, R18.reuse, PT ;  /* 0x000000120300720c */ /* 0x080fe20003f46270 */
[----:B------:R-:W-:Y:S01]  /*28f0*/  VIADD R3, R11, 0xc0 ;  /* 0x000000c00b037836 */ /* 0x000fe20000000000 */
[-C--:B------:R-:W-:Y:S01]  /*2900*/  ISETP.GE.AND P6, PT, R47, R18.reuse, PT ;  /* 0x000000122f00720c */ /* 0x080fe20003fc6270 */
[----:B------:R-:W-:Y:S02]  /*2910*/  VIADD R47, R11, 0xe0 ;  /* 0x000000e00b2f7836 */ /* 0x000fe40000000000 */
[----:B------:R1:W5:Y:S01]  /*2920*/  @!P5 LDG.E R13, desc[UR6][R8.64] ;  /* 0x00000006080dd981 */ /* 0x000362000c1e1900 */
[-C--:B------:R-:W-:Y:S01]  /*2930*/  ISETP.GE.AND P5, PT, R3, R18.reuse, PT ;  /* 0x000000120300720c */ /* 0x080fe20003fa6270 */
[----:B------:R-:W-:Y:S02]  /*2940*/  VIADD R3, R11, 0x100 ;  /* 0x000001000b037836 */ /* 0x000fe40000000000 */
[----:B------:R1:W5:Y:S01]  /*2950*/  @!P4 LDG.E R15, desc[UR6][R8.64+0x80] ;  /* 0x00008006080fc981 */ /* 0x000362000c1e1900 */
[----:B------:R-:W-:Y:S01]  /*2960*/  ISETP.GE.AND P4, PT, R47, R18, PT ;  /* 0x000000122f00720c */ /* 0x000fe20003f86270 */
[----:B------:R-:W-:-:S02]  /*2970*/  VIADD R47, R11, 0x120 ;  /* 0x000001200b2f7836 */ /* 0x000fc40000000000 */
[----:B------:R1:W5:Y:S01]  /*2980*/  @!P3 LDG.E R17, desc[UR6][R8.64+0x100] ;  /* 0x000100060811b981 */ /* 0x000362000c1e1900 */
        /* <DEDUP_REMOVED lines=21> */
[----:B------:R-:W-:-:S03]  /*2ae0*/  ISETP.GE.AND P2, PT, R47, R18, PT ;  /* 0x000000122f00720c */ /* 0x000fc60003f46270 */
[----:B------:R1:W5:Y:S01]  /*2af0*/  @!P1 LDG.E R33, desc[UR6][R8.64+0x500] ;  /* 0x0005000608219981 */ /* 0x000362000c1e1900 */
[----:B------:R-:W-:-:S03]  /*2b00*/  ISETP.GE.AND P1, PT, R3, R18, PT ;  /* 0x000000120300720c */ /* 0x000fc60003f26270 */
[----:B------:R1:W5:Y:S04]  /*2b10*/  @!P6 LDG.E R35, desc[UR6][R8.64+0x580] ;  /* 0x000580060823e981 */ /* 0x000368000c1e1900 */
[----:B------:R1:W5:Y:S04]  /*2b20*/  @!P5 LDG.E R37, desc[UR6][R8.64+0x600] ;  /* 0x000600060825d981 */ /* 0x000368000c1e1900 */
[----:B------:R1:W5:Y:S04]  /*2b30*/  @!P4 LDG.E R39, desc[UR6][R8.64+0x680] ;  /* 0x000680060827c981 */ /* 0x000368000c1e1900 */
[----:B------:R1:W5:Y:S04]  /*2b40*/  @!P3 LDG.E R41, desc[UR6][R8.64+0x700] ;  /* 0x000700060829b981 */ /* 0x000368000c1e1900 */
[----:B------:R1:W5:Y:S04]  /*2b50*/  @!P2 LDG.E R43, desc[UR6][R8.64+0x780] ;  /* 0x00078006082ba981 */ /* 0x000368000c1e1900 */
[----:B------:R1:W5:Y:S02]  /*2b60*/  @!P1 LDG.E R45, desc[UR6][R8.64+0x800] ;  /* 0x00080006082d9981 */ /* 0x000364000c1e1900 */
.L_x_27:
[----:B------:R-:W-:Y:S05]  /*2b70*/  @P0 BRA `(.L_x_28) ;  /* 0x0000000000540947 */ /* 0x000fea0003800000 */
[----:B------:R-:W2:Y:S02]  /*2b80*/  LDCU.64 UR4, c[0x0][0x3b0] ;  /* 0x00007600ff0477ac */ /* 0x000ea40008000a00 */
[----:B--2---:R-:W-:-:S04]  /*2b90*/  LEA R2, P0, R4, UR4, 0x2 ;  /* 0x0000000404027c11 */ /* 0x004fc8000f8010ff */
[----:B------:R-:W-:-:S05]  /*2ba0*/  LEA.HI.X R3, R4, UR5, R7, 0x2, P0 ;  /* 0x0000000504037c11 */ /* 0x000fca00080f1407 */
[----:B-----5:R-:W-:Y:S04]  /*2bb0*/  STG.E desc[UR6][R2.64], R13 ;  /* 0x0000000d02007986 */ /* 0x020fe8000c101906 */
[----:B------:R-:W-:Y:S04]  /*2bc0*/  STG.E desc[UR6][R2.64+0x80], R15 ;  /* 0x0000800f02007986 */ /* 0x000fe8000c101906 */
        /* <DEDUP_REMOVED lines=14> */
[----:B------:R-:W-:Y:S01]  /*2cb0*/  STG.E desc[UR6][R2.64+0x800], R45 ;  /* 0x0008002d02007986 */ /* 0x000fe2000c101906 */
[----:B------:R-:W-:Y:S05]  /*2cc0*/  EXIT ;  /* 0x000000000000794d */ /* 0x000fea0003800000 */
.L_x_28:
[----:B------:R-:W2:Y:S01]  /*2cd0*/  LDCU.64 UR4, c[0x0][0x3b0] ;  /* 0x00007600ff0477ac */ /* 0x000ea20008000a00 */
[----:B------:R-:W-:Y:S02]  /*2ce0*/  IMAD R0, R5, -0x1980, R0 ;  /* 0xffffe68005007824 */ /* 0x000fe400078e0200 */
[C---:B------:R-:W-:Y:S02]  /*2cf0*/  VIADD R5, R11.reuse, 0x40 ;  /* 0x000000400b057836 */ /* 0x040fe40000000000 */
[C---:B------:R-:W-:Y:S01]  /*2d00*/  VIADD R3, R11.reuse, 0x20 ;  /* 0x000000200b037836 */ /* 0x040fe20000000000 */
[CC--:B------:R-:W-:Y:S01]  /*2d10*/  ISETP.GE.AND P3, PT, R11.reuse, R0.reuse, PT ;  /* 0x000000000b00720c */ /* 0x0c0fe20003f66270 */
[----:B01----:R-:W-:Y:S01]  /*2d20*/  VIADD R9, R11, 0x60 ;  /* 0x000000600b097836 */ /* 0x003fe20000000000 */
[-C--:B------:R-:W-:Y:S01]  /*2d30*/  ISETP.GE.AND P1, PT, R5, R0.reuse, PT ;  /* 0x000000000500720c */ /* 0x080fe20003f26270 */
[----:B------:R-:W-:Y:S01]  /*2d40*/  VIADD R5, R11, 0x80 ;  /* 0x000000800b057836 */ /* 0x000fe20000000000 */
[-C--:B------:R-:W-:Y:S01]  /*2d50*/  ISETP.GE.AND P2, PT, R3, R0.reuse, PT ;  /* 0x000000000300720c */ /* 0x080fe20003f46270 */
[----:B------:R-:W-:Y:S01]  /*2d60*/  VIADD R47, R11, 0xc0 ;  /* 0x000000c00b2f7836 */ /* 0x000fe20000000000 */
[-C--:B------:R-:W-:Y:S01]  /*2d70*/  ISETP.GE.AND P0, PT, R9, R0.reuse, PT ;  /* 0x000000000900720c */ /* 0x080fe20003f06270 */
[----:B------:R-:W-:Y:S01]  /*2d80*/  VIADD R9, R11, 0xa0 ;  /* 0x000000a00b097836 */ /* 0x000fe20000000000 */
[----:B------:R-:W-:Y:S01]  /*2d90*/  ISETP.GE.AND P6, PT, R5, R0, PT ;  /* 0x000000000500720c */ /* 0x000fe20003fc6270 */
[----:B------:R-:W-:Y:S01]  /*2da0*/  VIADD R5, R11, 0xe0 ;  /* 0x000000e00b057836 */ /* 0x000fe20000000000 */
[----:B--2---:R-:W-:-:S02]  /*2db0*/  LEA R2, P4, R4, UR4, 0x2 ;  /* 0x0000000404027c11 */ /* 0x004fc4000f8810ff */
[-C--:B------:R-:W-:Y:S02]  /*2dc0*/  ISETP.GE.AND P5, PT, R9, R0.reuse, PT ;  /* 0x000000000900720c */ /* 0x080fe40003fa6270 */
[----:B------:R-:W-:Y:S01]  /*2dd0*/  LEA.HI.X R3, R4, UR5, R7, 0x2, P4 ;  /* 0x0000000504037c11 */ /* 0x000fe2000a0f1407 */
[----:B------:R-:W-:Y:S01]  /*2de0*/  VIADD R7, R11, 0x100 ;  /* 0x000001000b077836 */ /* 0x000fe20000000000 */
[----:B------:R-:W-:-:S03]  /*2df0*/  ISETP.GE.AND P4, PT, R47, R0, PT ;  /* 0x000000002f00720c */ /* 0x000fc60003f86270 */
[----:B-----5:R0:W-:Y:S01]  /*2e00*/  @!P3 STG.E desc[UR6][R2.64], R13 ;  /* 0x0000000d0200b986 */ /* 0x0201e2000c101906 */
        /* <DEDUP_REMOVED lines=19> */
[C---:B------:R-:W-:Y:S02]  /*2f40*/  VIADD R5, R11.reuse, 0x1e0 ;  /* 0x000001e00b057836 */ /* 0x040fe40000000000 */
[----:B------:R-:W-:Y:S01]  /*2f50*/  VIADD R11, R11, 0x200 ;  /* 0x000002000b0b7836 */ /* 0x000fe20000000000 */
[----:B------:R0:W-:Y:S01]  /*2f60*/  @!P3 STG.E desc[UR6][R2.64+0x380], R27 ;  /* 0x0003801b0200b986 */ /* 0x0001e2000c101906 */
[----:B------:R-:W-:-:S03]  /*2f70*/  ISETP.GE.AND P3, PT, R7, R0, PT ;  /* 0x000000000700720c */ /* 0x000fc60003f66270 */
        /* <DEDUP_REMOVED lines=9> */
[----:B------:R0:W-:Y:S01]  /*3010*/  @!P2 STG.E desc[UR6][R2.64+0x780], R43 ;  /* 0x0007802b0200a986 */ /* 0x0001e2000c101906 */
[----:B------:R-:W-:Y:S05]  /*3020*/  @P1 EXIT ;  /* 0x000000000000194d */ /* 0x000fea0003800000 */
[----:B------:R-:W-:Y:S01]  /*3030*/  STG.E desc[UR6][R2.64+0x800], R45 ;  /* 0x0008002d02007986 */ /* 0x000fe2000c101906 */
[----:B------:R-:W-:Y:S05]  /*3040*/  EXIT ;  /* 0x000000000000794d */ /* 0x000fea0003800000 */
.L_x_14:
[----:B------:R-:W-:Y:S01]  /*3050*/  IMAD.MOV.U32 R2, RZ, RZ, RZ ;  /* 0x000000ffff027224 */ /* 0x000fe200078e00ff */
[C---:B------:R-:W-:Y:S01]  /*3060*/  ISETP.GT.U32.AND P0, PT, R3.reuse, 0x1f, PT ;  /* 0x0000001f0300780c */ /* 0x040fe20003f04070 */
[----:B------:R-:W-:Y:S05]  /*3070*/  WARPSYNC.ALL ;  /* 0x0000000000007948 */ /* 0x000fea0003800000 */
[----:B------:R-:W-:-:S04]  /*3080*/  IMAD.HI.U32 R6, R3, 0x15555556, R2 ;  /* 0x1555555603067827 */ /* 0x000fc800078e0002 */
[----:B------:R-:W-:-:S05]  /*3090*/  IMAD R35, R6, 0x4, R23 ;  /* 0x0000000406237824 */ /* 0x000fca00078e0217 */
[----:B------:R0:W-:Y:S01]  /*30a0*/  STS [R35+0x3410], R20 ;  /* 0x0034101423007388 */ /* 0x0001e20000000800 */
[----:B------:R-:W-:Y:S06]  /*30b0*/  BAR.SYNC.DEFER_BLOCKING 0x0 ;  /* 0x0000000000007b1d */ /* 0x000fec0000010000 */
[----:B------:R-:W-:Y:S05]  /*30c0*/  @P0 BRA `(.L_x_29) ;  /* 0x0000000000dc0947 */ /* 0x000fea0003800000 */
[----:B------:R-:W-:Y:S01]  /*30d0*/  IMAD R6, R3, 0x34, R23 ;  /* 0x0000003403067824 */ /* 0x000fe200078e0217 */
[----:B------:R-:W-:-:S04]  /*30e0*/  UMOV UR4, 0xffffffff ;  /* 0xffffffff00047882 */ /* 0x000fc80000000000 */
[----:B------:R-:W-:Y:S04]  /*30f0*/  LDS R55, [R6+0x3410] ;  /* 0x0034100006377984 */ /* 0x000fe80000000800 */
[----:B------:R-:W-:Y:S04]  /*3100*/  LDS R64, [R6+0x3414] ;  /* 0x0034140006407984 */ /* 0x000fe80000000800 */
[----:B------:R-:W1:Y:S04]  /*3110*/  LDS R53, [R6+0x3418] ;  /* 0x0034180006357984 */ /* 0x000e680000000800 */
[----:B------:R-:W-:Y:S04]  /*3120*/  LDS R62, [R6+0x341c] ;  /* 0x00341c00063e7984 */ /* 0x000fe80000000800 */
[----:B------:R-:W2:Y:S04]  /*3130*/  LDS R51, [R6+0x3420] ;  /* 0x0034200006337984 */ /* 0x000ea80000000800 */
[----:B------:R-:W-:Y:S04]  /*3140*/  LDS R60, [R6+0x3424] ;  /* 0x00342400063c7984 */ /* 0x000fe80000000800 */
[----:B------:R-:W3:Y:S04]  /*3150*/  LDS R49, [R6+0x3428] ;  /* 0x0034280006317984 */ /* 0x000ee80000000800 */
[----:B------:R-:W-:Y:S04]  /*3160*/  LDS R56, [R6+0x342c] ;  /* 0x00342c0006387984 */ /* 0x000fe80000000800 */
[----:B------:R-:W4:Y:S04]  /*3170*/  LDS R47, [R6+0x3430] ;  /* 0x00343000062f7984 */ /* 0x000f280000000800 */
[----:B------:R-:W-:Y:S04]  /*3180*/  LDS R50, [R6+0x3434] ;  /* 0x0034340006327984 */ /* 0x000fe80000000800 */
[----:B------:R-:W5:Y:S04]  /*3190*/  LDS R7, [R6+0x3438] ;  /* 0x0034380006077984 */ /* 0x000f680000000800 */
[----:B------:R-:W0:Y:S01]  /*31a0*/  LDS R57, [R6+0x343c] ;  /* 0x00343c0006397984 */ /* 0x000e220000000800 */
[----:B-1----:R-:W-:-:S04]  /*31b0*/  IADD3 R59, PT, PT, R53, R64, R55 ;  /* 0x00000040353b7210 */ /* 0x002fc80007ffe037 */
[----:B--2---:R-:W-:-:S04]  /*31c0*/  IADD3 R59, PT, PT, R51, R59, R62 ;  /* 0x0000003b333b7210 */ /* 0x004fc80007ffe03e */
[----:B---3--:R-:W-:-:S04]  /*31d0*/  IADD3 R59, PT, PT, R49, R59, R60 ;  /* 0x0000003b313b7210 */ /* 0x008fc80007ffe03c */
[----:B----4-:R-:W-:-:S04]  /*31e0*/  IADD3 R59, PT, PT, R47, R59, R56 ;  /* 0x0000003b2f3b7210 */ /* 0x010fc80007ffe038 */
[----:B-----5:R-:W-:-:S05]  /*31f0*/  IADD3 R66, PT, PT, R7, R59, R50 ;  /* 0x0000003b07427210 */ /* 0x020fca0007ffe032 */
[----:B0-----:R-:W-:Y:S01]  /*3200*/  IMAD.IADD R57, R57, 0x1, R66 ;  /* 0x0000000139397824 */ /* 0x001fe200078e0242 */
[----:B------:R-:W-:Y:S06]  /*3210*/  BRA.DIV UR4, `(.L_x_30) ;  /* 0x0000008204847947 */ /* 0x000fec000b800000 */
[----:B------:R-:W0:Y:S02]  /*3220*/  SHFL.UP P0, R66, R57, 0x1, RZ ;  /* 0x0420000039427989 */ /* 0x000e2400000000ff */
[----:B0-----:R-:W-:-:S05]  /*3230*/  @P0 IMAD.IADD R66, R57, 0x1, R66 ;  /* 0x0000000139420824 */ /* 0x001fca00078e0242 */
[----:B------:R-:W0:Y:S02]  /*3240*/  SHFL.UP P0, R59, R66, 0x2, RZ ;  /* 0x04400000423b7989 */ /* 0x000e2400000000ff */
[----:B0-----:R-:W-:-:S05]  /*3250*/  @P0 IMAD.IADD R59, R66, 0x1, R59 ;  /* 0x00000001423b0824 */ /* 0x001fca00078e023b */
[----:B------:R-:W0:Y:S02]  /*3260*/  SHFL.UP P0, R68, R59, 0x4, RZ ;  /* 0x048000003b447989 */ /* 0x000e2400000000ff */
[----:B0-----:R-:W-:-:S05]  /*3270*/  @P0 IMAD.IADD R68, R59, 0x1, R68 ;  /* 0x000000013b440824 */ /* 0x001fca00078e0244 */
[----:B------:R-:W0:Y:S02]  /*3280*/  SHFL.UP P0, R61, R68, 0x8, RZ ;  /* 0x05000000443d7989 */ /* 0x000e2400000000ff */
[----:B0-----:R-:W-:-:S05]  /*3290*/  @P0 IMAD.IADD R61, R68, 0x1, R61 ;  /* 0x00000001443d0824 */ /* 0x001fca00078e023d */
[----:B------:R0:W1:Y:S02]  /*32a0*/  SHFL.UP P0, R70, R61, 0x10, RZ ;  /* 0x060000003d467989 */ /* 0x00006400000000ff */
.L_x_120:
[----:B-1----:R-:W-:-:S04]  /*32b0*/  @P0 IMAD.IADD R70, R61, 0x1, R70 ;  /* 0x000000013d460824 */ /* 0x002fc800078e0246 */
[----:B------:R-:W-:-:S04]  /*32c0*/  IMAD.IADD R57, R70, 0x1, -R57 ;  /* 0x0000000146397824 */ /* 0x000fc800078e0a39 */
[----:B------:R-:W-:Y:S01]  /*32d0*/  IMAD.IADD R55, R55, 0x1, R57 ;  /* 0x0000000137377824 */ /* 0x000fe200078e0239 */
[----:B------:R1:W-:Y:S03]  /*32e0*/  STS [R6+0x3410], R57 ;  /* 0x0034103906007388 */ /* 0x0003e60000000800 */
        /* <DEDUP_REMOVED lines=19> */
[----:B------:R1:W-:Y:S04]  /*3420*/  STS [R6+0x3438], R50 ;  /* 0x0034383206007388 */ /* 0x0003e80000000800 */
[----:B------:R1:W-:Y:S02]  /*3430*/  STS [R6+0x343c], R7 ;  /* 0x00343c0706007388 */ /* 0x0003e40000000800 */
.L_x_29:
[----:B------:R-:W-:Y:S05]  /*3440*/  WARPSYNC.ALL ;  /* 0x0000000000007948 */ /* 0x000fea0003800000 */
[----:B------:R-:W-:Y:S01]  /*3450*/  BAR.SYNC.DEFER_BLOCKING 0x0 ;  /* 0x0000000000007b1d */ /* 0x000fe20000010000 */
[----:B------:R-:W-:-:S05]  /*3460*/  ISETP.NE.AND P0, PT, R58, RZ, PT ;  /* 0x000000ff3a00720c */ /* 0x000fca0003f05270 */
[----:B------:R-:W-:Y:S01]  /*3470*/  BSSY.RECONVERGENT B0, `(.L_x_31) ;  /* 0x0000027000007945 */ /* 0x000fe20003800200 */
[----:B0-----:R-:W0:Y:S07]  /*3480*/  LDS R35, [R35+0x3410] ;  /* 0x0034100023237984 */ /* 0x001e2e0000000800 */
[----:B------:R-:W-:Y:S05]  /*3490*/  @P0 BRA `(.L_x_32) ;  /* 0x0000000000900947 */ /* 0x000fea0003800000 */
[----:B-1----:R-:W0:Y:S04]  /*34a0*/  LDS R6, [R22] ;  /* 0x0000000016067984 */ /* 0x002e280000000800 */
        /* <DEDUP_REMOVED lines=8> */
[----:B------:R-:W5:Y:S04]  /*3530*/  LDS R72, [R22+0x2400] ;  /* 0x0024000016487984 */ /* 0x000f680000000800 */
[----:B------:R-:W5:Y:S01]  /*3540*/  LDS R74, [R22+0x2800] ;  /* 0x00280000164a7984 */ /* 0x000f620000000800 */
[----:B0-----:R-:W-:-:S03]  /*3550*/  IMAD.IADD R7, R35, 0x1, R6 ;  /* 0x0000000123077824 */ /* 0x001fc600078e0206 */
[----:B------:R-:W0:Y:S01]  /*3560*/  LDS R76, [R22+0x2c00] ;  /* 0x002c0000164c7984 */ /* 0x000e220000000800 */
[C---:B-1----:R-:W-:Y:S02]  /*3570*/  IMAD.IADD R47, R35.reuse, 0x1, R50 ;  /* 0x00000001232f7824 */ /* 0x042fe400078e0232 */
[C---:B--2---:R-:W-:Y:S01]  /*3580*/  IMAD.IADD R49, R35.reuse, 0x1, R56 ;  /* 0x0000000123317824 */ /* 0x044fe200078e0238 */
[----:B------:R1:W-:Y:S01]  /*3590*/  STS [R22], R7 ;  /* 0x0000000716007388 */ /* 0x0003e20000000800 */
        /* <DEDUP_REMOVED lines=8> */
[----:B-1----:R-:W-:-:S03]  /*3620*/  IMAD.IADD R7, R35, 0x1, R68 ;  /* 0x0000000123077824 */ /* 0x002fc600078e0244 */
[----:B------:R4:W-:Y:S01]  /*3630*/  STS [R22+0x1400], R55 ;  /* 0x0014003716007388 */ /* 0x0009e20000000800 */
[----:B--2---:R-:W-:-:S03]  /*3640*/  IMAD.IADD R47, R35, 0x1, R70 ;  /* 0x00000001232f7824 */ /* 0x004fc600078e0246 */
[----:B------:R4:W-:Y:S01]  /*3650*/  STS [R22+0x1800], R57 ;  /* 0x0018003916007388 */ /* 0x0009e20000000800 */
[----:B---3--:R-:W-:-:S03]  /*3660*/  IMAD.IADD R49, R35, 0x1, R72 ;  /* 0x0000000123317824 */ /* 0x008fc600078e0248 */
[----:B------:R4:W-:Y:S01]  /*3670*/  STS [R22+0x1c00], R7 ;  /* 0x001c000716007388 */ /* 0x0009e20000000800 */
[----:B------:R-:W-:-:S03]  /*3680*/  IMAD.IADD R59, R35, 0x1, R74 ;  /* 0x00000001233b7824 */ /* 0x000fc600078e024a */
[----:B------:R4:W-:Y:S01]  /*3690*/  STS [R22+0x2000], R47 ;  /* 0x0020002f16007388 */ /* 0x0009e20000000800 */
[----:B0-----:R-:W-:-:S03]  /*36a0*/  IMAD.IADD R61, R35, 0x1, R76 ;  /* 0x00000001233d7824 */ /* 0x001fc600078e024c */
[----:B------:R4:W-:Y:S04]  /*36b0*/  STS [R22+0x2400], R49 ;  /* 0x0024003116007388 */ /* 0x0009e80000000800 */
[----:B------:R4:W-:Y:S04]  /*36c0*/  STS [R22+0x2800], R59 ;  /* 0x0028003b16007388 */ /* 0x0009e80000000800 */
[----:B------:R4:W-:Y:S02]  /*36d0*/  STS [R22+0x2c00], R61 ;  /* 0x002c003d16007388 */ /* 0x0009e40000000800 */
.L_x_32:
[----:B------:R-:W-:Y:S05]  /*36e0*/  BSYNC.RECONVERGENT B0 ;  /* 0x0000000000007941 */ /* 0x000fea0003800200 */
.L_x_31:
[----:B------:R-:W-:Y:S01]  /*36f0*/  BAR.SYNC.DEFER_BLOCKING 0x0 ;  /* 0x0000000000007b1d */ /* 0x000fe20000010000 */
[----:B------:R-:W-:Y:S01]  /*3700*/  R2P PR, R45, 0x7f ;  /* 0x0000007f2d007804 */ /* 0x000fe20000000000 */
[----:B-1----:R-:W-:-:S04]  /*3710*/  IMAD.MOV.U32 R60, RZ, RZ, RZ ;  /* 0x000000ffff3c7224 */ /* 0x002fc800078e00ff */
[----:B------:R-:W-:Y:S08]  /*3720*/  BSSY.RECONVERGENT B0, `(.L_x_33) ;  /* 0x0000024000007945 */ /* 0x000ff00003800200 */
[----:B------:R-:W-:Y:S02]  /*3730*/  VOTE.ANY R6, PT, P0 ;  /* 0x0000000000067806 */ /* 0x000fe400000e0100 */
[----:B----4-:R-:W-:-:S02]  /*3740*/  VOTE.ANY R7, PT, P1 ;  /* 0x0000000000077806 */ /* 0x010fc400008e0100 */
[----:B------:R-:W-:Y:S02]  /*3750*/  @!P0 LOP3.LUT R6, RZ, R6, RZ, 0x33, !PT ;  /* 0x00000006ff068212 */ /* 0x000fe400078e33ff */
[----:B------:R-:W-:Y:S02]  /*3760*/  VOTE.ANY R47, PT, P2 ;  /* 0x00000000002f7806 */ /* 0x000fe400010e0100 */
[----:B------:R-:W-:Y:S02]  /*3770*/  @!P1 LOP3.LUT R7, RZ, R7, RZ, 0x33, !PT ;  /* 0x00000007ff079212 */ /* 0x000fe400078e33ff */
[----:B------:R-:W-:Y:S02]  /*3780*/  VOTE.ANY R49, PT, P3 ;  /* 0x0000000000317806 */ /* 0x000fe400018e0100 */
[----:B------:R-:W-:Y:S02]  /*3790*/  @!P2 LOP3.LUT R47, RZ, R47, RZ, 0x33, !PT ;  /* 0x0000002fff2fa212 */ /* 0x000fe400078e33ff */
[----:B------:R-:W-:-:S02]  /*37a0*/  LOP3.LUT R6, R7, R6, RZ, 0xc0, !PT ;  /* 0x0000000607067212 */ /* 0x000fc400078ec0ff */
[----:B------:R-:W-:Y:S02]  /*37b0*/  @!P3 LOP3.LUT R49, RZ, R49, RZ, 0x33, !PT ;  /* 0x00000031ff31b212 */ /* 0x000fe400078e33ff */
[----:B------:R-:W-:Y:S02]  /*37c0*/  LOP3.LUT R6, R47, R6, RZ, 0xc0, !PT ;  /* 0x000000062f067212 */ /* 0x000fe400078ec0ff */
[----:B------:R-:W-:Y:S02]  /*37d0*/  VOTE.ANY R7, PT, P4 ;  /* 0x0000000000077806 */ /* 0x000fe400020e0100 */
[----:B------:R-:W-:Y:S02]  /*37e0*/  LOP3.LUT R6, R49, R6, RZ, 0xc0, !PT ;  /* 0x0000000631067212 */ /* 0x000fe400078ec0ff */
[----:B------:R-:W-:Y:S02]  /*37f0*/  @!P4 LOP3.LUT R7, RZ, R7, RZ, 0x33, !PT ;  /* 0x00000007ff07c212 */ /* 0x000fe400078e33ff */
[----:B------:R-:W-:-:S02]  /*3800*/  VOTE.ANY R47, PT, P5 ;  /* 0x00000000002f7806 */ /* 0x000fc400028e0100 */
[----:B------:R-:W-:Y:S01]  /*3810*/  LOP3.LUT R6, R7, R6, RZ, 0xc0, !PT ;  /* 0x0000000607067212 */ /* 0x000fe200078ec0ff */
[----:B------:R-:W-:Y:S01]  /*3820*/  IMAD.SHL.U32 R7, R3, 0x20, RZ ;  /* 0x0000002003077824 */ /* 0x000fe200078e00ff */
[----:B------:R-:W-:Y:S02]  /*3830*/  LOP3.LUT P0, RZ, R45, 0x80, RZ, 0xc0, !PT ;  /* 0x000000802dff7812 */ /* 0x000fe4000780c0ff */
[----:B------:R-:W-:Y:S02]  /*3840*/  @!P5 LOP3.LUT R47, RZ, R47, RZ, 0x33, !PT ;  /* 0x0000002fff2fd212 */ /* 0x000fe400078e33ff */
[----:B------:R-:W-:Y:S02]  /*3850*/  VOTE.ANY R50, PT, P6 ;  /* 0x0000000000327806 */ /* 0x000fe400030e0100 */
[----:B------:R-:W-:Y:S02]  /*3860*/  LOP3.LUT R47, R47, R6, RZ, 0xc0, !PT ;  /* 0x000000062f2f7212 */ /* 0x000fe400078ec0ff */
[----:B------:R-:W1:Y:S01]  /*3870*/  S2R R6, SR_LEMASK ;  /* 0x0000000000067919 */ /* 0x000e620000003a00 */
[----:B------:R-:W-:-:S04]  /*3880*/  @!P6 LOP3.LUT R50, RZ, R50, RZ, 0x33, !PT ;  /* 0x00000032ff32e212 */ /* 0x000fc800078e33ff */
[----:B------:R-:W-:Y:S02]  /*3890*/  VOTE.ANY R56, PT, P0 ;  /* 0x0000000000387806 */ /* 0x000fe400000e0100 */
[----:B------:R-:W-:Y:S02]  /*38a0*/  LOP3.LUT R47, R50, R47, RZ, 0xc0, !PT ;  /* 0x0000002f322f7212 */ /* 0x000fe400078ec0ff */
[----:B------:R-:W-:Y:S02]  /*38b0*/  @!P0 LOP3.LUT R56, RZ, R56, RZ, 0x33, !PT ;  /* 0x00000038ff388212 */ /* 0x000fe400078e33ff */
[----:B------:R-:W-:Y:S02]  /*38c0*/  LOP3.LUT R50, R7, 0x7c00, RZ, 0xc0, !PT ;  /* 0x00007c0007327812 */ /* 0x000fe400078ec0ff */
[----:B------:R-:W-:-:S03]  /*38d0*/  LOP3.LUT R47, R56, R47, RZ, 0xc0, !PT ;  /* 0x0000002f382f7212 */ /* 0x000fc600078ec0ff */
[----:B------:R-:W-:Y:S01]  /*38e0*/  IMAD.IADD R7, R23, 0x1, R50 ;  /* 0x0000000117077824 */ /* 0x000fe200078e0232 */
[----:B------:R-:W2:Y:S01]  /*38f0*/  FLO.U32 R49, R47 ;  /* 0x0000002f00317300 */ /* 0x000ea200000e0000 */
[----:B-1----:R-:W-:Y:S02]  /*3900*/  LOP3.LUT R55, R6, R47, RZ, 0xc0, !PT ;  /* 0x0000002f06377212 */ /* 0x002fe400078ec0ff */
[----:B--2---:R-:W-:-:S05]  /*3910*/  ISETP.NE.AND P0, PT, R0, R49, PT ;  /* 0x000000310000720c */ /* 0x004fca0003f05270 */
[----:B------:R-:W1:Y:S08]  /*3920*/  POPC R55, R55 ;  /* 0x0000003700377309 */ /* 0x000e700000000000 */
[----:B------:R-:W-:Y:S05]  /*3930*/  @P0 BRA `(.L_x_34) ;  /* 0x0000000000080947 */ /* 0x000fea0003800000 */
[----:B------:R-:W-:-:S06]  /*3940*/  IMAD R60, R45, 0x4, R7 ;  /* 0x000000042d3c7824 */ /* 0x000fcc00078e0207 */
[----:B-1----:R2:W3:Y:S02]  /*3950*/  ATOMS.ADD R60, [R60], R55 ;  /* 0x000000373c3c738c */ /* 0x0024e40000000000 */
.L_x_34:
[----:B------:R-:W-:Y:S05]  /*3960*/  BSYNC.RECONVERGENT B0 ;  /* 0x0000000000007941 */ /* 0x000fea0003800200 */
.L_x_33:
[----:B------:R-:W-:Y:S01]  /*3970*/  R2P PR, R52, 0x7f ;  /* 0x0000007f34007804 */ /* 0x000fe20000000000 */
[----:B---3--:R3:W4:Y:S01]  /*3980*/  SHFL.IDX PT, R60, R60, R49, 0x1f ;  /* 0x00001f313c3c7589 */ /* 0x00872200000e0000 */
[----:B------:R-:W-:Y:S11]  /*3990*/  BSSY.RECONVERGENT B0, `(.L_x_35) ;  /* 0x0000021000007945 */ /* 0x000ff60003800200 */
[----:B------:R-:W-:-:S02]  /*39a0*/  VOTE.ANY R45, PT, P0 ;  /* 0x00000000002d7806 */ /* 0x000fc400000e0100 */
[----:B------:R-:W-:Y:S02]  /*39b0*/  VOTE.ANY R50, PT, P1 ;  /* 0x0000000000327806 */ /* 0x000fe400008e0100 */
[----:B------:R-:W-:Y:S02]  /*39c0*/  @!P0 LOP3.LUT R45, RZ, R45, RZ, 0x33, !PT ;  /* 0x0000002dff2d8212 */ /* 0x000fe400078e33ff */
[----:B------:R-:W-:Y:S02]  /*39d0*/  VOTE.ANY R56, PT, P2 ;  /* 0x0000000000387806 */ /* 0x000fe400010e0100 */
[----:B------:R-:W-:Y:S02]  /*39e0*/  @!P1 LOP3.LUT R50, RZ, R50, RZ, 0x33, !PT ;  /* 0x00000032ff329212 */ /* 0x000fe400078e33ff */
[----:B------:R-:W-:Y:S02]  /*39f0*/  @!P2 LOP3.LUT R56, RZ, R56, RZ, 0x33, !PT ;  /* 0x00000038ff38a212 */ /* 0x000fe400078e33ff */
[----:B------:R-:W-:-:S02]  /*3a00*/  LOP3.LUT R45, R50, R45, RZ, 0xc0, !PT ;  /* 0x0000002d322d7212 */ /* 0x000fc400078ec0ff */
[----:B------:R-:W-:Y:S02]  /*3a10*/  VOTE.ANY R50, PT, P3 ;  /* 0x0000000000327806 */ /* 0x000fe400018e0100 */
[----:B------:R-:W-:Y:S02]  /*3a20*/  LOP3.LUT R45, R56, R45, RZ, 0xc0, !PT ;  /* 0x0000002d382d7212 */ /* 0x000fe400078ec0ff */
[----:B------:R-:W-:Y:S02]  /*3a30*/  LOP3.LUT P0, RZ, R52, 0x80, RZ, 0xc0, !PT ;  /* 0x0000008034ff7812 */ /* 0x000fe4000780c0ff */
[----:B------:R-:W-:Y:S02]  /*3a40*/  VOTE.ANY R56, PT, P4 ;  /* 0x0000000000387806 */ /* 0x000fe400020e0100 */
[----:B------:R-:W-:Y:S02]  /*3a50*/  @!P3 LOP3.LUT R50, RZ, R50, RZ, 0x33, !PT ;  /* 0x00000032ff32b212 */ /* 0x000fe400078e33ff */
[----:B------:R-:W-:-:S02]  /*3a60*/  @!P4 LOP3.LUT R56, RZ, R56, RZ, 0x33, !PT ;  /* 0x00000038ff38c212 */ /* 0x000fc400078e33ff */
[----:B------:R-:W-:Y:S02]  /*3a70*/  LOP3.LUT R45, R50, R45, RZ, 0xc0, !PT ;  /* 0x0000002d322d7212 */ /* 0x000fe400078ec0ff */
[----:B------:R-:W-:Y:S02]  /*3a80*/  VOTE.ANY R50, PT, P5 ;  /* 0x0000000000327806 */ /* 0x000fe400028e0100 */
[----:B------:R-:W-:Y:S02]  /*3a90*/  LOP3.LUT R45, R56, R45, RZ, 0xc0, !PT ;  /* 0x0000002d382d7212 */ /* 0x000fe400078ec0ff */
[----:B------:R-:W-:Y:S02]  /*3aa0*/  VOTE.ANY R56, PT, P6 ;  /* 0x0000000000387806 */ /* 0x000fe400030e0100 */
[----:B------:R-:W-:Y:S02]  /*3ab0*/  @!P5 LOP3.LUT R50, RZ, R50, RZ, 0x33, !PT ;  /* 0x00000032ff32d212 */ /* 0x000fe400078e33ff */
[----:B------:R-:W-:-:S02]  /*3ac0*/  VOTE.ANY R62, PT, P0 ;  /* 0x00000000003e7806 */ /* 0x000fc400000e0100 */
[----:B------:R-:W-:Y:S02]  /*3ad0*/  @!P6 LOP3.LUT R56, RZ, R56, RZ, 0x33, !PT ;  /* 0x00000038ff38e212 */ /* 0x000fe400078e33ff */
[----:B------:R-:W-:Y:S02]  /*3ae0*/  LOP3.LUT R45, R50, R45, RZ, 0xc0, !PT ;  /* 0x0000002d322d7212 */ /* 0x000fe400078ec0ff */
[----:B------:R-:W-:Y:S02]  /*3af0*/  @!P0 LOP3.LUT R62, RZ, R62, RZ, 0x33, !PT ;  /* 0x0000003eff3e8212 */ /* 0x000fe400078e33ff */
[----:B------:R-:W-:-:S04]  /*3b00*/  LOP3.LUT R45, R56, R45, RZ, 0xc0, !PT ;  /* 0x0000002d382d7212 */ /* 0x000fc800078ec0ff */
[----:B------:R-:W-:Y:S01]  /*3b10*/  LOP3.LUT R45, R62, R45, RZ, 0xc0, !PT ;  /* 0x0000002d3e2d7212 */ /* 0x000fe200078ec0ff */
[----:B------:R-:W-:-:S03]  /*3b20*/  IMAD.MOV.U32 R62, RZ, RZ, RZ ;  /* 0x000000ffff3e7224 */ /* 0x000fc600078e00ff */
[----:B------:R-:W5:Y:S01]  /*3b30*/  FLO.U32 R47, R45 ;  /* 0x0000002d002f7300 */ /* 0x000f6200000e0000 */
[----:B------:R-:W-:-:S07]  /*3b40*/  LOP3.LUT R57, R6, R45, RZ, 0xc0, !PT ;  /* 0x0000002d06397212 */ /* 0x000fce00078ec0ff */
[----:B------:R-:W0:Y:S01]  /*3b50*/  POPC R57, R57 ;  /* 0x0000003900397309 */ /* 0x000e220000000000 */
[----:B-----5:R-:W-:-:S13]  /*3b60*/  ISETP.NE.AND P0, PT, R0, R47, PT ;  /* 0x0000002f0000720c */ /* 0x020fda0003f05270 */
[----:B0--34-:R-:W-:Y:S05]  /*3b70*/  @P0 BRA `(.L_x_36) ;  /* 0x0000000000080947 */ /* 0x019fea0003800000 */
[----:B------:R-:W-:-:S05]  /*3b80*/  IMAD R52, R52, 0x4, R7 ;  /* 0x0000000434347824 */ /* 0x000fca00078e0207 */
[----:B------:R0:W3:Y:S02]  /*3b90*/  ATOMS.ADD R62, [R52], R57 ;  /* 0x00000039343e738c */ /* 0x0000e40000000000 */
.L_x_36:
[----:B------:R-:W-:Y:S05]  /*3ba0*/  BSYNC.RECONVERGENT B0 ;  /* 0x0000000000007941 */ /* 0x000fea0003800200 */
.L_x_35:
[----:B------:R-:W-:Y:S01]  /*3bb0*/  R2P PR, R54, 0x7f ;  /* 0x0000007f36007804 */ /* 0x000fe20000000000 */
[----:B---3--:R3:W4:Y:S01]  /*3bc0*/  SHFL.IDX PT, R62, R62, R47, 0x1f ;  /* 0x00001f2f3e3e7589 */ /* 0x00872200000e0000 */
[----:B------:R-:W-:Y:S01]  /*3bd0*/  BSSY.RECONVERGENT B0, `(.L_x_37) ;  /* 0x0000021000007945 */ /* 0x000fe20003800200 */
[----:B------:R-:W-:-:S10]  /*3be0*/  IMAD.MOV.U32 R56, RZ, RZ, RZ ;  /* 0x000000ffff387224 */ /* 0x000fd400078e00ff */
[----:B------:R-:W-:Y:S02]  /*3bf0*/  VOTE.ANY R45, PT, P0 ;  /* 0x00000000002d7806 */ /* 0x000fe400000e0100 */
[----:B------:R-:W-:Y:S02]  /*3c00*/  VOTE.ANY R50, PT, P1 ;  /* 0x0000000000327806 */ /* 0x000fe400008e0100 */
[----:B------:R-:W-:Y:S02]  /*3c10*/  @!P0 LOP3.LUT R45, RZ, R45, RZ, 0x33, !PT ;  /* 0x0000002dff2d8212 */ /* 0x000fe400078e33ff */
[----:B------:R-:W-:Y:S02]  /*3c20*/  @!P1 LOP3.LUT R50, RZ, R50, RZ, 0x33, !PT ;  /* 0x00000032ff329212 */ /* 0x000fe400078e33ff */
[----:B0-----:R-:W-:Y:S02]  /*3c30*/  VOTE.ANY R52, PT, P2 ;  /* 0x0000000000347806 */ /* 0x001fe400010e0100 */
[----:B------:R-:W-:-:S02]  /*3c40*/  LOP3.LUT R45, R50, R45, RZ, 0xc0, !PT ;  /* 0x0000002d322d7212 */ /* 0x000fc400078ec0ff */
[----:B------:R-:W-:Y:S02]  /*3c50*/  VOTE.ANY R50, PT, P3 ;  /* 0x0000000000327806 */ /* 0x000fe400018e0100 */
[----:B------:R-:W-:Y:S02]  /*3c60*/  @!P2 LOP3.LUT R52, RZ, R52, RZ, 0x33, !PT ;  /* 0x00000034ff34a212 */ /* 0x000fe400078e33ff */
[----:B------:R-:W-:Y:S02]  /*3c70*/  @!P3 LOP3.LUT R50, RZ, R50, RZ, 0x33, !PT ;  /* 0x00000032ff32b212 */ /* 0x000fe400078e33ff */
[----:B------:R-:W-:Y:S02]  /*3c80*/  LOP3.LUT R45, R52, R45, RZ, 0xc0, !PT ;  /* 0x0000002d342d7212 */ /* 0x000fe400078ec0ff */
[----:B------:R-:W-:Y:S02]  /*3c90*/  LOP3.LUT P0, RZ, R54, 0x80, RZ, 0xc0, !PT ;  /* 0x0000008036ff7812 */ /* 0x000fe4000780c0ff */
[----:B------:R-:W-:-:S02]  /*3ca0*/  VOTE.ANY R52, PT, P4 ;  /* 0x0000000000347806 */ /* 0x000fc400020e0100 */
[----:B------:R-:W-:Y:S02]  /*3cb0*/  LOP3.LUT R45, R50, R45, RZ, 0xc0, !PT ;  /* 0x0000002d322d7212 */ /* 0x000fe400078ec0ff */
[----:B------:R-:W-:Y:S02]  /*3cc0*/  VOTE.ANY R50, PT, P5 ;  /* 0x0000000000327806 */ /* 0x000fe400028e0100 */
[----:B------:R-:W-:Y:S02]  /*3cd0*/  @!P4 LOP3.LUT R52, RZ, R52, RZ, 0x33, !PT ;  /* 0x00000034ff34c212 */ /* 0x000fe400078e33ff */
[----:B------:R-:W-:Y:S02]  /*3ce0*/  @!P5 LOP3.LUT R50, RZ, R50, RZ, 0x33, !PT ;  /* 0x00000032ff32d212 */ /* 0x000fe400078e33ff */
[----:B------:R-:W-:Y:S02]  /*3cf0*/  LOP3.LUT R45, R52, R45, RZ, 0xc0, !PT ;  /* 0x0000002d342d7212 */ /* 0x000fe400078ec0ff */
[----:B------:R-:W-:-:S02]  /*3d00*/  VOTE.ANY R52, PT, P6 ;  /* 0x0000000000347806 */ /* 0x000fc400030e0100 */
[----:B------:R-:W-:Y:S02]  /*3d10*/  LOP3.LUT R45, R50, R45, RZ, 0xc0, !PT ;  /* 0x0000002d322d7212 */ /* 0x000fe400078ec0ff */
[----:B------:R-:W-:Y:S02]  /*3d20*/  VOTE.ANY R50, PT, P0 ;  /* 0x0000000000327806 */ /* 0x000fe400000e0100 */
[----:B------:R-:W-:Y:S02]  /*3d30*/  @!P6 LOP3.LUT R52, RZ, R52, RZ, 0x33, !PT ;  /* 0x00000034ff34e212 */ /* 0x000fe400078e33ff */
[----:B------:R-:W-:Y:S02]  /*3d40*/  @!P0 LOP3.LUT R50, RZ, R50, RZ, 0x33, !PT ;  /* 0x00000032ff328212 */ /* 0x000fe400078e33ff */
[----:B------:R-:W-:-:S04]  /*3d50*/  LOP3.LUT R45, R52, R45, RZ, 0xc0, !PT ;  /* 0x0000002d342d7212 */ /* 0x000fc800078ec0ff */
[----:B------:R-:W-:-:S04]  /*3d60*/  LOP3.LUT R45, R50, R45, RZ, 0xc0, !PT ;  /* 0x0000002d322d7212 */ /* 0x000fc800078ec0ff */
[----:B------:R-:W0:Y:S01]  /*3d70*/  FLO.U32 R49, R45 ;  /* 0x0000002d00317300 */ /* 0x000e2200000e0000 */
[----:B------:R-:W-:-:S07]  /*3d80*/  LOP3.LUT R51, R6, R45, RZ, 0xc0, !PT ;  /* 0x0000002d06337212 */ /* 0x000fce00078ec0ff */
[----:B------:R-:W1:Y:S01]  /*3d90*/  POPC R51, R51 ;  /* 0x0000003300337309 */ /* 0x000e620000000000 */
[----:B0-----:R-:W-:-:S13]  /*3da0*/  ISETP.NE.AND P0, PT, R0, R49, PT ;  /* 0x000000310000720c */ /* 0x001fda0003f05270 */
[----:B-1-34-:R-:W-:Y:S05]  /*3db0*/  @P0 BRA `(.L_x_38) ;  /* 0x0000000000080947 */ /* 0x01afea0003800000 */
[----:B------:R-:W-:-:S05]  /*3dc0*/  IMAD R54, R54, 0x4, R7 ;  /* 0x0000000436367824 */ /* 0x000fca00078e0207 */
[----:B------:R0:W1:Y:S02]  /*3dd0*/  ATOMS.ADD R56, [R54], R51 ;  /* 0x000000333638738c */ /* 0x0000640000000000 */
.L_x_38:
[----:B------:R-:W-:Y:S05]  /*3de0*/  BSYNC.RECONVERGENT B0 ;  /* 0x0000000000007941 */ /* 0x000fea0003800200 */
.L_x_37:
[----:B------:R-:W-:Y:S01]  /*3df0*/  R2P PR, R48, 0x7f ;  /* 0x0000007f30007804 */ /* 0x000fe20000000000 */
[----:B-1----:R1:W3:Y:S01]  /*3e00*/  SHFL.IDX PT, R56, R56, R49, 0x1f ;  /* 0x00001f3138387589 */ /* 0x0022e200000e0000 */
[----:B------:R-:W-:Y:S11]  /*3e10*/  BSSY.RECONVERGENT B0, `(.L_x_39) ;  /* 0x0000021000007945 */ /* 0x000ff60003800200 */
[----:B------:R-:W-:-:S02]  /*3e20*/  VOTE.ANY R45, PT, P0 ;  /* 0x00000000002d7806 */ /* 0x000fc400000e0100 */
[----:B------:R-:W-:Y:S02]  /*3e30*/  VOTE.ANY R50, PT, P1 ;  /* 0x0000000000327806 */ /* 0x000fe400008e0100 */
[----:B------:R-:W-:Y:S02]  /*3e40*/  @!P0 LOP3.LUT R45, RZ, R45, RZ, 0x33, !PT ;  /* 0x0000002dff2d8212 */ /* 0x000fe400078e33ff */
[----:B------:R-:W-:Y:S02]  /*3e50*/  @!P1 LOP3.LUT R50, RZ, R50, RZ, 0x33, !PT ;  /* 0x00000032ff329212 */ /* 0x000fe400078e33ff */
[----:B------:R-:W-:Y:S02]  /*3e60*/  VOTE.ANY R52, PT, P2 ;  /* 0x0000000000347806 */ /* 0x000fe400010e0100 */
[----:B------:R-:W-:Y:S02]  /*3e70*/  LOP3.LUT R45, R50, R45, RZ, 0xc0, !PT ;  /* 0x0000002d322d7212 */ /* 0x000fe400078ec0ff */
[----:B------:R-:W-:-:S02]  /*3e80*/  @!P2 LOP3.LUT R52, RZ, R52, RZ, 0x33, !PT ;  /* 0x00000034ff34a212 */ /* 0x000fc400078e33ff */
[----:B------:R-:W-:Y:S02]  /*3e90*/  VOTE.ANY R50, PT, P3 ;  /* 0x0000000000327806 */ /* 0x000fe400018e0100 */
[----:B------:R-:W-:Y:S02]  /*3ea0*/  LOP3.LUT R45, R52, R45, RZ, 0xc0, !PT ;  /* 0x0000002d342d7212 */ /* 0x000fe400078ec0ff */
[----:B------:R-:W-:Y:S02]  /*3eb0*/  @!P3 LOP3.LUT R50, RZ, R50, RZ, 0x33, !PT ;  /* 0x00000032ff32b212 */ /* 0x000fe400078e33ff */
[----:B------:R-:W-:Y:S02]  /*3ec0*/  LOP3.LUT P0, RZ, R48, 0x80, RZ, 0xc0, !PT ;  /* 0x0000008030ff7812 */ /* 0x000fe4000780c0ff */
[----:B------:R-:W-:Y:S02]  /*3ed0*/  LOP3.LUT R45, R50, R45, RZ, 0xc0, !PT ;  /* 0x0000002d322d7212 */ /* 0x000fe400078ec0ff */
[----:B------:R-:W-:-:S02]  /*3ee0*/  VOTE.ANY R50, PT, P4 ;  /* 0x0000000000327806 */ /* 0x000fc400020e0100 */
[----:B------:R-:W-:Y:S02]  /*3ef0*/  VOTE.ANY R52, PT, P5 ;  /* 0x0000000000347806 */ /* 0x000fe400028e0100 */
[----:B------:R-:W-:Y:S02]  /*3f00*/  @!P4 LOP3.LUT R50, RZ, R50, RZ, 0x33, !PT ;  /* 0x00000032ff32c212 */ /* 0x000fe400078e33ff */
[----:B------:R-:W-:Y:S02]  /*3f10*/  @!P5 LOP3.LUT R52, RZ, R52, RZ, 0x33, !PT ;  /* 0x00000034ff34d212 */ /* 0x000fe400078e33ff */
[----:B------:R-:W-:Y:S02]  /*3f20*/  LOP3.LUT R45, R50, R45, RZ, 0xc0, !PT ;  /* 0x0000002d322d7212 */ /* 0x000fe400078ec0ff */
[----:B------:R-:W-:Y:S02]  /*3f30*/  VOTE.ANY R50, PT, P6 ;  /* 0x0000000000327806 */ /* 0x000fe400030e0100 */
[----:B------:R-:W-:-:S02]  /*3f40*/  LOP3.LUT R45, R52, R45, RZ, 0xc0, !PT ;  /* 0x0000002d342d7212 */ /* 0x000fc400078ec0ff */
[----:B------:R-:W-:Y:S02]  /*3f50*/  @!P6 LOP3.LUT R50, RZ, R50, RZ, 0x33, !PT ;  /* 0x00000032ff32e212 */ /* 0x000fe400078e33ff */
[----:B------:R-:W-:Y:S02]  /*3f60*/  VOTE.ANY R52, PT, P0 ;  /* 0x0000000000347806 */ /* 0x000fe400000e0100 */
[----:B------:R-:W-:Y:S01]  /*3f70*/  LOP3.LUT R45, R50, R45, RZ, 0xc0, !PT ;  /* 0x0000002d322d7212 */ /* 0x000fe200078ec0ff */
[----:B------:R-:W-:Y:S01]  /*3f80*/  IMAD.MOV.U32 R50, RZ, RZ, RZ ;  /* 0x000000ffff327224 */ /* 0x000fe200078e00ff */
[----:B------:R-:W-:-:S04]  /*3f90*/  @!P0 LOP3.LUT R52, RZ, R52, RZ, 0x33, !PT ;  /* 0x00000034ff348212 */ /* 0x000fc800078e33ff */
[----:B------:R-:W-:-:S04]  /*3fa0*/  LOP3.LUT R45, R52, R45, RZ, 0xc0, !PT ;  /* 0x0000002d342d7212 */ /* 0x000fc800078ec0ff */
[----:B------:R-:W4:Y:S01]  /*3fb0*/  FLO.U32 R53, R45 ;  /* 0x0000002d00357300 */ /* 0x000f2200000e0000 */
[----:B------:R-:W-:-:S07]  /*3fc0*/  LOP3.LUT R47, R6, R45, RZ, 0xc0, !PT ;  /* 0x0000002d062f7212 */ /* 0x000fce00078ec0ff */
[----:B------:R-:W0:Y:S01]  /*3fd0*/  POPC R47, R47 ;  /* 0x0000002f002f7309 */ /* 0x000e220000000000 */
[----:B----4-:R-:W-:-:S13]  /*3fe0*/  ISETP.NE.AND P0, PT, R0, R53, PT ;  /* 0x000000350000720c */ /* 0x010fda0003f05270 */
[----:B01-3--:R-:W-:Y:S05]  /*3ff0*/  @P0 BRA `(.L_x_40) ;  /* 0x0000000000080947 */ /* 0x00bfea0003800000 */
[----:B------:R-:W-:-:S05]  /*4000*/  IMAD R48, R48, 0x4, R7 ;  /* 0x0000000430307824 */ /* 0x000fca00078e0207 */
[----:B------:R0:W1:Y:S02]  /*4010*/  ATOMS.ADD R50, [R48], R47 ;  /* 0x0000002f3032738c */ /* 0x0000640000000000 */
.L_x_40:
[----:B------:R-:W-:Y:S05]  /*4020*/  BSYNC.RECONVERGENT B0 ;  /* 0x0000000000007941 */ /* 0x000fea0003800200 */
.L_x_39:
[----:B------:R-:W-:Y:S01]  /*4030*/  R2P PR, R46, 0x7f ;  /* 0x0000007f2e007804 */ /* 0x000fe20000000000 */
[----:B-1----:R1:W3:Y:S01]  /*4040*/  SHFL.IDX PT, R50, R50, R53, 0x1f ;  /* 0x00001f3532327589 */ /* 0x0022e200000e0000 */
[----:B------:R-:W-:Y:S11]  /*4050*/  BSSY.RECONVERGENT B0, `(.L_x_41) ;  /* 0x0000021000007945 */ /* 0x000ff60003800200 */
[----:B------:R-:W-:-:S02]  /*4060*/  VOTE.ANY R45, PT, P0 ;  /* 0x00000000002d7806 */ /* 0x000fc400000e0100 */
[----:B0-----:R-:W-:Y:S02]  /*4070*/  VOTE.ANY R48, PT, P1 ;  /* 0x0000000000307806 */ /* 0x001fe400008e0100 */
[----:B------:R-:W-:Y:S02]  /*4080*/  @!P0 LOP3.LUT R45, RZ, R45, RZ, 0x33, !PT ;  /* 0x0000002dff2d8212 */ /* 0x000fe400078e33ff */
[----:B------:R-:W-:Y:S02]  /*4090*/  @!P1 LOP3.LUT R48, RZ, R48, RZ, 0x33, !PT ;  /* 0x00000030ff309212 */ /* 0x000fe400078e33ff */
[----:B------:R-:W-:Y:S02]  /*40a0*/  LOP3.LUT P0, RZ, R46, 0x80, RZ, 0xc0, !PT ;  /* 0x000000802eff7812 */ /* 0x000fe4000780c0ff */
[----:B------:R-:W-:Y:S02]  /*40b0*/  LOP3.LUT R45, R48, R45, RZ, 0xc0, !PT ;  /* 0x0000002d302d7212 */ /* 0x000fe400078ec0ff */
[----:B------:R-:W-:-:S04]  /*40c0*/  VOTE.ANY R48, PT, P2 ;  /* 0x0000000000307806 */ /* 0x000fc800010e0100 */
[----:B------:R-:W-:-:S04]  /*40d0*/  @!P2 LOP3.LUT R48, RZ, R48, RZ, 0x33, !PT ;  /* 0x00000030ff30a212 */ /* 0x000fc800078e33ff */
        /* <DEDUP_REMOVED lines=15> */
[----:B------:R-:W-:Y:S01]  /*41d0*/  LOP3.LUT R59, R48, R45, RZ, 0xc0, !PT ;  /* 0x0000002d303b7212 */ /* 0x000fe200078ec0ff */
[----:B------:R-:W-:-:S03]  /*41e0*/  IMAD.MOV.U32 R48, RZ, RZ, RZ ;  /* 0x000000ffff307224 */ /* 0x000fc600078e00ff */
[----:B------:R-:W0:Y:S01]  /*41f0*/  FLO.U32 R49, R59 ;  /* 0x0000003b00317300 */ /* 0x000e2200000e0000 */
[----:B------:R-:W-:-:S07]  /*4200*/  LOP3.LUT R45, R6, R59, RZ, 0xc0, !PT ;  /* 0x0000003b062d7212 */ /* 0x000fce00078ec0ff */
[----:B------:R-:W4:Y:S01]  /*4210*/  POPC R45, R45 ;  /* 0x0000002d002d7309 */ /* 0x000f220000000000 */
[----:B0-----:R-:W-:-:S13]  /*4220*/  ISETP.NE.AND P0, PT, R0, R49, PT ;  /* 0x000000310000720c */ /* 0x001fda0003f05270 */
[----:B-1-34-:R-:W-:Y:S05]  /*4230*/  @P0 BRA `(.L_x_42) ;  /* 0x0000000000080947 */ /* 0x01afea0003800000 */
[----:B------:R-:W-:-:S05]  /*4240*/  IMAD R46, R46, 0x4, R7 ;  /* 0x000000042e2e7824 */ /* 0x000fca00078e0207 */
[----:B------:R0:W1:Y:S02]  /*4250*/  ATOMS.ADD R48, [R46], R45 ;  /* 0x0000002d2e30738c */ /* 0x0000640000000000 */
.L_x_42:
[----:B------:R-:W-:Y:S05]  /*4260*/  BSYNC.RECONVERGENT B0 ;  /* 0x0000000000007941 */ /* 0x000fea0003800200 */
.L_x_41:
[----:B------:R-:W-:Y:S01]  /*4270*/  R2P PR, R44, 0x7f ;  /* 0x0000007f2c007804 */ /* 0x000fe20000000000 */
[----:B-1----:R1:W3:Y:S01]  /*4280*/  SHFL.IDX PT, R48, R48, R49, 0x1f ;  /* 0x00001f3130307589 */ /* 0x0022e200000e0000 */
[----:B------:R-:W-:Y:S01]  /*4290*/  BSSY.RECONVERGENT B0, `(.L_x_43) ;  /* 0x0000021000007945 */ /* 0x000fe20003800200 */
[----:B------:R-:W-:-:S10]  /*42a0*/  IMAD.MOV.U32 R52, RZ, RZ, RZ ;  /* 0x000000ffff347224 */ /* 0x000fd400078e00ff */
[----:B0-----:R-:W-:Y:S02]  /*42b0*/  VOTE.ANY R46, PT, P0 ;  /* 0x00000000002e7806 */ /* 0x001fe400000e0100 */
[----:B------:R-:W-:Y:S02]  /*42c0*/  VOTE.ANY R53, PT, P1 ;  /* 0x0000000000357806 */ /* 0x000fe400008e0100 */
[----:B------:R-:W-:Y:S02]  /*42d0*/  @!P0 LOP3.LUT R46, RZ, R46, RZ, 0x33, !PT ;  /* 0x0000002eff2e8212 */ /* 0x000fe400078e33ff */
[----:B------:R-:W-:Y:S02]  /*42e0*/  @!P1 LOP3.LUT R53, RZ, R53, RZ, 0x33, !PT ;  /* 0x00000035ff359212 */ /* 0x000fe400078e33ff */
[----:B------:R-:W-:Y:S02]  /*42f0*/  LOP3.LUT P0, RZ, R44, 0x80, RZ, 0xc0, !PT ;  /* 0x000000802cff7812 */ /* 0x000fe4000780c0ff */
[----:B------:R-:W-:-:S02]  /*4300*/  LOP3.LUT R46, R53, R46, RZ, 0xc0, !PT ;  /* 0x0000002e352e7212 */ /* 0x000fc400078ec0ff */
        /* <DEDUP_REMOVED lines=17> */
[----:B------:R-:W-:-:S04]  /*4420*/  LOP3.LUT R59, R53, R46, RZ, 0xc0, !PT ;  /* 0x0000002e353b7212 */ /* 0x000fc800078ec0ff */
[----:B------:R-:W0:Y:S01]  /*4430*/  FLO.U32 R53, R59 ;  /* 0x0000003b00357300 */ /* 0x000e2200000e0000 */
[----:B------:R-:W-:-:S07]  /*4440*/  LOP3.LUT R46, R6, R59, RZ, 0xc0, !PT ;  /* 0x0000003b062e7212 */ /* 0x000fce00078ec0ff */
[----:B------:R-:W4:Y:S01]  /*4450*/  POPC R46, R46 ;  /* 0x0000002e002e7309 */ /* 0x000f220000000000 */
[----:B0-----:R-:W-:-:S13]  /*4460*/  ISETP.NE.AND P0, PT, R0, R53, PT ;  /* 0x000000350000720c */ /* 0x001fda0003f05270 */
[----:B-1-34-:R-:W-:Y:S05]  /*4470*/  @P0 BRA `(.L_x_44) ;  /* 0x0000000000080947 */ /* 0x01afea0003800000 */
[----:B------:R-:W-:-:S05]  /*4480*/  IMAD R49, R44, 0x4, R7 ;  /* 0x000000042c317824 */ /* 0x000fca00078e0207 */
[----:B------:R0:W1:Y:S02]  /*4490*/  ATOMS.ADD R52, [R49], R46 ;  /* 0x0000002e3134738c */ /* 0x0000640000000000 */
.L_x_44:
[----:B------:R-:W-:Y:S05]  /*44a0*/  BSYNC.RECONVERGENT B0 ;  /* 0x0000000000007941 */ /* 0x000fea0003800200 */
.L_x_43:
[----:B------:R-:W-:Y:S01]  /*44b0*/  R2P PR, R42, 0x7f ;  /* 0x0000007f2a007804 */ /* 0x000fe20000000000 */
[----:B------:R-:W-:Y:S01]  /*44c0*/  BSSY.RECONVERGENT B0, `(.L_x_45) ;  /* 0x0000022000007945 */ /* 0x000fe20003800200 */
[----:B------:R-:W-:-:S11]  /*44d0*/  IMAD.MOV.U32 R64, RZ, RZ, RZ ;  /* 0x000000ffff407224 */ /* 0x000fd600078e00ff */
[----:B------:R-:W-:Y:S02]  /*44e0*/  VOTE.ANY R44, PT, P0 ;  /* 0x00000000002c7806 */ /* 0x000fe400000e0100 */
[----:B0-----:R-:W-:Y:S02]  /*44f0*/  VOTE.ANY R49, PT, P1 ;  /* 0x0000000000317806 */ /* 0x001fe400008e0100 */
        /* <DEDUP_REMOVED lines=22> */
[----:B-1----:R0:W1:Y:S02]  /*4660*/  SHFL.IDX PT, R49, R52, R53, 0x1f ;  /* 0x00001f3534317589 */ /* 0x00206400000e0000 */
[----:B------:R-:W3:Y:S01]  /*4670*/  FLO.U32 R59, R61 ;  /* 0x0000003d003b7300 */ /* 0x000ee200000e0000 */
[----:B------:R-:W-:-:S07]  /*4680*/  LOP3.LUT R44, R6, R61, RZ, 0xc0, !PT ;  /* 0x0000003d062c7212 */ /* 0x000fce00078ec0ff */
[----:B------:R-:W4:Y:S01]  /*4690*/  POPC R44, R44 ;  /* 0x0000002c002c7309 */ /* 0x000f220000000000 */
[----:B---3--:R-:W-:-:S13]  /*46a0*/  ISETP.NE.AND P0, PT, R0, R59, PT ;  /* 0x0000003b0000720c */ /* 0x008fda0003f05270 */
[----:B01--4-:R-:W-:Y:S05]  /*46b0*/  @P0 BRA `(.L_x_46) ;  /* 0x0000000000080947 */ /* 0x013fea0003800000 */
[----:B------:R-:W-:-:S05]  /*46c0*/  IMAD R53, R42, 0x4, R7 ;  /* 0x000000042a357824 */ /* 0x000fca00078e0207 */
[----:B------:R0:W1:Y:S02]  /*46d0*/  ATOMS.ADD R64, [R53], R44 ;  /* 0x0000002c3540738c */ /* 0x0000640000000000 */
.L_x_46:
[----:B------:R-:W-:Y:S05]  /*46e0*/  BSYNC.RECONVERGENT B0 ;  /* 0x0000000000007941 */ /* 0x000fea0003800200 */
.L_x_45:
        /* <DEDUP_REMOVED lines=35> */
.L_x_48:
[----:B------:R-:W-:Y:S05]  /*4920*/  BSYNC.RECONVERGENT B0 ;  /* 0x0000000000007941 */ /* 0x000fea0003800200 */
.L_x_47:
[----:B------:R-:W-:Y:S01]  /*4930*/  R2P PR, R38, 0x7f ;  /* 0x0000007f26007804 */ /* 0x000fe20000000000 */
[----:B------:R-:W-:Y:S01]  /*4940*/  IMAD.IADD R40, R55, 0x1, R60 ;  /* 0x0000000137287824 */ /* 0x000fe200078e023c */
[----:B------:R-:W-:Y:S01]  /*4950*/  BSSY.RECONVERGENT B0, `(.L_x_49) ;  /* 0x0000022000007945 */ /* 0x000fe20003800200 */
[----:B------:R-:W-:-:S10]  /*4960*/  IMAD.MOV.U32 R60, RZ, RZ, RZ ;  /* 0x000000ffff3c7224 */ /* 0x000fd400078e00ff */
[----:B------:R-:W-:Y:S02]  /*4970*/  VOTE.ANY R52, PT, P0 ;  /* 0x0000000000347806 */ /* 0x000fe400000e0100 */
[----:B--2---:R-:W-:Y:S02]  /*4980*/  VOTE.ANY R55, PT, P1 ;  /* 0x0000000000377806 */ /* 0x004fe400008e0100 */
        /* <DEDUP_REMOVED lines=22> */
[----:B-1----:R1:W2:Y:S02]  /*4af0*/  SHFL.IDX PT, R55, R54, R61, 0x1f ;  /* 0x00001f3d36377589 */ /* 0x0022a400000e0000 */
[----:B0-----:R-:W0:Y:S01]  /*4b00*/  FLO.U32 R59, R63 ;  /* 0x0000003f003b7300 */ /* 0x001e2200000e0000 */
[----:B------:R-:W-:-:S07]  /*4b10*/  LOP3.LUT R52, R6, R63, RZ, 0xc0, !PT ;  /* 0x0000003f06347212 */ /* 0x000fce00078ec0ff */
[----:B------:R-:W3:Y:S01]  /*4b20*/  POPC R52, R52 ;  /* 0x0000003400347309 */ /* 0x000ee20000000000 */
[----:B0-----:R-:W-:-:S13]  /*4b30*/  ISETP.NE.AND P0, PT, R0, R59, PT ;  /* 0x0000003b0000720c */ /* 0x001fda0003f05270 */
[----:B-123--:R-:W-:Y:S05]  /*4b40*/  @P0 BRA `(.L_x_50) ;  /* 0x0000000000080947 */ /* 0x00efea0003800000 */
[----:B------:R-:W-:-:S05]  /*4b50*/  IMAD R61, R38, 0x4, R7 ;  /* 0x00000004263d7824 */ /* 0x000fca00078e0207 */
[----:B------:R0:W1:Y:S02]  /*4b60*/  ATOMS.ADD R60, [R61], R52 ;  /* 0x000000343d3c738c */ /* 0x0000640000000000 */
.L_x_50:
[----:B------:R-:W-:Y:S05]  /*4b70*/  BSYNC.RECONVERGENT B0 ;  /* 0x0000000000007941 */ /* 0x000fea0003800200 */
.L_x_49:
[----:B------:R-:W-:Y:S01]  /*4b80*/  R2P PR, R26, 0x7f ;  /* 0x0000007f1a007804 */ /* 0x000fe20000000000 */
[----:B------:R-:W-:Y:S01]  /*4b90*/  IMAD.IADD R38, R57, 0x1, R62 ;  /* 0x0000000139267824 */ /* 0x000fe200078e023e */
[----:B------:R-:W-:Y:S01]  /*4ba0*/  BSSY.RECONVERGENT B0, `(.L_x_51) ;  /* 0x0000022000007945 */ /* 0x000fe20003800200 */
[----:B------:R-:W-:-:S10]  /*4bb0*/  IMAD.MOV.U32 R62, RZ, RZ, RZ ;  /* 0x000000ffff3e7224 */ /* 0x000fd400078e00ff */
[----:B------:R-:W-:Y:S02]  /*4bc0*/  VOTE.ANY R54, PT, P0 ;  /* 0x0000000000367806 */ /* 0x000fe400000e0100 */
        /* <DEDUP_REMOVED lines=31> */
.L_x_52:
[----:B------:R-:W-:Y:S05]  /*4dc0*/  BSYNC.RECONVERGENT B0 ;  /* 0x0000000000007941 */ /* 0x000fea0003800200 */
.L_x_51:
[----:B------:R-:W-:Y:S01]  /*4dd0*/  R2P PR, R16, 0x7f ;  /* 0x0000007f10007804 */ /* 0x000fe20000000000 */
[----:B------:R-:W-:Y:S01]  /*4de0*/  IMAD.IADD R26, R51, 0x1, R56 ;  /* 0x00000001331a7824 */ /* 0x000fe200078e0238 */
[----:B------:R-:W-:Y:S11]  /*4df0*/  BSSY.RECONVERGENT B0, `(.L_x_53) ;  /* 0x0000022000007945 */ /* 0x000ff60003800200 */
[----:B0-----:R-:W-:-:S02]  /*4e00*/  VOTE.ANY R59, PT, P0 ;  /* 0x00000000003b7806 */ /* 0x001fc400000e0100 */
[----:B------:R-:W-:Y:S02]  /*4e10*/  VOTE.ANY R56, PT, P1 ;  /* 0x0000000000387806 */ /* 0x000fe400008e0100 */
[----:B------:R-:W-:Y:S02]  /*4e20*/  @!P0 LOP3.LUT R59, RZ, R59, RZ, 0x33, !PT ;  /* 0x0000003bff3b8212 */ /* 0x000fe400078e33ff */
[----:B------:R-:W-:Y:S02]  /*4e30*/  @!P1 LOP3.LUT R56, RZ, R56, RZ, 0x33, !PT ;  /* 0x00000038ff389212 */ /* 0x000fe400078e33ff */
[----:B------:R-:W-:Y:S02]  /*4e40*/  VOTE.ANY R51, PT, P2 ;  /* 0x0000000000337806 */ /* 0x000fe400010e0100 */
[----:B------:R-:W-:Y:S02]  /*4e50*/  LOP3.LUT R56, R56, R59, RZ, 0xc0, !PT ;  /* 0x0000003b38387212 */ /* 0x000fe400078ec0ff */
[----:B------:R-:W-:Y:S01]  /*4e60*/  @!P2 LOP3.LUT R51, RZ, R51, RZ, 0x33, !PT ;  /* 0x00000033ff33a212 */ /* 0x000fe200078e33ff */
[----:B-1----:R0:W1:Y:S01]  /*4e70*/  SHFL.IDX PT, R59, R62, R61, 0x1f ;  /* 0x00001f3d3e3b7589 */ /* 0x00206200000e0000 */
[----:B------:R-:W-:-:S02]  /*4e80*/  LOP3.LUT P0, RZ, R16, 0x80, RZ, 0xc0, !PT ;  /* 0x0000008010ff7812 */ /* 0x000fc4000780c0ff */
        /* <DEDUP_REMOVED lines=17> */
[----:B------:R-:W2:Y:S01]  /*4fa0*/  FLO.U32 R63, R65 ;  /* 0x00000041003f7300 */ /* 0x000ea200000e0000 */
[----:B------:R-:W-:-:S07]  /*4fb0*/  LOP3.LUT R51, R6, R65, RZ, 0xc0, !PT ;  /* 0x0000004106337212 */ /* 0x000fce00078ec0ff */
[----:B------:R-:W3:Y:S01]  /*4fc0*/  POPC R51, R51 ;  /* 0x0000003300337309 */ /* 0x000ee20000000000 */
[----:B--2---:R-:W-:-:S13]  /*4fd0*/  ISETP.NE.AND P0, PT, R0, R63, PT ;  /* 0x0000003f0000720c */ /* 0x004fda0003f05270 */
[----:B01-3--:R-:W-:Y:S05]  /*4fe0*/  @P0 BRA `(.L_x_54) ;  /* 0x0000000000080947 */ /* 0x00bfea0003800000 */
[----:B------:R-:W-:-:S05]  /*4ff0*/  IMAD R16, R16, 0x4, R7 ;  /* 0x0000000410107824 */ /* 0x000fca00078e0207 */
[----:B------:R0:W1:Y:S02]  /*5000*/  ATOMS.ADD R56, [R16], R51 ;  /* 0x000000331038738c */ /* 0x0000640000000000 */
.L_x_54:
[----:B------:R-:W-:Y:S05]  /*5010*/  BSYNC.RECONVERGENT B0 ;  /* 0x0000000000007941 */ /* 0x000fea0003800200 */
.L_x_53:
[----:B------:R-:W-:Y:S01]  /*5020*/  R2P PR, R15, 0x7f ;  /* 0x0000007f0f007804 */ /* 0x000fe20000000000 */
[----:B------:R-:W-:Y:S01]  /*5030*/  IMAD.IADD R50, R47, 0x1, R50 ;  /* 0x000000012f327824 */ /* 0x000fe200078e0232 */
[----:B-1----:R1:W2:Y:S01]  /*5040*/  SHFL.IDX PT, R56, R56, R63, 0x1f ;  /* 0x00001f3f38387589 */ /* 0x0022a200000e0000 */
[----:B------:R-:W-:Y:S01]  /*5050*/  BSSY.RECONVERGENT B0, `(.L_x_55) ;  /* 0x0000021000007945 */ /* 0x000fe20003800200 */
[----:B------:R-:W-:-:S09]  /*5060*/  IMAD.MOV.U32 R60, RZ, RZ, RZ ;  /* 0x000000ffff3c7224 */ /* 0x000fd200078e00ff */
        /* <DEDUP_REMOVED lines=26> */
[----:B------:R-:W3:Y:S01]  /*5210*/  POPC R16, R16 ;  /* 0x0000001000107309 */ /* 0x000ee20000000000 */
[----:B0-----:R-:W-:-:S13]  /*5220*/  ISETP.NE.AND P0, PT, R0, R47, PT ;  /* 0x0000002f0000720c */ /* 0x001fda0003f05270 */
[----:B-123--:R-:W-:Y:S05]  /*5230*/  @P0 BRA `(.L_x_56) ;  /* 0x0000000000080947 */ /* 0x00efea0003800000 */
[----:B------:R-:W-:-:S05]  /*5240*/  IMAD R15, R15, 0x4, R7 ;  /* 0x000000040f0f7824 */ /* 0x000fca00078e0207 */
[----:B------:R0:W1:Y:S02]  /*5250*/  ATOMS.ADD R60, [R15], R16 ;  /* 0x000000100f3c738c */ /* 0x0000640000000000 */
.L_x_56:
[----:B------:R-:W-:Y:S05]  /*5260*/  BSYNC.RECONVERGENT B0 ;  /* 0x0000000000007941 */ /* 0x000fea0003800200 */
.L_x_55:
[----:B------:R-:W-:Y:S01]  /*5270*/  R2P PR, R4, 0x7f ;  /* 0x0000007f04007804 */ /* 0x000fe20000000000 */
[----:B------:R-:W-:Y:S01]  /*5280*/  IMAD.IADD R48, R45, 0x1, R48 ;  /* 0x000000012d307824 */ /* 0x000fe200078e0230 */
[----:B-1----:R1:W2:Y:S01]  /*5290*/  SHFL.IDX PT, R47, R60, R47, 0x1f ;  /* 0x00001f2f3c2f7589 */ /* 0x0022a200000e0000 */
[----:B------:R-:W-:Y:S10]  /*52a0*/  BSSY.RECONVERGENT B0, `(.L_x_57) ;  /* 0x0000021000007945 */ /* 0x000ff40003800200 */
[----:B0-----:R-:W-:-:S02]  /*52b0*/  VOTE.ANY R15, PT, P0 ;  /* 0x00000000000f7806 */ /* 0x001fc400000e0100 */
[----:B------:R-:W-:Y:S02]  /*52c0*/  VOTE.ANY R62, PT, P1 ;  /* 0x00000000003e7806 */ /* 0x000fe400008e0100 */
        /* <DEDUP_REMOVED lines=25> */
[----:B------:R-:W3:Y:S01]  /*5460*/  POPC R15, R15 ;  /* 0x0000000f000f7309 */ /* 0x000ee20000000000 */
[----:B0-----:R-:W-:-:S13]  /*5470*/  ISETP.NE.AND P0, PT, R0, R45, PT ;  /* 0x0000002d0000720c */ /* 0x001fda0003f05270 */
[----:B-123--:R-:W-:Y:S05]  /*5480*/  @P0 BRA `(.L_x_58) ;  /* 0x0000000000080947 */ /* 0x00efea0003800000 */
[----:B------:R-:W-:-:S05]  /*5490*/  IMAD R4, R4, 0x4, R7 ;  /* 0x0000000404047824 */ /* 0x000fca00078e0207 */
[----:B------:R0:W1:Y:S02]  /*54a0*/  ATOMS.ADD R62, [R4], R15 ;  /* 0x0000000f043e738c */ /* 0x0000640000000000 */
.L_x_58:
[----:B------:R-:W-:Y:S05]  /*54b0*/  BSYNC.RECONVERGENT B0 ;  /* 0x0000000000007941 */ /* 0x000fea0003800200 */
.L_x_57:
[----:B------:R-:W-:Y:S01]  /*54c0*/  R2P PR, R8, 0x7f ;  /* 0x0000007f08007804 */ /* 0x000fe20000000000 */
[----:B0-----:R-:W-:Y:S01]  /*54d0*/  IMAD.IADD R4, R46, 0x1, R49 ;  /* 0x000000012e047824 */ /* 0x001fe200078e0231 */
[----:B-1----:R0:W1:Y:S01]  /*54e0*/  SHFL.IDX PT, R62, R62, R45, 0x1f ;  /* 0x00001f2d3e3e7589 */ /* 0x00206200000e0000 */
[----:B------:R-:W-:Y:S10]  /*54f0*/  BSSY.RECONVERGENT B0, `(.L_x_59) ;  /* 0x0000021000007945 */ /* 0x000ff40003800200 */
[----:B------:R-:W-:-:S02]  /*5500*/  VOTE.ANY R60, PT, P0 ;  /* 0x00000000003c7806 */ /* 0x000fc400000e0100 */
[----:B------:R-:W-:Y:S02]  /*5510*/  VOTE.ANY R49, PT, P1 ;  /* 0x0000000000317806 */ /* 0x000fe400008e0100 */
[----:B------:R-:W-:Y:S02]  /*5520*/  @!P0 LOP3.LUT R60, RZ, R60, RZ, 0x33, !PT ;  /* 0x0000003cff3c8212 */ /* 0x000fe400078e33ff */
[----:B------:R-:W-:Y:S02]  /*5530*/  @!P1 LOP3.LUT R49, RZ, R49, RZ, 0x33, !PT ;  /* 0x00000031ff319212 */ /* 0x000fe400078e33ff */
[----:B------:R-:W-:Y:S02]  /*5540*/  VOTE.ANY R46, PT, P2 ;  /* 0x00000000002e7806 */ /* 0x000fe400010e0100 */
[----:B------:R-:W-:Y:S01]  /*5550*/  LOP3.LUT R49, R49, R60, RZ, 0xc0, !PT ;  /* 0x0000003c31317212 */ /* 0x000fe200078ec0ff */
[----:B------:R-:W-:Y:S01]  /*5560*/  IMAD.MOV.U32 R60, RZ, RZ, RZ ;  /* 0x000000ffff3c7224 */ /* 0x000fe200078e00ff */
[----:B------:R-:W-:-:S02]  /*5570*/  @!P2 LOP3.LUT R46, RZ, R46, RZ, 0x33, !PT ;  /* 0x0000002eff2ea212 */ /* 0x000fc400078e33ff */
        /* <DEDUP_REMOVED lines=17> */
[----:B------:R-:W2:Y:S01]  /*5690*/  FLO.U32 R49, R61 ;  /* 0x0000003d00317300 */ /* 0x000ea200000e0000 */
[----:B------:R-:W-:-:S07]  /*56a0*/  LOP3.LUT R46, R6, R61, RZ, 0xc0, !PT ;  /* 0x0000003d062e7212 */ /* 0x000fce00078ec0ff */
[----:B------:R-:W3:Y:S01]  /*56b0*/  POPC R46, R46 ;  /* 0x0000002e002e7309 */ /* 0x000ee20000000000 */
[----:B--2---:R-:W-:-:S13]  /*56c0*/  ISETP.NE.AND P0, PT, R0, R49, PT ;  /* 0x000000310000720c */ /* 0x004fda0003f05270 */
[----:B01-3--:R-:W-:Y:S05]  /*56d0*/  @P0 BRA `(.L_x_60) ;  /* 0x0000000000080947 */ /* 0x00bfea0003800000 */
[----:B------:R-:W-:-:S05]  /*56e0*/  IMAD R45, R8, 0x4, R7 ;  /* 0x00000004082d7824 */ /* 0x000fca00078e0207 */
[----:B------:R0:W1:Y:S02]  /*56f0*/  ATOMS.ADD R60, [R45], R46 ;  /* 0x0000002e2d3c738c */ /* 0x0000640000000000 */
.L_x_60:
[----:B------:R-:W-:Y:S05]  /*5700*/  BSYNC.RECONVERGENT B0 ;  /* 0x0000000000007941 */ /* 0x000fea0003800200 */
.L_x_59:
[----:B------:R-:W-:Y:S01]  /*5710*/  R2P PR, R9, 0x7f ;  /* 0x0000007f09007804 */ /* 0x000fe20000000000 */
[----:B------:R-:W-:Y:S01]  /*5720*/  IMAD.IADD R44, R44, 0x1, R53 ;  /* 0x000000012c2c7824 */ /* 0x000fe200078e0235 */
[----:B-1----:R1:W2:Y:S01]  /*5730*/  SHFL.IDX PT, R49, R60, R49, 0x1f ;  /* 0x00001f313c317589 */ /* 0x0022a200000e0000 */
[----:B------:R-:W-:Y:S01]  /*5740*/  BSSY.RECONVERGENT B0, `(.L_x_61) ;  /* 0x0000021000007945 */ /* 0x000fe20003800200 */
[----:B------:R-:W-:-:S09]  /*5750*/  IMAD.MOV.U32 R64, RZ, RZ, RZ ;  /* 0x000000ffff407224 */ /* 0x000fd200078e00ff */
        /* <DEDUP_REMOVED lines=31> */
.L_x_62:
[----:B------:R-:W-:Y:S05]  /*5950*/  BSYNC.RECONVERGENT B0 ;  /* 0x0000000000007941 */ /* 0x000fea0003800200 */
.L_x_61:
        /* <DEDUP_REMOVED lines=36> */
.L_x_64:
[----:B------:R-:W-:Y:S05]  /*5ba0*/  BSYNC.RECONVERGENT B0 ;  /* 0x0000000000007941 */ /* 0x000fea0003800200 */
.L_x_63:
[----:B------:R-:W-:Y:S01]  /*5bb0*/  R2P PR, R14, 0x7f ;  /* 0x0000007f0e007804 */ /* 0x000fe20000000000 */
[----:B-1----:R1:W2:Y:S01]  /*5bc0*/  SHFL.IDX PT, R60, R60, R55, 0x1f ;  /* 0x00001f373c3c7589 */ /* 0x0022a200000e0000 */
        /* <DEDUP_REMOVED lines=25> */
[----:B-1----:R-:W0:Y:S01]  /*5d60*/  FLO.U32 R55, R9 ;  /* 0x0000000900377300 */ /* 0x002e2200000e0000 */
[----:B------:R-:W-:-:S07]  /*5d70*/  LOP3.LUT R6, R6, R9, RZ, 0xc0, !PT ;  /* 0x0000000906067212 */ /* 0x000fce00078ec0ff */
[----:B------:R1:W3:Y:S01]  /*5d80*/  POPC R61, R6 ;  /* 0x00000006003d7309 */ /* 0x0002e20000000000 */
[----:B0-----:R-:W-:Y:S01]  /*5d90*/  ISETP.NE.AND P0, PT, R0, R55, PT ;  /* 0x000000370000720c */ /* 0x001fe20003f05270 */
[----:B------:R-:W-:-:S12]  /*5da0*/  IMAD.MOV.U32 R0, RZ, RZ, RZ ;  /* 0x000000ffff007224 */ /* 0x000fd800078e00ff */
[----:B-123--:R-:W-:Y:S05]  /*5db0*/  @P0 BRA `(.L_x_66) ;  /* 0x0000000000080947 */ /* 0x00efea0003800000 */
[----:B------:R-:W-:-:S06]  /*5dc0*/  IMAD R0, R14, 0x4, R7 ;  /* 0x000000040e007824 */ /* 0x000fcc00078e0207 */
[----:B------:R0:W1:Y:S02]  /*5dd0*/  ATOMS.ADD R0, [R0], R61 ;  /* 0x0000003d0000738c */ /* 0x0000640000000000 */
.L_x_66:
[----:B------:R-:W-:Y:S05]  /*5de0*/  BSYNC.RECONVERGENT B0 ;  /* 0x0000000000007941 */ /* 0x000fea0003800200 */
.L_x_65:
[----:B-1----:R-:W1:Y:S01]  /*5df0*/  SHFL.IDX PT, R0, R0, R55, 0x1f ;  /* 0x00001f3700007589 */ /* 0x002e6200000e0000 */
[----:B------:R-:W-:Y:S01]  /*5e00*/  IMAD.IADD R14, R54, 0x1, R59 ;  /* 0x00000001360e7824 */ /* 0x000fe200078e023b */
[----:B------:R-:W-:Y:S01]  /*5e10*/  ISETP.NE.AND P0, PT, R58, RZ, PT ;  /* 0x000000ff3a00720c */ /* 0x000fe20003f05270 */
[----:B------:R-:W-:Y:S01]  /*5e20*/  IMAD R10, R40, 0x4, R23 ;  /* 0x00000004280a7824 */ /* 0x000fe200078e0217 */
[----:B------:R-:W-:Y:S01]  /*5e30*/  BAR.SYNC.DEFER_BLOCKING 0x0 ;  /* 0x0000000000007b1d */ /* 0x000fe20000010000 */
[----:B------:R-:W-:Y:S02]  /*5e40*/  IMAD.IADD R54, R8, 0x1, R45 ;  /* 0x0000000108367824 */ /* 0x000fe400078e022d */
[--C-:B------:R-:W-:Y:S02]  /*5e50*/  IMAD R9, R38, 0x4, R23.reuse ;  /* 0x0000000426097824 */ /* 0x100fe400078e0217 */
[--C-:B------:R-:W-:Y:S01]  /*5e60*/  IMAD R8, R26, 0x4, R23.reuse ;  /* 0x000000041a087824 */ /* 0x100fe200078e0217 */
[----:B------:R-:W-:Y:S01]  /*5e70*/  BSSY B1, `(.L_x_67) ;  /* 0x0000057000017945 */ /* 0x000fe20003800000 */
[----:B------:R-:W-:-:S02]  /*5e80*/  IMAD R7, R50, 0x4, R23 ;  /* 0x0000000432077824 */ /* 0x000fc400078e0217 */
[----:B------:R-:W-:Y:S02]  /*5e90*/  IMAD.IADD R52, R52, 0x1, R57 ;  /* 0x0000000134347824 */ /* 0x000fe400078e0239 */
[--C-:B------:R-:W-:Y:S02]  /*5ea0*/  IMAD R6, R48, 0x4, R23.reuse ;  /* 0x0000000430067824 */ /* 0x100fe400078e0217 */
[----:B------:R-:W-:Y:S02]  /*5eb0*/  IMAD R4, R4, 0x4, R23 ;  /* 0x0000000404047824 */ /* 0x000fe400078e0217 */
[----:B------:R-:W-:Y:S02]  /*5ec0*/  IMAD.IADD R56, R51, 0x1, R56 ;  /* 0x0000000133387824 */ /* 0x000fe400078e0238 */
[----:B------:R-:W-:Y:S02]  /*5ed0*/  IMAD.IADD R16, R16, 0x1, R47 ;  /* 0x0000000110107824 */ /* 0x000fe400078e022f */
[----:B------:R-:W-:-:S02]  /*5ee0*/  IMAD.IADD R62, R15, 0x1, R62 ;  /* 0x000000010f3e7824 */ /* 0x000fc400078e023e */
[----:B-1----:R-:W-:Y:S02]  /*5ef0*/  IMAD.IADD R38, R61, 0x1, R0 ;  /* 0x000000013d267824 */ /* 0x002fe400078e0200 */
[----:B------:R-:W-:Y:S01]  /*5f00*/  IMAD R0, R44, 0x4, R23 ;  /* 0x000000042c007824 */ /* 0x000fe200078e0217 */
[----:B------:R1:W-:Y:S01]  /*5f10*/  STS [R10+-0x4], R13 ;  /* 0xfffffc0d0a007388 */ /* 0x0003e20000000800 */
[----:B------:R-:W-:Y:S02]  /*5f20*/  IMAD.IADD R46, R46, 0x1, R49 ;  /* 0x000000012e2e7824 */ /* 0x000fe400078e0231 */
[--C-:B------:R-:W-:Y:S01]  /*5f30*/  IMAD R14, R14, 0x4, R23.reuse ;  /* 0x000000040e0e7824 */ /* 0x100fe200078e0217 */
[----:B------:R2:W-:Y:S01]  /*5f40*/  STS [R9+-0x4], R12 ;  /* 0xfffffc0c09007388 */ /* 0x0005e20000000800 */
[--C-:B------:R-:W-:Y:S02]  /*5f50*/  IMAD R15, R56, 0x4, R23.reuse ;  /* 0x00000004380f7824 */ /* 0x100fe400078e0217 */
[----:B------:R-:W-:Y:S01]  /*5f60*/  IMAD.IADD R60, R53, 0x1, R60 ;  /* 0x00000001353c7824 */ /* 0x000fe200078e023c */
[----:B------:R-:W-:Y:S01]  /*5f70*/  STS [R8+-0x4], R43 ;  /* 0xfffffc2b08007388 */ /* 0x000fe20000000800 */
[----:B------:R-:W-:-:S02]  /*5f80*/  IMAD R16, R16, 0x4, R23 ;  /* 0x0000000410107824 */ /* 0x000fc400078e0217 */
[--C-:B-1----:R-:W-:Y:S01]  /*5f90*/  IMAD R13, R52, 0x4, R23.reuse ;  /* 0x00000004340d7824 */ /* 0x102fe200078e0217 */
[----:B------:R1:W-:Y:S01]  /*5fa0*/  STS [R7+-0x4], R24 ;  /* 0xfffffc1807007388 */ /* 0x0003e20000000800 */
[--C-:B------:R-:W-:Y:S02]  /*5fb0*/  IMAD R26, R46, 0x4, R23.reuse ;  /* 0x000000042e1a7824 */ /* 0x100fe400078e0217 */
[--C-:B--2---:R-:W-:Y:S01]  /*5fc0*/  IMAD R12, R42, 0x4, R23.reuse ;  /* 0x000000042a0c7824 */ /* 0x104fe200078e0217 */
[----:B------:R2:W-:Y:S04]  /*5fd0*/  STS [R6+-0x4], R27 ;  /* 0xfffffc1b06007388 */ /* 0x0005e80000000800 */
[----:B------:R3:W-:Y:S01]  /*5fe0*/  STS [R4+-0x4], R25 ;  /* 0xfffffc1904007388 */ /* 0x0007e20000000800 */
[----:B-1----:R-:W-:-:S03]  /*5ff0*/  IMAD R24, R60, 0x4, R23 ;  /* 0x000000043c187824 */ /* 0x002fc600078e0217 */
[----:B------:R1:W-:Y:S01]  /*6000*/  STS [R0+-0x4], R17 ;  /* 0xfffffc1100007388 */ /* 0x0003e20000000800 */
[----:B--2---:R-:W-:-:S03]  /*6010*/  IMAD R27, R62, 0x4, R23 ;  /* 0x000000043e1b7824 */ /* 0x004fc600078e0217 */
[----:B------:R2:W-:Y:S01]  /*6020*/  STS [R12+-0x4], R41 ;  /* 0xfffffc290c007388 */ /* 0x0005e20000000800 */
[----:B---3--:R-:W-:-:S03]  /*6030*/  IMAD R25, R54, 0x4, R23 ;  /* 0x0000000436197824 */ /* 0x008fc600078e0217 */
[----:B------:R3:W-:Y:S01]  /*6040*/  STS [R13+-0x4], R36 ;  /* 0xfffffc240d007388 */ /* 0x0007e20000000800 */
[----:B-1----:R-:W-:-:S03]  /*6050*/  IMAD R17, R38, 0x4, R23 ;  /* 0x0000000426117824 */ /* 0x002fc600078e0217 */
[----:B------:R3:W-:Y:S01]  /*6060*/  STS [R14+-0x4], R39 ;  /* 0xfffffc270e007388 */ /* 0x0007e20000000800 */
[----:B--2---:R-:W-:-:S03]  /*6070*/  IMAD R41, R3, 0x8, R23 ;  /* 0x0000000803297824 */ /* 0x004fc600078e0217 */
[----:B------:R3:W-:Y:S04]  /*6080*/  STS [R15+-0x4], R34 ;  /* 0xfffffc220f007388 */ /* 0x0007e80000000800 */
[----:B------:R3:W-:Y:S04]  /*6090*/  STS [R16+-0x4], R37 ;  /* 0xfffffc2510007388 */ /* 0x0007e80000000800 */
[----:B------:R3:W-:Y:S04]  /*60a0*/  STS [R27+-0x4], R32 ;  /* 0xfffffc201b007388 */ /* 0x0007e80000000800 */
[----:B------:R3:W-:Y:S04]  /*60b0*/  STS [R26+-0x4], R33 ;  /* 0xfffffc211a007388 */ /* 0x0007e80000000800 */
[----:B------:R3:W-:Y:S04]  /*60c0*/  STS [R25+-0x4], R30 ;  /* 0xfffffc1e19007388 */ /* 0x0007e80000000800 */
[----:B------:R3:W-:Y:S04]  /*60d0*/  STS [R24+-0x4], R31 ;  /* 0xfffffc1f18007388 */ /* 0x0007e80000000800 */
[----:B------:R3:W-:Y:S01]  /*60e0*/  STS [R17+-0x4], R28 ;  /* 0xfffffc1c11007388 */ /* 0x0007e20000000800 */
[----:B------:R-:W-:Y:S05]  /*60f0*/  @P0 BRA `(.L_x_68) ;  /* 0x0000000000b80947 */ /* 0x000fea0003800000 */
[----:B------:R-:W3:Y:S02]  /*6100*/  LDCU.64 UR4, c[0x0][0x398] ;  /* 0x00007300ff0477ac */ /* 0x000ee40008000a00 */
[----:B---3--:R-:W-:-:S04]  /*6110*/  LEA R32, P0, R3, UR4, 0x3 ;  /* 0x0000000403207c11 */ /* 0x008fc8000f8018ff */
[----:B------:R-:W-:-:S05]  /*6120*/  LEA.HI.X R33, R3, UR5, RZ, 0x3, P0 ;  /* 0x0000000503217c11 */ /* 0x000fca00080f1cff */
[----:B------:R-:W2:Y:S01]  /*6130*/  LDG.E.64 R30, desc[UR6][R32.64] ;  /* 0x00000006201e7981 */ /* 0x000ea2000c1e1b00 */
[----:B------:R-:W-:Y:S02]  /*6140*/  SHF.R.S32.HI R37, RZ, 0x1f, R35 ;  /* 0x0000001fff257819 */ /* 0x000fe40000011423 */
[----:B--2---:R-:W-:-:S05]  /*6150*/  IADD3 R30, P0, PT, -R35, R30, RZ ;  /* 0x0000001e231e7210 */ /* 0x004fca0007f1e1ff */
[----:B------:R-:W-:Y:S01]  /*6160*/  IMAD.X R31, R31, 0x1, ~R37, P0 ;  /* 0x000000011f1f7824 */ /* 0x000fe200000e0e25 */
[----:B------:R-:W-:Y:S01]  /*6170*/  ISETP.GE.AND P0, PT, R5, 0x1, PT ;  /* 0x000000010500780c */ /* 0x000fe20003f06270 */
[----:B------:R-:W-:-:S03]  /*6180*/  IMAD.MOV.U32 R37, RZ, RZ, R20 ;  /* 0x000000ffff257224 */ /* 0x000fc600078e0014 */
[----:B------:R1:W-:Y:S09]  /*6190*/  STS.64 [R41+0x6600], R30 ;  /* 0x0066001e29007388 */ /* 0x0003f20000000a00 */
[----:B------:R-:W-:Y:S05]  /*61a0*/  @!P0 BRA `(.L_x_69) ;  /* 0x00000000006c8947 */ /* 0x000fea0003800000 */
[----:B------:R-:W-:Y:S01]  /*61b0*/  BSSY B0, `(.L_x_70) ;  /* 0x0000019000007945 */ /* 0x000fe20003800000 */
[----:B------:R-:W-:Y:S02]  /*61c0*/  IMAD.MOV.U32 R28, RZ, RZ, -0x1 ;  /* 0xffffffffff1c7424 */ /* 0x000fe400078e00ff */
[----:B------:R-:W-:Y:S02]  /*61d0*/  IMAD.MOV.U32 R32, RZ, RZ, R5 ;  /* 0x000000ffff207224 */ /* 0x000fe400078e0005 */
[----:B------:R-:W-:-:S07]  /*61e0*/  IMAD.MOV.U32 R37, RZ, RZ, R20 ;  /* 0x000000ffff257224 */ /* 0x000fce00078e0014 */
.L_x_74:
[----:B-1----:R-:W1:Y:S01]  /*61f0*/  LDC.64 R30, c[0x0][0x380] ;  /* 0x0000e000ff1e7b82 */ /* 0x002e620000000a00 */
[----:B------:R-:W-:Y:S01]  /*6200*/  VIADD R39, R32, 0xffffffff ;  /* 0xffffffff20277836 */ /* 0x000fe20000000000 */
[----:B------:R-:W-:Y:S03]  /*6210*/  BSSY B2, `(.L_x_71) ;  /* 0x0000008000027945 */ /* 0x000fe60003800000 */
[----:B------:R-:W-:-:S04]  /*6220*/  IMAD R33, R39, 0x100, R3 ;  /* 0x0000010027217824 */ /* 0x000fc800078e0203 */
[----:B-1----:R-:W-:-:S07]  /*6230*/  IMAD.WIDE R30, R33, 0x4, R30 ;  /* 0x00000004211e7825 */ /* 0x002fce00078e021e */
.L_x_72:
[----:B------:R-:W-:Y:S05]  /*6240*/  YIELD ;  /* 0x0000000000007946 */ /* 0x000fea0003800000 */
[----:B------:R1:W-:Y:S06]  /*6250*/  MEMBAR.SC.CTA ;  /* 0x0000000000007992 */ /* 0x0003ec0000000000 */
[----:B-1----:R-:W2:Y:S02]  /*6260*/  LDG.E.STRONG.SYS R33, desc[UR6][R30.64] ;  /* 0x000000061e217981 */ /* 0x002ea4000c1f5900 */
[----:B--2---:R-:W-:-:S13]  /*6270*/  ISETP.NE.AND P0, PT, R33, RZ, PT ;  /* 0x000000ff2100720c */ /* 0x004fda0003f05270 */
[----:B------:R-:W-:Y:S05]  /*6280*/  @!P0 BRA `(.L_x_72) ;  /* 0xfffffffc00ec8947 */ /* 0x000fea000383ffff */
[----:B------:R-:W-:Y:S05]  /*6290*/  BSYNC B2 ;  /* 0x0000000000027941 */ /* 0x000fea0003800000 */
.L_x_71:
[----:B------:R-:W-:Y:S01]  /*62a0*/  BSSY.RECONVERGENT B2, `(.L_x_73) ;  /* 0x0000006000027945 */ /* 0x000fe20003800200 */
[C---:B------:R-:W-:Y:S02]  /*62b0*/  ISETP.GT.AND P0, PT, R33.reuse, -0x1, PT ;  /* 0xffffffff2100780c */ /* 0x040fe40003f04270 */
[----:B------:R-:W-:Y:S01]  /*62c0*/  LOP3.LUT R30, R33, 0x3fffffff, RZ, 0xc0, !PT ;  /* 0x3fffffff211e7812 */ /* 0x000fe200078ec0ff */
[----:B------:R-:W-:Y:S05]  /*62d0*/  WARPSYNC.EXCLUSIVE R28 ;  /* 0x000000001c007348 */ /* 0x000fea0003a00000 */
[----:B------:R-:W-:-:S05]  /*62e0*/  IMAD.IADD R37, R30, 0x1, R37 ;  /* 0x000000011e257824 */ /* 0x000fca00078e0225 */
[----:B------:R-:W-:-:S07]  /*62f0*/  VOTE.ANY R28, PT, P0 ;  /* 0x00000000001c7806 */ /* 0x000fce00000e0100 */
[----:B------:R-:W-:Y:S05]  /*6300*/  BSYNC.RECONVERGENT B2 ;  /* 0x0000000000027941 */ /* 0x000fea0003800200 */
.L_x_73:
[----:B------:R-:W-:Y:S01]  /*6310*/  ISETP.GT.U32.AND P1, PT, R32, 0x1, PT ;  /* 0x000000012000780c */ /* 0x000fe20003f24070 */
[----:B------:R-:W-:-:S12]  /*6320*/  IMAD.MOV.U32 R32, RZ, RZ, R39 ;  /* 0x000000ffff207224 */ /* 0x000fd800078e0027 */
[----:B------:R-:W-:Y:S05]  /*6330*/  @P0 BRA P1, `(.L_x_74) ;  /* 0xfffffffc00ac0947 */ /* 0x000fea000083ffff */
[----:B------:R-:W-:Y:S05]  /*6340*/  BSYNC B0 ;  /* 0x0000000000007941 */ /* 0x000fea0003800000 */
.L_x_70:
[----:B------:R2:W3:Y:S02]  /*6350*/  LDS.64 R30, [R41+0x6600] ;  /* 0x00660000291e7984 */ /* 0x0004e40000000a00 */
.L_x_69:
[----:B------:R-:W4:Y:S01]  /*6360*/  LDC.64 R32, c[0x0][0x380] ;  /* 0x0000e000ff207b82 */ /* 0x000f220000000a00 */
[C---:B------:R-:W-:Y:S01]  /*6370*/  IMAD.IADD R39, R37.reuse, 0x1, -R20 ;  /* 0x0000000125277824 */ /* 0x040fe200078e0a14 */
[----:B------:R-:W-:-:S04]  /*6380*/  LOP3.LUT R37, R37, 0x80000000, RZ, 0xfc, !PT ;  /* 0x8000000025257812 */ /* 0x000fc800078efcff */
[----:B---3--:R-:W-:Y:S01]  /*6390*/  IADD3 R28, P0, PT, R39, R30, RZ ;  /* 0x0000001e271c7210 */ /* 0x008fe20007f1e0ff */
[----:B----4-:R-:W-:-:S03]  /*63a0*/  IMAD.WIDE R32, R29, 0x4, R32 ;  /* 0x000000041d207825 */ /* 0x010fc600078e0220 */
[----:B------:R-:W-:Y:S02]  /*63b0*/  LEA.HI.X.SX32 R29, R39, R31, 0x1, P0 ;  /* 0x0000001f271d7211 */ /* 0x000fe400000f0eff */
[----:B------:R4:W-:Y:S04]  /*63c0*/  STG.E.STRONG.SYS desc[UR6][R32.64], R37 ;  /* 0x0000002520007986 */ /* 0x0009e8000c115906 */
[----:B------:R4:W-:Y:S03]  /*63d0*/  STS.64 [R41+0x6600], R28 ;  /* 0x0066001c29007388 */ /* 0x0009e60000000a00 */
.L_x_68:
[----:B------:R-:W-:Y:S05]  /*63e0*/  BSYNC B1 ;  /* 0x0000000000017941 */ /* 0x000fea0003800000 */
.L_x_67:
[----:B---34-:R-:W3:Y:S01]  /*63f0*/  LDC R28, c[0x0][0x3c0] ;  /* 0x0000f000ff1c7b82 */ /* 0x018ee20000000800 */
[----:B------:R-:W-:-:S07]  /*6400*/  VIADD R29, R18, 0x1980 ;  /* 0x00001980121d7836 */ /* 0x000fce0000000000 */
[----:B------:R-:W4:Y:S01]  /*6410*/  LDC.64 R32, c[0x0][0x390] ;  /* 0x0000e400ff207b82 */ /* 0x000f220000000a00 */
[----:B---3--:R-:W-:Y:S02]  /*6420*/  ISETP.GE.AND P0, PT, R29, R28, PT ;  /* 0x0000001c1d00720c */ /* 0x008fe40003f06270 */
[----:B----4-:R-:W-:-:S04]  /*6430*/  ISETP.EQ.U32.AND P1, PT, R32, RZ, PT ;  /* 0x000000ff2000720c */ /* 0x010fc80003f22070 */
[----:B------:R-:W-:-:S04]  /*6440*/  ISETP.EQ.OR.EX P0, PT, R33, RZ, !P0, P1 ;  /* 0x000000ff2100720c */ /* 0x000fc80004702710 */
[----:B------:R-:W-:-:S13]  /*6450*/  ISETP.GT.U32.OR P0, PT, R3, 0xff, P0 ;  /* 0x000000ff0300780c */ /* 0x000fda0000704470 */
[----:B------:R-:W-:Y:S05]  /*6460*/  @P0 BRA `(.L_x_75) ;  /* 0x0000000000200947 */ /* 0x000fea0003800000 */
[----:B-1----:R-:W1:Y:S01]  /*6470*/  LDS.64 R30, [R41+0x6600] ;  /* 0x00660000291e7984 */ /* 0x002e620000000a00 */
[C---:B------:R-:W-:Y:S02]  /*6480*/  LEA R32, P2, R3.reuse, R32, 0x3 ;  /* 0x0000002003207211 */ /* 0x040fe400078418ff */
[--C-:B------:R-:W-:Y:S02]  /*6490*/  SHF.R.S32.HI R37, RZ, 0x1f, R20.reuse ;  /* 0x0000001fff257819 */ /* 0x100fe40000011414 */
[----:B------:R-:W-:Y:S02]  /*64a0*/  LEA.HI.X R33, R3, R33, RZ, 0x3, P2 ;  /* 0x0000002103217211 */ /* 0x000fe400010f1cff */
[----:B-1----:R-:W-:Y:S02]  /*64b0*/  IADD3 R30, P0, P1, R30, R35, R20 ;  /* 0x000000231e1e7210 */ /* 0x002fe4000791e014 */
[----:B------:R-:W-:-:S04]  /*64c0*/  SHF.R.S32.HI R35, RZ, 0x1f, R35 ;  /* 0x0000001fff237819 */ /* 0x000fc80000011423 */
[----:B------:R-:W-:-:S05]  /*64d0*/  IADD3.X R31, PT, PT, R31, R35, R37, P0, P1 ;  /* 0x000000231f1f7210 */ /* 0x000fca00007e2425 */
[----:B------:R3:W-:Y:S02]  /*64e0*/  STG.E.64 desc[UR6][R32.64], R30 ;  /* 0x0000001e20007986 */ /* 0x0007e4000c101b06 */
.L_x_75:
[----:B------:R-:W-:Y:S01]  /*64f0*/  ISETP.GT.AND P0, PT, R29, R28, PT ;  /* 0x0000001c1d00720c */ /* 0x000fe20003f04270 */
[----:B------:R-:W-:Y:S05]  /*6500*/  WARPSYNC.ALL ;  /* 0x0000000000007948 */ /* 0x000fea0003800000 */
[----:B------:R-:W-:Y:S07]  /*6510*/  BAR.SYNC.DEFER_BLOCKING 0x0 ;  /* 0x0000000000007b1d */ /* 0x000fee0000010000 */
[----:B------:R-:W-:Y:S05]  /*6520*/  @P0 BRA `(.L_x_76) ;  /* 0x0000001000500947 */ /* 0x000fea0003800000 */
[----:B------:R-:W4:Y:S01]  /*6530*/  LDS R29, [R22] ;  /* 0x00000000161d7984 */ /* 0x000f220000000800 */
[----:B------:R-:W5:Y:S01]  /*6540*/  LDCU UR4, c[0x0][0x3c4] ;  /* 0x00007880ff0477ac */ /* 0x000f620008000800 */
[----:B------:R-:W0:Y:S01]  /*6550*/  LDCU.64 UR8, c[0x0][0x3a0] ;  /* 0x00007400ff0877ac */ /* 0x000e220008000a00 */
[----:B----4-:R-:W-:-:S04]  /*6560*/  ISETP.NE.AND P1, PT, R29, 0x7fffffff, PT ;  /* 0x7fffffff1d00780c */ /* 0x010fc80003f25270 */
[C---:B------:R-:W-:Y:S02]  /*6570*/  SEL R20, R29.reuse, 0x80000000, P1 ;  /* 0x800000001d147807 */ /* 0x040fe40000800000 */
[----:B------:R-:W-:Y:S02]  /*6580*/  ISETP.GT.AND P1, PT, R29, -0x1, PT ;  /* 0xffffffff1d00780c */ /* 0x000fe40003f24270 */
[----:B-----5:R-:W-:-:S04]  /*6590*/  SHF.R.U32.HI R20, RZ, UR4, R20 ;  /* 0x00000004ff147c19 */ /* 0x020fc80008011614 */
[----:B------:R-:W-:-:S05]  /*65a0*/  LOP3.LUT R20, R20, R19, RZ, 0x30, !PT ;  /* 0x0000001314147212 */ /* 0x000fca00078e30ff */
[----:B-1-3--:R-:W-:Y:S02]  /*65b0*/  IMAD R31, R20, 0x8, R23 ;  /* 0x00000008141f7824 */ /* 0x00afe400078e0217 */
[----:B------:R-:W-:-:S04]  /*65c0*/  IMAD.MOV.U32 R20, RZ, RZ, -0x1 ;  /* 0xffffffffff147424 */ /* 0x000fc800078e00ff */
[----:B------:R-:W1:Y:S02]  /*65d0*/  LDS.64 R30, [R31+0x6600] ;  /* 0x006600001f1e7984 */ /* 0x000e640000000a00 */
[----:B-1----:R-:W-:Y:S02]  /*65e0*/  IADD3 R33, P2, PT, R30, R3, RZ ;  /* 0x000000031e217210 */ /* 0x002fe40007f5e0ff */
[----:B------:R-:W-:-:S03]  /*65f0*/  SEL R30, R20, 0x80000000, P1 ;  /* 0x80000000141e7807 */ /* 0x000fc60000800000 */
[----:B------:R-:W-:Y:S01]  /*6600*/  IMAD.X R34, RZ, RZ, R31, P2 ;  /* 0x000000ffff227224 */ /* 0x000fe200010e061f */
[C---:B0-----:R-:W-:Y:S02]  /*6610*/  LEA R32, P2, R33.reuse, UR8, 0x2 ;  /* 0x0000000821207c11 */ /* 0x041fe4000f8410ff */
[----:B------:R-:W-:Y:S02]  /*6620*/  LOP3.LUT R29, R30, R29, RZ, 0x3c, !PT ;  /* 0x0000001d1e1d7212 */ /* 0x000fe400078e3cff */
[----:B------:R-:W-:-:S05]  /*6630*/  LEA.HI.X R33, R33, UR9, R34, 0x2, P2 ;  /* 0x0000000921217c11 */ /* 0x000fca00090f1422 */
[----:B------:R-:W-:Y:S01]  /*6640*/  STG.E desc[UR6][R32.64], R29 ;  /* 0x0000001d20007986 */ /* 0x000fe2000c101906 */
[----:B------:R-:W-:-:S03]  /*6650*/  NOP ;  /* 0x0000000000007918 */ /* 0x000fc60000000000 */
[----:B------:R-:W0:Y:S02]  /*6660*/  LDS R34, [R22+0x600] ;  /* 0x0006000016227984 */ /* 0x000e240000000800 */
[----:B0-----:R-:W-:-:S04]  /*6670*/  ISETP.NE.AND P1, PT, R34, 0x7fffffff, PT ;  /* 0x7fffffff2200780c */ /* 0x001fc80003f25270 */
[C---:B------:R-:W-:Y:S02]  /*6680*/  SEL R30, R34.reuse, 0x80000000, P1 ;  /* 0x80000000221e7807 */ /* 0x040fe40000800000 */
[----:B------:R-:W-:Y:S02]  /*6690*/  ISETP.GT.AND P1, PT, R34, -0x1, PT ;  /* 0xffffffff2200780c */ /* 0x000fe40003f24270 */
[----:B------:R-:W-:Y:S02]  /*66a0*/  SHF.R.U32.HI R30, RZ, UR4, R30 ;  /* 0x00000004ff1e7c19 */ /* 0x000fe4000801161e */
[----:B------:R-:W-:Y:S02]  /*66b0*/  SEL R29, R20, 0x80000000, P1 ;  /* 0x80000000141d7807 */ /* 0x000fe40000800000 */
[----:B------:R-:W-:Y:S02]  /*66c0*/  LOP3.LUT R30, R30, R19, RZ, 0x30, !PT ;  /* 0x000000131e1e7212 */ /* 0x000fe400078e30ff */
[----:B------:R-:W-:-:S03]  /*66d0*/  LOP3.LUT R29, R29, R34, RZ, 0x3c, !PT ;  /* 0x000000221d1d7212 */ /* 0x000fc600078e3cff */
[----:B------:R-:W-:-:S06]  /*66e0*/  IMAD R30, R30, 0x8, R23 ;  /* 0x000000081e1e7824 */ /* 0x000fcc00078e0217 */
[----:B------:R-:W0:Y:S02]  /*66f0*/  LDS.64 R30, [R30+0x6600] ;  /* 0x006600001e1e7984 */ /* 0x000e240000000a00 */
[----:B0-----:R-:W-:-:S05]  /*6700*/  IADD3 R35, P2, PT, R30, R3, RZ ;  /* 0x000000031e237210 */ /* 0x001fca0007f5e0ff */
[----:B------:R-:W-:Y:S01]  /*6710*/  IMAD.X R36, RZ, RZ, R31, P2 ;  /* 0x000000ffff247224 */ /* 0x000fe200010e061f */
[----:B------:R-:W-:-:S04]  /*6720*/  LEA R32, P2, R35, UR8, 0x2 ;  /* 0x0000000823207c11 */ /* 0x000fc8000f8410ff */
        /* <DEDUP_REMOVED lines=231> */
[----:B------:R-:W-:-:S04]  /*75a0*/  SHF.R.U32.HI R30, RZ, UR4, R30 ;  /* 0x00000004ff1e7c19 */ /* 0x000fc8000801161e */
[----:B------:R-:W-:-:S05]  /*75b0*/  LOP3.LUT R30, R30, R19, RZ, 0x30, !PT ;  /* 0x000000131e1e7212 */ /* 0x000fca00078e30ff */
[----:B------:R-:W-:Y:S01]  /*75c0*/  IMAD R35, R30, 0x8, R23 ;  /* 0x000000081e237824 */ /* 0x000fe200078e0217 */
[----:B------:R-:W-:-:S04]  /*75d0*/  SEL R23, R20, 0x80000000, P1 ;  /* 0x8000000014177807 */ /* 0x000fc80000800000 */
[----:B------:R-:W0:Y:S01]  /*75e0*/  LDS.64 R30, [R35+0x6600] ;  /* 0x00660000231e7984 */ /* 0x000e220000000a00 */
[----:B------:R-:W-:Y:S02]  /*75f0*/  LOP3.LUT R23, R23, R34, RZ, 0x3c, !PT ;  /* 0x0000002217177212 */ /* 0x000fe400078e3cff */
[----:B0-----:R-:W-:-:S05]  /*7600*/  IADD3 R36, P2, PT, R30, R3, RZ ;  /* 0x000000031e247210 */ /* 0x001fca0007f5e0ff */
[----:B------:R-:W-:Y:S01]  /*7610*/  IMAD.X R31, RZ, RZ, R31, P2 ;  /* 0x000000ffff1f7224 */ /* 0x000fe200010e061f */
[----:B------:R-:W-:-:S04]  /*7620*/  LEA R30, P2, R36, UR8, 0x2 ;  /* 0x00000008241e7c11 */ /* 0x000fc8000f8410ff */
[----:B------:R-:W-:-:S05]  /*7630*/  LEA.HI.X R31, R36, UR9, R31, 0x2, P2 ;  /* 0x00000009241f7c11 */ /* 0x000fca00090f141f */
[----:B------:R0:W-:Y:S01]  /*7640*/  STG.E desc[UR6][R30.64+0x6000], R23 ;  /* 0x006000171e007986 */ /* 0x0001e2000c101906 */
[----:B------:R-:W-:Y:S01]  /*7650*/  NOP ;  /* 0x0000000000007918 */ /* 0x000fe20000000000 */
[----:B------:R-:W-:Y:S05]  /*7660*/  BRA `(.L_x_77) ;  /* 0x0000001800607947 */ /* 0x000fea0003800000 */
.L_x_76:
[----:B------:R-:W-:Y:S01]  /*7670*/  IMAD R29, R5, -0x1980, R28 ;  /* 0xffffe680051d7824 */ /* 0x000fe200078e021c */
[----:B------:R-:W-:Y:S01]  /*7680*/  BSSY.RECONVERGENT B0, `(.L_x_78) ;  /* 0x000001e000007945 */ /* 0x000fe20003800200 */
[C---:B------:R-:W-:Y:S02]  /*7690*/  VIADD R20, R3.reuse, 0x180 ;  /* 0x0000018003147836 */ /* 0x040fe40000000000 */
[C---:B-1-3--:R-:W-:Y:S01]  /*76a0*/  VIADD R30, R3.reuse, 0x300 ;  /* 0x00000300031e7836 */ /* 0x04afe20000000000 */
[CC--:B------:R-:W-:Y:S01]  /*76b0*/  ISETP.GE.AND P1, PT, R3.reuse, R29.reuse, PT ;  /* 0x0000001d0300720c */ /* 0x0c0fe20003f26270 */
[C---:B------:R-:W-:Y:S01]  /*76c0*/  VIADD R32, R3.reuse, 0x480 ;  /* 0x0000048003207836 */ /* 0x040fe20000000000 */
[-C--:B------:R-:W-:Y:S01]  /*76d0*/  ISETP.GE.AND P5, PT, R20, R29.reuse, PT ;  /* 0x0000001d1400720c */ /* 0x080fe20003fa6270 */
[C---:B------:R-:W-:Y:S01]  /*76e0*/  VIADD R20, R3.reuse, 0x600 ;  /* 0x0000060003147836 */ /* 0x040fe20000000000 */
[-C--:B------:R-:W-:Y:S01]  /*76f0*/  ISETP.GE.AND P4, PT, R30, R29.reuse, PT ;  /* 0x0000001d1e00720c */ /* 0x080fe20003f86270 */
[----:B------:R-:W-:Y:S01]  /*7700*/  VIADD R34, R3, 0x780 ;  /* 0x0000078003227836 */ /* 0x000fe20000000000 */
[----:B------:R-:W-:-:S02]  /*7710*/  ISETP.GE.AND P3, PT, R32, R29, PT ;  /* 0x0000001d2000720c */ /* 0x000fc40003f66270 */
[----:B------:R-:W-:-:S05]  /*7720*/  ISETP.GE.AND P2, PT, R20, R29, PT ;  /* 0x0000001d1400720c */ /* 0x000fca0003f46270 */
[----:B------:R-:W-:Y:S08]  /*7730*/  @P1 BRA `(.L_x_79) ;  /* 0x0000000000481947 */ /* 0x000ff00003800000 */
[----:B------:R-:W1:Y:S01]  /*7740*/  LDS R20, [R22] ;  /* 0x0000000016147984 */ /* 0x000e620000000800 */
[----:B------:R-:W3:Y:S01]  /*7750*/  LDCU UR4, c[0x0][0x3c4] ;  /* 0x00007880ff0477ac */ /* 0x000ee20008000800 */
[----:B------:R-:W-:Y:S01]  /*7760*/  IMAD.MOV.U32 R33, RZ, RZ, -0x1 ;  /* 0xffffffffff217424 */ /* 0x000fe200078e00ff */
[----:B-1----:R-:W-:-:S04]  /*7770*/  ISETP.NE.AND P1, PT, R20, 0x7fffffff, PT ;  /* 0x7fffffff1400780c */ /* 0x002fc80003f25270 */
[C---:B------:R-:W-:Y:S02]  /*7780*/  SEL R30, R20.reuse, 0x80000000, P1 ;  /* 0x80000000141e7807 */ /* 0x040fe40000800000 */
[----:B------:R-:W-:Y:S02]  /*7790*/  ISETP.GT.AND P1, PT, R20, -0x1, PT ;  /* 0xffffffff1400780c */ /* 0x000fe40003f24270 */
[----:B---3--:R-:W-:Y:S01]  /*77a0*/  SHF.R.U32.HI R30, RZ, UR4, R30 ;  /* 0x00000004ff1e7c19 */ /* 0x008fe2000801161e */
[----:B------:R-:W1:Y:S01]  /*77b0*/  LDCU.64 UR4, c[0x0][0x3a0] ;  /* 0x00007400ff0477ac */ /* 0x000e620008000a00 */
[----:B------:R-:W-:Y:S02]  /*77c0*/  SEL R33, R33, 0x80000000, P1 ;  /* 0x8000000021217807 */ /* 0x000fe40000800000 */
[----:B------:R-:W-:Y:S02]  /*77d0*/  LOP3.LUT R30, R30, R19, RZ, 0x30, !PT ;  /* 0x000000131e1e7212 */ /* 0x000fe400078e30ff */
[----:B------:R-:W-:-:S03]  /*77e0*/  LOP3.LUT R33, R33, R20, RZ, 0x3c, !PT ;  /* 0x0000001421217212 */ /* 0x000fc600078e3cff */
[----:B------:R-:W-:-:S05]  /*77f0*/  IMAD R32, R30, 0x8, R23 ;  /* 0x000000081e207824 */ /* 0x000fca00078e0217 */
[----:B------:R-:W3:Y:S02]  /*7800*/  LDS.64 R30, [R32+0x6600] ;  /* 0x00660000201e7984 */ /* 0x000ee40000000a00 */
[----:B---3--:R-:W-:-:S04]  /*7810*/  IADD3 R35, P6, PT, R30, R3, RZ ;  /* 0x000000031e237210 */ /* 0x008fc80007fde0ff */
[----:B-1----:R-:W-:Y:S01]  /*7820*/  LEA R30, P1, R35, UR4, 0x2 ;  /* 0x00000004231e7c11 */ /* 0x002fe2000f8210ff */
[----:B------:R-:W-:-:S05]  /*7830*/  IMAD.X R36, RZ, RZ, R31, P6 ;  /* 0x000000ffff247224 */ /* 0x000fca00030e061f */
[----:B------:R-:W-:-:S05]  /*7840*/  LEA.HI.X R31, R35, UR5, R36, 0x2, P1 ;  /* 0x00000005231f7c11 */ /* 0x000fca00088f1424 */
[----:B------:R1:W-:Y:S02]  /*7850*/  STG.E desc[UR6][R30.64], R33 ;  /* 0x000000211e007986 */ /* 0x0003e4000c101906 */
.L_x_79:
[----:B------:R-:W-:Y:S05]  /*7860*/  BSYNC.RECONVERGENT B0 ;  /* 0x0000000000007941 */ /* 0x000fea0003800200 */
.L_x_78:
[----:B------:R-:W-:Y:S01]  /*7870*/  NOP ;  /* 0x0000000000007918 */ /* 0x000fe20000000000 */
[----:B------:R-:W-:Y:S01]  /*7880*/  BSSY.RECONVERGENT B0, `(.L_x_80) ;  /* 0x0000016000007945 */ /* 0x000fe20003800200 */
[----:B------:R-:W-:Y:S01]  /*7890*/  ISETP.GE.AND P1, PT, R34, R29, PT ;  /* 0x0000001d2200720c */ /* 0x000fe20003f26270 */
[----:B------:R-:W-:Y:S02]  /*78a0*/  VIADD R34, R3, 0x900 ;  /* 0x0000090003227836 */ /* 0x000fe40000000000 */
[----:B------:R-:W-:Y:S10]  /*78b0*/  @P5 BRA `(.L_x_81) ;  /* 0x0000000000485947 */ /* 0x000ff40003800000 */
[----:B------:R-:W3:Y:S01]  /*78c0*/  LDS R20, [R22+0x600] ;  /* 0x0006000016147984 */ /* 0x000ee20000000800 */
[----:B------:R-:W4:Y:S01]  /*78d0*/  LDCU UR4, c[0x0][0x3c4] ;  /* 0x00007880ff0477ac */ /* 0x000f220008000800 */
[----:B-1----:R-:W-:Y:S01]  /*78e0*/  IMAD.MOV.U32 R33, RZ, RZ, -0x1 ;  /* 0xffffffffff217424 */ /* 0x002fe200078e00ff */
[----:B---3--:R-:W-:-:S04]  /*78f0*/  ISETP.NE.AND P5, PT, R20, 0x7fffffff, PT ;  /* 0x7fffffff1400780c */ /* 0x008fc80003fa5270 */
[C---:B------:R-:W-:Y:S02]  /*7900*/  SEL R30, R20.reuse, 0x80000000, P5 ;  /* 0x80000000141e7807 */ /* 0x040fe40002800000 */
[----:B------:R-:W-:Y:S02]  /*7910*/  ISETP.GT.AND P5, PT, R20, -0x1, PT ;  /* 0xffffffff1400780c */ /* 0x000fe40003fa4270 */
[----:B----4-:R-:W-:Y:S01]  /*7920*/  SHF.R.U32.HI R30, RZ, UR4, R30 ;  /* 0x00000004ff1e7c19 */ /* 0x010fe2000801161e */
        /* <DEDUP_REMOVED lines=11> */
.L_x_81:
[----:B------:R-:W-:Y:S05]  /*79e0*/  BSYNC.RECONVERGENT B0 ;  /* 0x0000000000007941 */ /* 0x000fea0003800200 */
.L_x_80:
[----:B------:R-:W-:Y:S01]  /*79f0*/  NOP ;  /* 0x0000000000007918 */ /* 0x000fe20000000000 */
[----:B------:R-:W-:Y:S01]  /*7a00*/  BSSY.RECONVERGENT B0, `(.L_x_82) ;  /* 0x0000016000007945 */ /* 0x000fe20003800200 */
[----:B------:R-:W-:Y:S01]  /*7a10*/  ISETP.GE.AND P5, PT, R34, R29, PT ;  /* 0x0000001d2200720c */ /* 0x000fe20003fa6270 */
[----:B------:R-:W-:Y:S02]  /*7a20*/  VIADD R34, R3, 0xa80 ;  /* 0x00000a8003227836 */ /* 0x000fe40000000000 */
[----:B------:R-:W-:Y:S10]  /*7a30*/  @P4 BRA `(.L_x_83) ;  /* 0x0000000000484947 */ /* 0x000ff40003800000 */
[----:B------:R-:W4:Y:S01]  /*7a40*/  LDS R20, [R22+0xc00] ;  /* 0x000c000016147984 */ /* 0x000f220000000800 */
[----:B------:R-:W5:Y:S01]  /*7a50*/  LDCU UR4, c[0x0][0x3c4] ;  /* 0x00007880ff0477ac */ /* 0x000f620008000800 */
[----:B-1-3--:R-:W-:Y:S01]  /*7a60*/  IMAD.MOV.U32 R33, RZ, RZ, -0x1 ;  /* 0xffffffffff217424 */ /* 0x00afe200078e00ff */
[----:B----4-:R-:W-:-:S04]  /*7a70*/  ISETP.NE.AND P4, PT, R20, 0x7fffffff, PT ;  /* 0x7fffffff1400780c */ /* 0x010fc80003f85270 */
[C---:B------:R-:W-:Y:S02]  /*7a80*/  SEL R30, R20.reuse, 0x80000000, P4 ;  /* 0x80000000141e7807 */ /* 0x040fe40002000000 */
[----:B------:R-:W-:Y:S02]  /*7a90*/  ISETP.GT.AND P4, PT, R20, -0x1, PT ;  /* 0xffffffff1400780c */ /* 0x000fe40003f84270 */
[----:B-----5:R-:W-:Y:S01]  /*7aa0*/  SHF.R.U32.HI R30, RZ, UR4, R30 ;  /* 0x00000004ff1e7c19 */ /* 0x020fe2000801161e */
        /* <DEDUP_REMOVED lines=11> */
.L_x_83:
[----:B------:R-:W-:Y:S05]  /*7b60*/  BSYNC.RECONVERGENT B0 ;  /* 0x0000000000007941 */ /* 0x000fea0003800200 */
.L_x_82:
[----:B------:R-:W-:Y:S01]  /*7b70*/  NOP ;  /* 0x0000000000007918 */ /* 0x000fe20000000000 */
[----:B------:R-:W-:Y:S01]  /*7b80*/  BSSY.RECONVERGENT B0, `(.L_x_84) ;  /* 0x0000016000007945 */ /* 0x000fe20003800200 */
[----:B------:R-:W-:Y:S02]  /*7b90*/  ISETP.GE.AND P4, PT, R34, R29, PT ;  /* 0x0000001d2200720c */ /* 0x000fe40003f86270 */
[----:B------:R-:W-:Y:S01]  /*7ba0*/  LOP3.LUT R34, R3, 0xc00, RZ, 0xfc, !PT ;  /* 0x00000c0003227812 */ /* 0x000fe200078efcff */
[----:B------:R-:W-:Y:S10]  /*7bb0*/  @P3 BRA `(.L_x_85) ;  /* 0x0000000000483947 */ /* 0x000ff40003800000 */
[----:B------:R-:W5:Y:S01]  /*7bc0*/  LDS R20, [R22+0x1200] ;  /* 0x0012000016147984 */ /* 0x000f620000000800 */
[----:B------:R-:W0:Y:S01]  /*7bd0*/  LDCU UR4, c[0x0][0x3c4] ;  /* 0x00007880ff0477ac */ /* 0x000e220008000800 */
[----:B-1-34-:R-:W-:Y:S01]  /*7be0*/  IMAD.MOV.U32 R33, RZ, RZ, -0x1 ;  /* 0xffffffffff217424 */ /* 0x01afe200078e00ff */
[----:B-----5:R-:W-:-:S04]  /*7bf0*/  ISETP.NE.AND P3, PT, R20, 0x7fffffff, PT ;  /* 0x7fffffff1400780c */ /* 0x020fc80003f65270 */
[C---:B------:R-:W-:Y:S02]  /*7c00*/  SEL R30, R20.reuse, 0x80000000, P3 ;  /* 0x80000000141e7807 */ /* 0x040fe40001800000 */
[----:B------:R-:W-:Y:S02]  /*7c10*/  ISETP.GT.AND P3, PT, R20, -0x1, PT ;  /* 0xffffffff1400780c */ /* 0x000fe40003f64270 */
[----:B0-----:R-:W-:Y:S01]  /*7c20*/  SHF.R.U32.HI R30, RZ, UR4, R30 ;  /* 0x00000004ff1e7c19 */ /* 0x001fe2000801161e */
[----:B------:R-:W0:Y:S01]  /*7c30*/  LDCU.64 UR4, c[0x0][0x3a0] ;  /* 0x00007400ff0477ac */ /* 0x000e220008000a00 */
[----:B------:R-:W-:Y:S02]  /*7c40*/  SEL R33, R33, 0x80000000, P3 ;  /* 0x8000000021217807 */ /* 0x000fe40001800000 */
[----:B------:R-:W-:Y:S02]  /*7c50*/  LOP3.LUT R30, R30, R19, RZ, 0x30, !PT ;  /* 0x000000131e1e7212 */ /* 0x000fe400078e30ff */
[----:B------:R-:W-:-:S03]  /*7c60*/  LOP3.LUT R33, R33, R20, RZ, 0x3c, !PT ;  /* 0x0000001421217212 */ /* 0x000fc600078e3cff */
[----:B------:R-:W-:-:S05]  /*7c70*/  IMAD R32, R30, 0x8, R23 ;  /* 0x000000081e207824 */ /* 0x000fca00078e0217 */
[----:B------:R-:W1:Y:S02]  /*7c80*/  LDS.64 R30, [R32+0x6600] ;  /* 0x00660000201e7984 */ /* 0x000e640000000a00 */
[----:B-1----:R-:W-:-:S04]  /*7c90*/  IADD3 R35, P6, PT, R30, R3, RZ ;  /* 0x000000031e237210 */ /* 0x002fc80007fde0ff */
[----:B0-----:R-:W-:Y:S01]  /*7ca0*/  LEA R30, P3, R35, UR4, 0x2 ;  /* 0x00000004231e7c11 */ /* 0x001fe2000f8610ff */
[----:B------:R-:W-:-:S05]  /*7cb0*/  IMAD.X R36, RZ, RZ, R31, P6 ;  /* 0x000000ffff247224 */ /* 0x000fca00030e061f */
[----:B------:R-:W-:-:S05]  /*7cc0*/  LEA.HI.X R31, R35, UR5, R36, 0x2, P3 ;  /* 0x00000005231f7c11 */ /* 0x000fca00098f1424 */
[----:B------:R0:W-:Y:S02]  /*7cd0*/  STG.E desc[UR6][R30.64+0x1200], R33 ;  /* 0x001200211e007986 */ /* 0x0001e4000c101906 */
.L_x_85:
[----:B------:R-:W-:Y:S05]  /*7ce0*/  BSYNC.RECONVERGENT B0 ;  /* 0x0000000000007941 */ /* 0x000fea0003800200 */
.L_x_84:
[----:B------:R-:W-:Y:S01]  /*7cf0*/  NOP ;  /* 0x0000000000007918 */ /* 0x000fe20000000000 */
[----:B------:R-:W-:Y:S01]  /*7d00*/  BSSY.RECONVERGENT B0, `(.L_x_86) ;  /* 0x0000016000007945 */ /* 0x000fe20003800200 */
[----:B------:R-:W-:Y:S01]  /*7d10*/  ISETP.GE.AND P3, PT, R34, R29, PT ;  /* 0x0000001d2200720c */ /* 0x000fe20003f66270 */
[----:B------:R-:W-:Y:S02]  /*7d20*/  VIADD R34, R3, 0xd80 ;  /* 0x00000d8003227836 */ /* 0x000fe40000000000 */
[----:B------:R-:W-:Y:S10]  /*7d30*/  @P2 BRA `(.L_x_87) ;  /* 0x0000000000482947 */ /* 0x000ff40003800000 */
[----:B------:R-:W5:Y:S01]  /*7d40*/  LDS R20, [R22+0x1800] ;  /* 0x0018000016147984 */ /* 0x000f620000000800 */
[----:B------:R-:W2:Y:S01]  /*7d50*/  LDCU UR4, c[0x0][0x3c4] ;  /* 0x00007880ff0477ac */ /* 0x000ea20008000800 */
[----:B01-34-:R-:W-:Y:S01]  /*7d60*/  IMAD.MOV.U32 R33, RZ, RZ, -0x1 ;  /* 0xffffffffff217424 */ /* 0x01bfe200078e00ff */
[----:B-----5:R-:W-:-:S04]  /*7d70*/  ISETP.NE.AND P2, PT, R20, 0x7fffffff, PT ;  /* 0x7fffffff1400780c */ /* 0x020fc80003f45270 */
[C---:B------:R-:W-:Y:S02]  /*7d80*/  SEL R30, R20.reuse, 0x80000000, P2 ;  /* 0x80000000141e7807 */ /* 0x040fe40001000000 */
[----:B------:R-:W-:Y:S02]  /*7d90*/  ISETP.GT.AND P2, PT, R20, -0x1, PT ;  /* 0xffffffff1400780c */ /* 0x000fe40003f44270 */
[----:B--2---:R-:W-:Y:S01]  /*7da0*/  SHF.R.U32.HI R30, RZ, UR4, R30 ;  /* 0x00000004ff1e7c19 */ /* 0x004fe2000801161e */
        /* <DEDUP_REMOVED lines=11> */
.L_x_87:
[----:B------:R-:W-:Y:S05]  /*7e60*/  BSYNC.RECONVERGENT B0 ;  /* 0x0000000000007941 */ /* 0x000fea0003800200 */
.L_x_86:
        /* <DEDUP_REMOVED lines=23> */
.L_x_89:
[----:B------:R-:W-:Y:S05]  /*7fe0*/  BSYNC.RECONVERGENT B0 ;  /* 0x0000000000007941 */ /* 0x000fea0003800200 */
.L_x_88:
        /* <DEDUP_REMOVED lines=23> */
.L_x_91:
[----:B------:R-:W-:Y:S05]  /*8160*/  BSYNC.RECONVERGENT B0 ;  /* 0x0000000000007941 */ /* 0x000fea0003800200 */
.L_x_90:
        /* <DEDUP_REMOVED lines=23> */
.L_x_93:
[----:B------:R-:W-:Y:S05]  /*82e0*/  BSYNC.RECONVERGENT B0 ;  /* 0x0000000000007941 */ /* 0x000fea0003800200 */
.L_x_92:
        /* <DEDUP_REMOVED lines=23> */
.L_x_95:
[----:B------:R-:W-:Y:S05]  /*8460*/  BSYNC.RECONVERGENT B0 ;  /* 0x0000000000007941 */ /* 0x000fea0003800200 */
.L_x_94:
        /* <DEDUP_REMOVED lines=23> */
.L_x_97:
[----:B------:R-:W-:Y:S05]  /*85e0*/  BSYNC.RECONVERGENT B0 ;  /* 0x0000000000007941 */ /* 0x000fea0003800200 */
.L_x_96:
        /* <DEDUP_REMOVED lines=23> */
.L_x_99:
[----:B------:R-:W-:Y:S05]  /*8760*/  BSYNC.RECONVERGENT B0 ;  /* 0x0000000000007941 */ /* 0x000fea0003800200 */
.L_x_98:
[----:B------:R-:W-:Y:S01]  /*8770*/  NOP ;  /* 0x0000000000007918 */ /* 0x000fe20000000000 */
[----:B------:R-:W-:Y:S01]  /*8780*/  BSSY.RECONVERGENT B0, `(.L_x_100) ;  /* 0x0000016000007945 */ /* 0x000fe20003800200 */
[----:B------:R-:W-:Y:S02]  /*8790*/  ISETP.GE.AND P1, PT, R34, R29, PT ;  /* 0x0000001d2200720c */ /* 0x000fe40003f26270 */
[----:B------:R-:W-:Y:S01]  /*87a0*/  LOP3.LUT R34, R3, 0x1800, RZ, 0xfc, !PT ;  /* 0x0000180003227812 */ /* 0x000fe200078efcff */
        /* <DEDUP_REMOVED lines=19> */
.L_x_101:
[----:B------:R-:W-:Y:S05]  /*88e0*/  BSYNC.RECONVERGENT B0 ;  /* 0x0000000000007941 */ /* 0x000fea0003800200 */
.L_x_100:
[----:B------:R-:W-:Y:S01]  /*88f0*/  NOP ;  /* 0x0000000000007918 */ /* 0x000fe20000000000 */
[----:B------:R-:W-:Y:S01]  /*8900*/  BSSY.RECONVERGENT B0, `(.L_x_102) ;  /* 0x0000015000007945 */ /* 0x000fe20003800200 */
[----:B------:R-:W-:-:S03]  /*8910*/  ISETP.GE.AND P5, PT, R34, R29, PT ;  /* 0x0000001d2200720c */ /* 0x000fc60003fa6270 */
        /* <DEDUP_REMOVED lines=19> */
.L_x_103:
[----:B------:R-:W-:Y:S05]  /*8a50*/  BSYNC.RECONVERGENT B0 ;  /* 0x0000000000007941 */ /* 0x000fea0003800200 */
.L_x_102:
[----:B------:R-:W-:Y:S01]  /*8a60*/  NOP ;  /* 0x0000000000007918 */ /* 0x000fe20000000000 */
[----:B------:R-:W-:Y:S04]  /*8a70*/  BSSY.RECONVERGENT B0, `(.L_x_104) ;  /* 0x0000014000007945 */ /* 0x000fe80003800200 */
[----:B------:R-:W-:Y:S05]  /*8a80*/  @P3 BRA `(.L_x_105) ;  /* 0x0000000000483947 */ /* 0x000fea0003800000 */
        /* <DEDUP_REMOVED lines=13> */
[----:B-1----:R-:W-:-:S05]  /*8b60*/  IADD3 R32, P4, PT, R30, R3, RZ ;  /* 0x000000031e207210 */ /* 0x002fca0007f9e0ff */
[----:B------:R-:W-:Y:S01]  /*8b70*/  IMAD.X R31, RZ, RZ, R31, P4 ;  /* 0x000000ffff1f7224 */ /* 0x000fe200020e061f */
[----:B0-----:R-:W-:-:S04]  /*8b80*/  LEA R30, P4, R32, UR4, 0x2 ;  /* 0x00000004201e7c11 */ /* 0x001fc8000f8810ff */
[----:B------:R-:W-:-:S05]  /*8b90*/  LEA.HI.X R31, R32, UR5, R31, 0x2, P4 ;  /* 0x00000005201f7c11 */ /* 0x000fca000a0f141f */
[----:B------:R0:W-:Y:S04]  /*8ba0*/  STG.E desc[UR6][R30.64+0x4e00], R33 ;  /* 0x004e00211e007986 */ /* 0x0001e8000c101906 */
.L_x_105:
[----:B------:R-:W-:Y:S05]  /*8bb0*/  BSYNC.RECONVERGENT B0 ;  /* 0x0000000000007941 */ /* 0x000fea0003800200 */
.L_x_104:
        /* <DEDUP_REMOVED lines=21> */
.L_x_107:
[----:B------:R-:W-:Y:S05]  /*8d10*/  BSYNC.RECONVERGENT B0 ;  /* 0x0000000000007941 */ /* 0x000fea0003800200 */
.L_x_106:
        /* <DEDUP_REMOVED lines=21> */
.L_x_109:
[----:B------:R-:W-:Y:S05]  /*8e70*/  BSYNC.RECONVERGENT B0 ;  /* 0x0000000000007941 */ /* 0x000fea0003800200 */
.L_x_108:
[----:B------:R-:W-:Y:S01]  /*8e80*/  NOP ;  /* 0x0000000000007918 */ /* 0x000fe20000000000 */
[----:B------:R-:W-:Y:S04]  /*8e90*/  BSSY.RECONVERGENT B0, `(.L_x_110) ;  /* 0x0000014000007945 */ /* 0x000fe80003800200 */
[----:B------:R-:W-:Y:S05]  /*8ea0*/  @P5 BRA `(.L_x_111) ;  /* 0x0000000000485947 */ /* 0x000fea0003800000 */
[----:B------:R-:W5:Y:S01]  /*8eb0*/  LDS R20, [R22+0x6000] ;  /* 0x0060000016147984 */ /* 0x000f620000000800 */
[----:B------:R-:W0:Y:S01]  /*8ec0*/  LDCU UR4, c[0x0][0x3c4] ;  /* 0x00007880ff0477ac */ /* 0x000e220008000800 */
[----:B-----5:R-:W-:-:S04]  /*8ed0*/  ISETP.NE.AND P1, PT, R20, 0x7fffffff, PT ;  /* 0x7fffffff1400780c */ /* 0x020fc80003f25270 */
[C---:B------:R-:W-:Y:S02]  /*8ee0*/  SEL R29, R20.reuse, 0x80000000, P1 ;  /* 0x80000000141d7807 */ /* 0x040fe40000800000 */
[----:B------:R-:W-:Y:S02]  /*8ef0*/  ISETP.GT.AND P1, PT, R20, -0x1, PT ;  /* 0xffffffff1400780c */ /* 0x000fe40003f24270 */
[----:B01-34-:R-:W-:Y:S01]  /*8f00*/  SHF.R.U32.HI R30, RZ, UR4, R29 ;  /* 0x00000004ff1e7c19 */ /* 0x01bfe2000801161d */
[----:B------:R-:W0:Y:S01]  /*8f10*/  LDCU.64 UR4, c[0x0][0x3a0] ;  /* 0x00007400ff0477ac */ /* 0x000e220008000a00 */
[----:B------:R-:W-:Y:S02]  /*8f20*/  IMAD.MOV.U32 R29, RZ, RZ, -0x1 ;  /* 0xffffffffff1d7424 */ /* 0x000fe400078e00ff */
[----:B------:R-:W-:-:S03]  /*8f30*/  LOP3.LUT R30, R30, R19, RZ, 0x30, !PT ;  /* 0x000000131e1e7212 */ /* 0x000fc600078e30ff */
[----:B------:R-:W-:Y:S02]  /*8f40*/  SEL R29, R29, 0x80000000, P1 ;  /* 0x800000001d1d7807 */ /* 0x000fe40000800000 */
[----:B------:R-:W-:Y:S02]  /*8f50*/  IMAD R23, R30, 0x8, R23 ;  /* 0x000000081e177824 */ /* 0x000fe400078e0217 */
[----:B------:R-:W-:-:S03]  /*8f60*/  LOP3.LUT R29, R29, R20, RZ, 0x3c, !PT ;  /* 0x000000141d1d7212 */ /* 0x000fc600078e3cff */
[----:B------:R-:W1:Y:S02]  /*8f70*/  LDS.64 R30, [R23+0x6600] ;  /* 0x00660000171e7984 */ /* 0x000e640000000a00 */
[----:B-1----:R-:W-:-:S05]  /*8f80*/  IADD3 R32, P2, PT, R30, R3, RZ ;  /* 0x000000031e207210 */ /* 0x002fca0007f5e0ff */
[----:B------:R-:W-:Y:S01]  /*8f90*/  IMAD.X R31, RZ, RZ, R31, P2 ;  /* 0x000000ffff1f7224 */ /* 0x000fe200010e061f */
[----:B0-----:R-:W-:-:S04]  /*8fa0*/  LEA R30, P2, R32, UR4, 0x2 ;  /* 0x00000004201e7c11 */ /* 0x001fc8000f8410ff */
[----:B------:R-:W-:-:S05]  /*8fb0*/  LEA.HI.X R31, R32, UR5, R31, 0x2, P2 ;  /* 0x00000005201f7c11 */ /* 0x000fca00090f141f */
[----:B------:R0:W-:Y:S04]  /*8fc0*/  STG.E desc[UR6][R30.64+0x6000], R29 ;  /* 0x0060001d1e007986 */ /* 0x0001e8000c101906 */
.L_x_111:
[----:B------:R-:W-:Y:S05]  /*8fd0*/  BSYNC.RECONVERGENT B0 ;  /* 0x0000000000007941 */ /* 0x000fea0003800200 */
.L_x_110:
[----:B------:R-:W-:Y:S01]  /*8fe0*/  NOP ;  /* 0x0000000000007918 */ /* 0x000fe20000000000 */
.L_x_77:
[----:B01-34-:R-:W0:Y:S01]  /*8ff0*/  LDS R30, [R22+0x1200] ;  /* 0x00120000161e7984 */ /* 0x01be220000000800 */
[----:B------:R-:W1:Y:S03]  /*9000*/  LDCU UR4, c[0x0][0x3c4] ;  /* 0x00007880ff0477ac */ /* 0x000e660008000800 */
[----:B------:R-:W3:Y:S04]  /*9010*/  LDS R20, [R22] ;  /* 0x0000000016147984 */ /* 0x000ee80000000800 */
[----:B------:R-:W4:Y:S04]  /*9020*/  LDS R23, [R22+0x600] ;  /* 0x0006000016177984 */ /* 0x000f280000000800 */
[----:B------:R-:W5:Y:S04]  /*9030*/  LDS R29, [R22+0xc00] ;  /* 0x000c0000161d7984 */ /* 0x000f680000000800 */
[----:B------:R-:W2:Y:S04]  /*9040*/  LDS R31, [R22+0x1800] ;  /* 0x00180000161f7984 */ /* 0x000ea80000000800 */
[----:B------:R-:W1:Y:S04]  /*9050*/  LDS R36, [R22+0x3600] ;  /* 0x0036000016247984 */ /* 0x000e680000000800 */
[----:B------:R-:W1:Y:S04]  /*9060*/  LDS R32, [R22+0x1e00] ;  /* 0x001e000016207984 */ /* 0x000e680000000800 */
[----:B------:R-:W1:Y:S04]  /*9070*/  LDS R33, [R22+0x2400] ;  /* 0x0024000016217984 */ /* 0x000e680000000800 */
[----:B------:R-:W1:Y:S04]  /*9080*/  LDS R34, [R22+0x2a00] ;  /* 0x002a000016227984 */ /* 0x000e680000000800 */
[----:B------:R-:W1:Y:S04]  /*9090*/  LDS R35, [R22+0x3000] ;  /* 0x0030000016237984 */ /* 0x000e680000000800 */
[----:B------:R-:W1:Y:S01]  /*90a0*/  LDS R38, [R22+0x3c00] ;  /* 0x003c000016267984 */ /* 0x000e620000000800 */
[----:B0-----:R-:W-:-:S03]  /*90b0*/  ISETP.NE.AND P2, PT, R30, 0x7fffffff, PT ;  /* 0x7fffffff1e00780c */ /* 0x001fc60003f45270 */
[----:B------:R-:W0:Y:S01]  /*90c0*/  LDS R47, [R22+0x6000] ;  /* 0x00600000162f7984 */ /* 0x000e220000000800 */
[----:B---3--:R-:W-:Y:S02]  /*90d0*/  ISETP.NE.AND P5, PT, R20, 0x7fffffff, PT ;  /* 0x7fffffff1400780c */ /* 0x008fe40003fa5270 */
[----:B------:R-:W-:Y:S01]  /*90e0*/  SEL R30, R30, 0x80000000, P2 ;  /* 0x800000001e1e7807 */ /* 0x000fe20001000000 */
[----:B------:R-:W3:Y:S01]  /*90f0*/  LDS R40, [R22+0x4200] ;  /* 0x0042000016287984 */ /* 0x000ee20000000800 */
[----:B----4-:R-:W-:Y:S02]  /*9100*/  ISETP.NE.AND P4, PT, R23, 0x7fffffff, PT ;  /* 0x7fffffff1700780c */ /* 0x010fe40003f85270 */
[----:B------:R-:W-:Y:S01]  /*9110*/  SEL R20, R20, 0x80000000, P5 ;  /* 0x8000000014147807 */ /* 0x000fe20002800000 */
[----:B------:R-:W4:Y:S01]  /*9120*/  LDS R42, [R22+0x4800] ;  /* 0x00480000162a7984 */ /* 0x000f220000000800 */
[----:B-----5:R-:W-:Y:S02]  /*9130*/  ISETP.NE.AND P3, PT, R29, 0x7fffffff, PT ;  /* 0x7fffffff1d00780c */ /* 0x020fe40003f65270 */
[----:B------:R-:W-:Y:S01]  /*9140*/  SEL R23, R23, 0x80000000, P4 ;  /* 0x8000000017177807 */ /* 0x000fe20002000000 */
[----:B------:R-:W5:Y:S01]  /*9150*/  LDS R44, [R22+0x4e00] ;  /* 0x004e0000162c7984 */ /* 0x000f620000000800 */
[----:B--2---:R-:W-:-:S02]  /*9160*/  ISETP.NE.AND P1, PT, R31, 0x7fffffff, PT ;  /* 0x7fffffff1f00780c */ /* 0x004fc40003f25270 */
[----:B------:R-:W-:Y:S01]  /*9170*/  SEL R29, R29, 0x80000000, P3 ;  /* 0x800000001d1d7807 */ /* 0x000fe20001800000 */
[----:B------:R-:W2:Y:S01]  /*9180*/  LDS R45, [R22+0x5400] ;  /* 0x00540000162d7984 */ /* 0x000ea20000000800 */
[----:B-1----:R-:W-:Y:S02]  /*9190*/  ISETP.NE.AND P2, PT, R36, 0x7fffffff, PT ;  /* 0x7fffffff2400780c */ /* 0x002fe40003f45270 */
[----:B------:R-:W-:Y:S01]  /*91a0*/  SEL R31, R31, 0x80000000, P1 ;  /* 0x800000001f1f7807 */ /* 0x000fe20000800000 */
[----:B------:R-:W1:Y:S01]  /*91b0*/  LDS R46, [R22+0x5a00] ;  /* 0x005a0000162e7984 */ /* 0x000e620000000800 */
[----:B------:R-:W-:Y:S02]  /*91c0*/  ISETP.NE.AND P6, PT, R32, 0x7fffffff, PT ;  /* 0x7fffffff2000780c */ /* 0x000fe40003fc5270 */
[----:B------:R-:W-:Y:S02]  /*91d0*/  SEL R37, R36, 0x80000000, P2 ;  /* 0x8000000024257807 */ /* 0x000fe40001000000 */
[----:B------:R-:W-:-:S02]  /*91e0*/  ISETP.NE.AND P5, PT, R33, 0x7fffffff, PT ;  /* 0x7fffffff2100780c */ /* 0x000fc40003fa5270 */
[----:B------:R-:W-:Y:S02]  /*91f0*/  SEL R32, R32, 0x80000000, P6 ;  /* 0x8000000020207807 */ /* 0x000fe40003000000 */
[C---:B------:R-:W-:Y:S02]  /*9200*/  ISETP.NE.AND P4, PT, R34.reuse, 0x7fffffff, PT ;  /* 0x7fffffff2200780c */ /* 0x040fe40003f85270 */
[----:B------:R-:W-:Y:S02]  /*9210*/  SEL R33, R33, 0x80000000, P5 ;  /* 0x8000000021217807 */ /* 0x000fe40002800000 */
[----:B------:R-:W-:Y:S02]  /*9220*/  ISETP.NE.AND P3, PT, R35, 0x7fffffff, PT ;  /* 0x7fffffff2300780c */ /* 0x000fe40003f65270 */
[----:B------:R-:W-:Y:S02]  /*9230*/  SEL R34, R34, 0x80000000, P4 ;  /* 0x8000000022227807 */ /* 0x000fe40002000000 */
[----:B------:R-:W-:-:S02]  /*9240*/  ISETP.NE.AND P1, PT, R38, 0x7fffffff, PT ;  /* 0x7fffffff2600780c */ /* 0x000fc40003f25270 */
[----:B------:R-:W-:Y:S02]  /*9250*/  SEL R35, R35, 0x80000000, P3 ;  /* 0x8000000023237807 */ /* 0x000fe40001800000 */
[C---:B0-----:R-:W-:Y:S02]  /*9260*/  ISETP.NE.AND P2, PT, R47.reuse, 0x7fffffff, PT ;  /* 0x7fffffff2f00780c */ /* 0x041fe40003f45270 */
[----:B------:R-:W-:Y:S02]  /*9270*/  SEL R39, R38, 0x80000000, P1 ;  /* 0x8000000026277807 */ /* 0x000fe40000800000 */
[----:B---3--:R-:W-:Y:S02]  /*9280*/  ISETP.NE.AND P6, PT, R40, 0x7fffffff, PT ;  /* 0x7fffffff2800780c */ /* 0x008fe40003fc5270 */
[----:B------:R-:W-:Y:S02]  /*9290*/  SEL R49, R47, 0x80000000, P2 ;  /* 0x800000002f317807 */ /* 0x000fe40001000000 */
[----:B----4-:R-:W-:-:S02]  /*92a0*/  ISETP.NE.AND P5, PT, R42, 0x7fffffff, PT ;  /* 0x7fffffff2a00780c */ /* 0x010fc40003fa5270 */
[----:B------:R-:W-:Y:S02]  /*92b0*/  SEL R41, R40, 0x80000000, P6 ;  /* 0x8000000028297807 */ /* 0x000fe40003000000 */
[----:B-----5:R-:W-:Y:S02]  /*92c0*/  ISETP.NE.AND P4, PT, R44, 0x7fffffff, PT ;  /* 0x7fffffff2c00780c */ /* 0x020fe40003f85270 */
[----:B------:R-:W-:Y:S02]  /*92d0*/  SEL R43, R42, 0x80000000, P5 ;  /* 0x800000002a2b7807 */ /* 0x000fe40002800000 */
[----:B--2---:R-:W-:Y:S02]  /*92e0*/  ISETP.NE.AND P3, PT, R45, 0x7fffffff, PT ;  /* 0x7fffffff2d00780c */ /* 0x004fe40003f65270 */
[----:B------:R-:W-:Y:S02]  /*92f0*/  SEL R44, R44, 0x80000000, P4 ;  /* 0x800000002c2c7807 */ /* 0x000fe40002000000 */
[----:B-1----:R-:W-:-:S02]  /*9300*/  ISETP.NE.AND P1, PT, R46, 0x7fffffff, PT ;  /* 0x7fffffff2e00780c */ /* 0x002fc40003f25270 */
[----:B------:R-:W-:Y:S02]  /*9310*/  SEL R45, R45, 0x80000000, P3 ;  /* 0x800000002d2d7807 */ /* 0x000fe40001800000 */
[----:B------:R-:W-:Y:S02]  /*9320*/  SEL R47, R46, 0x80000000, P1 ;  /* 0x800000002e2f7807 */ /* 0x000fe40000800000 */
[----:B------:R-:W-:Y:S02]  /*9330*/  SHF.R.U32.HI R30, RZ, UR4, R30 ;  /* 0x00000004ff1e7c19 */ /* 0x000fe4000801161e */
[----:B------:R-:W-:Y:S02]  /*9340*/  SHF.R.U32.HI R32, RZ, UR4, R32 ;  /* 0x00000004ff207c19 */ /* 0x000fe40008011620 */
[----:B------:R-:W-:Y:S02]  /*9350*/  SHF.R.U32.HI R34, RZ, UR4, R34 ;  /* 0x00000004ff227c19 */ /* 0x000fe40008011622 */
[----:B------:R-:W-:-:S02]  /*9360*/  SHF.R.U32.HI R20, RZ, UR4, R20 ;  /* 0x00000004ff147c19 */ /* 0x000fc40008011614 */
[----:B------:R-:W-:Y:S02]  /*9370*/  SHF.R.U32.HI R22, RZ, UR4, R23 ;  /* 0x00000004ff167c19 */ /* 0x000fe40008011617 */
[----:B------:R-:W-:Y:S02]  /*9380*/  SHF.R.U32.HI R42, RZ, UR4, R29 ;  /* 0x00000004ff2a7c19 */ /* 0x000fe4000801161d */
        /* <DEDUP_REMOVED lines=11> */
[-C--:B------:R-:W-:Y:S02]  /*9440*/  LOP3.LUT R41, R30, R19.reuse, RZ, 0x30, !PT ;  /* 0x000000131e297212 */ /* 0x080fe400078e30ff */
[-C--:B------:R-:W-:Y:S02]  /*9450*/  LOP3.LUT R39, R32, R19.reuse, RZ, 0x30, !PT ;  /* 0x0000001320277212 */ /* 0x080fe400078e30ff */
[-C--:B------:R-:W-:Y:S02]  /*9460*/  LOP3.LUT R37, R34, R19.reuse, RZ, 0x30, !PT ;  /* 0x0000001322257212 */ /* 0x080fe400078e30ff */
[-C--:B------:R-:W-:Y:S02]  /*9470*/  LOP3.LUT R44, R20, R19.reuse, RZ, 0x30, !PT ;  /* 0x00000013142c7212 */ /* 0x080fe400078e30ff */
[----:B------:R-:W-:-:S02]  /*9480*/  LOP3.LUT R43, R22, R19, RZ, 0x30, !PT ;  /* 0x00000013162b7212 */ /* 0x000fc400078e30ff */
[-C--:B------:R-:W-:Y:S02]  /*9490*/  LOP3.LUT R42, R42, R19.reuse, RZ, 0x30, !PT ;  /* 0x000000132a2a7212 */ /* 0x080fe400078e30ff */
        /* <DEDUP_REMOVED lines=10> */
[----:B------:R-:W-:Y:S01]  /*9540*/  LOP3.LUT R45, R58, R19, RZ, 0x30, !PT ;  /* 0x000000133a2d7212 */ /* 0x000fe200078e30ff */
[----:B------:R-:W-:Y:S06]  /*9550*/  @P0 BRA `(.L_x_112) ;  /* 0x0000000000640947 */ /* 0x000fec0003800000 */
[----:B------:R-:W0:Y:S01]  /*9560*/  LDCU.64 UR4, c[0x0][0x3b8] ;  /* 0x00007700ff0477ac */ /* 0x000e220008000a00 */
[----:B------:R-:W-:Y:S01]  /*9570*/  IMAD R11, R5, 0x1980, RZ ;  /* 0x00001980050b7824 */ /* 0x000fe200078e02ff */
[----:B------:R-:W-:-:S04]  /*9580*/  LOP3.LUT R2, R21, 0x1f, R3, 0xf8, !PT ;  /* 0x0000001f15027812 */ /* 0x000fc800078ef803 */
[----:B------:R-:W-:-:S04]  /*9590*/  IADD3 R3, P1, PT, R11, R2, RZ ;  /* 0x000000020b037210 */ /* 0x000fc80007f3e0ff */
[----:B------:R-:W-:Y:S02]  /*95a0*/  LEA.HI.X.SX32 R18, R11, RZ, 0x1, P1 ;  /* 0x000000ff0b127211 */ /* 0x000fe400008f0eff */
        /* <DEDUP_REMOVED lines=20> */
.L_x_112:
[--C-:B------:R-:W-:Y:S01]  /*96f0*/  IMAD.IADD R60, R28, 0x1, -R18.reuse ;  /* 0x000000011c3c7824 */ /* 0x100fe200078e0a12 */
[----:B------:R-:W0:Y:S01]  /*9700*/  LDCU.64 UR4, c[0x0][0x3b8] ;  /* 0x00007700ff0477ac */ /* 0x000e220008000a00 */
[C---:B------:R-:W-:Y:S01]  /*9710*/  VIADD R3, R11.reuse, 0x20 ;  /* 0x000000200b037836 */ /* 0x040fe20000000000 */
[----:B------:R-:W-:Y:S01]  /*9720*/  SHF.R.S32.HI R62, RZ, 0x1f, R18 ;  /* 0x0000001fff3e7819 */ /* 0x000fe20000011412 */
[----:B------:R-:W-:Y:S01]  /*9730*/  VIADD R19, R11, 0xa0 ;  /* 0x000000a00b137836 */ /* 0x000fe20000000000 */
[----:B------:R-:W-:Y:S02]  /*9740*/  IADD3 R64, P2, PT, R18, R11, RZ ;  /* 0x0000000b12407210 */ /* 0x000fe40007f5e0ff */
[-C--:B------:R-:W-:Y:S01]  /*9750*/  ISETP.GE.AND P5, PT, R3, R60.reuse, PT ;  /* 0x0000003c0300720c */ /* 0x080fe20003fa6270 */
[C---:B------:R-:W-:Y:S01]  /*9760*/  VIADD R3, R11.reuse, 0x40 ;  /* 0x000000400b037836 */ /* 0x040fe20000000000 */
[----:B------:R-:W-:Y:S01]  /*9770*/  ISETP.GE.AND P6, PT, R11, R60, PT ;  /* 0x0000003c0b00720c */ /* 0x000fe20003fc6270 */
[----:B------:R-:W-:-:S03]  /*9780*/  IMAD.X R65, RZ, RZ, R62, P2 ;  /* 0x000000ffff417224 */ /* 0x000fc600010e063e */
[----:B------:R-:W-:Y:S01]  /*9790*/  ISETP.GE.AND P1, PT, R3, R60, PT ;  /* 0x0000003c0300720c */ /* 0x000fe20003f26270 */
[----:B------:R-:W-:-:S05]  /*97a0*/  VIADD R3, R11, 0x60 ;  /* 0x000000600b037836 */ /* 0x000fca0000000000 */
[----:B------:R-:W-:Y:S01]  /*97b0*/  ISETP.GE.AND P4, PT, R3, R60, PT ;  /* 0x0000003c0300720c */ /* 0x000fe20003f86270 */
[----:B------:R-:W-:Y:S01]  /*97c0*/  VIADD R3, R11, 0x80 ;  /* 0x000000800b037836 */ /* 0x000fe20000000000 */
[----:B0-----:R-:W-:-:S04]  /*97d0*/  LEA R2, P2, R64, UR4, 0x2 ;  /* 0x0000000440027c11 */ /* 0x001fc8000f8410ff */
[----:B------:R-:W-:Y:S02]  /*97e0*/  ISETP.GE.AND P3, PT, R3, R60, PT ;  /* 0x0000003c0300720c */ /* 0x000fe40003f66270 */
[----:B------:R-:W-:-:S04]  /*97f0*/  SHF.L.U64.HI R3, R64, 0x2, R65 ;  /* 0x0000000240037819 */ /* 0x000fc80000010241 */
[----:B------:R-:W-:Y:S02]  /*9800*/  IADD3.X R3, PT, PT, R3, UR5, RZ, P2, !PT ;  /* 0x0000000503037c10 */ /* 0x000fe400097fe4ff */
[-C--:B------:R-:W-:Y:S01]  /*9810*/  ISETP.GE.AND P2, PT, R19, R60.reuse, PT ;  /* 0x0000003c1300720c */ /* 0x080fe20003f46270 */
[----:B------:R-:W-:Y:S02]  /*9820*/  VIADD R19, R11, 0xc0 ;  /* 0x000000c00b137836 */ /* 0x000fe40000000000 */
[----:B------:R-:W5:Y:S03]  /*9830*/  @!P6 LDG.E R63, desc[UR6][R2.64] ;  /* 0x00000006023fe981 */ /* 0x000f66000c1e1900 */
[-C--:B------:R-:W-:Y:S01]  /*9840*/  ISETP.GE.AND P6, PT, R19, R60.reuse, PT ;  /* 0x0000003c1300720c */ /* 0x080fe20003fc6270 */
[----:B------:R-:W-:Y:S01]  /*9850*/  VIADD R19, R11, 0xe0 ;  /* 0x000000e00b137836 */ /* 0x000fe20000000000 */
[----:B------:R-:W5:Y:S04]  /*9860*/  @!P5 LDG.E R56, desc[UR6][R2.64+0x80] ;  /* 0x000080060238d981 */ /* 0x000f68000c1e1900 */
[-C--:B------:R-:W-:Y:S01]  /*9870*/  ISETP.GE.AND P5, PT, R19, R60.reuse, PT ;  /* 0x0000003c1300720c */ /* 0x080fe20003fa6270 */
[----:B------:R-:W-:Y:S01]  /*9880*/  VIADD R19, R11, 0x100 ;  /* 0x000001000b137836 */ /* 0x000fe20000000000 */
[----:B------:R-:W5:Y:S04]  /*9890*/  @!P1 LDG.E R61, desc[UR6][R2.64+0x100] ;  /* 0x00010006023d9981 */ /* 0x000f68000c1e1900 */
[----:B------:R-:W-:Y:S01]  /*98a0*/  ISETP.GE.AND P1, PT, R19, R60, PT ;  /* 0x0000003c1300720c */ /* 0x000fe20003f26270 */
[----:B------:R-:W5:Y:S01]  /*98b0*/  @!P2 LDG.E R57, desc[UR6][R2.64+0x280] ;  /* 0x000280060239a981 */ /* 0x000f62000c1e1900 */
[----:B------:R-:W-:-:S03]  /*98c0*/  VIADD R21, R11, 0x120 ;  /* 0x000001200b157836 */ /* 0x000fc60000000000 */
[----:B------:R-:W5:Y:S04]  /*98d0*/  @!P4 LDG.E R54, desc[UR6][R2.64+0x180] ;  /* 0x000180060236c981 */ /* 0x000f68000c1e1900 */
[----:B------:R-:W5:Y:S04]  /*98e0*/  @!P3 LDG.E R59, desc[UR6][R2.64+0x200] ;  /* 0x00020006023bb981 */ /* 0x000f68000c1e1900 */
[C---:B------:R-:W-:Y:S01]  /*98f0*/  @!P1 LEA R18, P2, R64.reuse, UR4, 0x2 ;  /* 0x0000000440129c11 */ /* 0x040fe2000f8410ff */
[----:B------:R-:W5:Y:S03]  /*9900*/  @!P6 LDG.E R55, desc[UR6][R2.64+0x300] ;  /* 0x000300060237e981 */ /* 0x000f66000c1e1900 */
[----:B------:R-:W-:Y:S01]  /*9910*/  @!P1 LEA.HI.X R19, R64, UR5, R65, 0x2, P2 ;  /* 0x0000000540139c11 */ /* 0x000fe200090f1441 */
[----:B------:R0:W5:Y:S04]  /*9920*/  @!P5 LDG.E R53, desc[UR6][R2.64+0x380] ;  /* 0x000380060235d981 */ /* 0x000168000c1e1900 */
[----:B------:R1:W5:Y:S01]  /*9930*/  @!P1 LDG.E R52, desc[UR6][R18.64+0x400] ;  /* 0x0004000612349981 */ /* 0x000362000c1e1900 */
[----:B------:R-:W-:Y:S01]  /*9940*/  ISETP.GE.AND P1, PT, R21, R60, PT ;  /* 0x0000003c1500720c */ /* 0x000fe20003f26270 */
[----:B0-----:R-:W-:-:S12]  /*9950*/  VIADD R3, R11, 0x140 ;  /* 0x000001400b037836 */ /* 0x001fd80000000000 */
[----:B------:R-:W-:-:S04]  /*9960*/  @!P1 LEA R20, P2, R64, UR4, 0x2 ;  /* 0x0000000440149c11 */ /* 0x000fc8000f8410ff */
[----:B------:R-:W-:-:S05]  /*9970*/  @!P1 LEA.HI.X R21, R64, UR5, R65, 0x2, P2 ;  /* 0x0000000540159c11 */ /* 0x000fca00090f1441 */
[----:B------:R0:W5:Y:S01]  /*9980*/  @!P1 LDG.E R51, desc[UR6][R20.64+0x480] ;  /* 0x0004800614339981 */ /* 0x000162000c1e1900 */
[----:B------:R-:W-:Y:S01]  /*9990*/  ISETP.GE.AND P1, PT, R3, R60, PT ;  /* 0x0000003c0300720c */ /* 0x000fe20003f26270 */
[----:B-1----:R-:W-:-:S12]  /*99a0*/  VIADD R19, R11, 0x160 ;  /* 0x000001600b137836 */ /* 0x002fd80000000000 */
[----:B------:R-:W-:-:S04]  /*99b0*/  @!P1 LEA R2, P2, R64, UR4, 0x2 ;  /* 0x0000000440029c11 */ /* 0x000fc8000f8410ff */
[----:B------:R-:W-:-:S05]  /*99c0*/  @!P1 LEA.HI.X R3, R64, UR5, R65, 0x2, P2 ;  /* 0x0000000540039c11 */ /* 0x000fca00090f1441 */
[----:B------:R1:W5:Y:S01]  /*99d0*/  @!P1 LDG.E R50, desc[UR6][R2.64+0x500] ;  /* 0x0005000602329981 */ /* 0x000362000c1e1900 */
[----:B------:R-:W-:Y:S01]  /*99e0*/  ISETP.GE.AND P1, PT, R19, R60, PT ;  /* 0x0000003c1300720c */ /* 0x000fe20003f26270 */
[----:B0-----:R-:W-:-:S12]  /*99f0*/  VIADD R21, R11, 0x180 ;  /* 0x000001800b157836 */ /* 0x001fd80000000000 */
[----:B------:R-:W-:-:S04]  /*9a00*/  @!P1 LEA R18, P2, R64, UR4, 0x2 ;  /* 0x0000000440129c11 */ /* 0x000fc8000f8410ff */
[----:B------:R-:W-:-:S05]  /*9a10*/  @!P1 LEA.HI.X R19, R64, UR5, R65, 0x2, P2 ;  /* 0x0000000540139c11 */ /* 0x000fca00090f1441 */
[----:B------:R-:W5:Y:S01]  /*9a20*/  @!P1 LDG.E R49, desc[UR6][R18.64+0x580] ;  /* 0x0005800612319981 */ /* 0x000f62000c1e1900 */
[----:B------:R-:W-:Y:S01]  /*9a30*/  ISETP.GE.AND P1, PT, R21, R60, PT ;  /* 0x0000003c1500720c */ /* 0x000fe20003f26270 */
[----:B-1----:R-:W-:-:S12]  /*9a40*/  VIADD R3, R11, 0x1a0 ;  /* 0x000001a00b037836 */ /* 0x002fd80000000000 */
[----:B------:R-:W-:-:S04]  /*9a50*/  @!P1 LEA R20, P2, R64, UR4, 0x2 ;  /* 0x0000000440149c11 */ /* 0x000fc8000f8410ff */
[----:B------:R-:W-:-:S05]  /*9a60*/  @!P1 LEA.HI.X R21, R64, UR5, R65, 0x2, P2 ;  /* 0x0000000540159c11 */ /* 0x000fca00090f1441 */
[----:B------:R0:W5:Y:S01]  /*9a70*/  @!P1 LDG.E R48, desc[UR6][R20.64+0x600] ;  /* 0x0006000614309981 */ /* 0x000162000c1e1900 */
[----:B------:R-:W-:Y:S01]  /*9a80*/  ISETP.GE.AND P1, PT, R3, R60, PT ;  /* 0x0000003c0300720c */ /* 0x000fe20003f26270 */
[----:B0-----:R-:W-:-:S05]  /*9a90*/  VIADD R21, R11, 0x200 ;  /* 0x000002000b157836 */ /* 0x001fca0000000000 */
[----:B------:R-:W-:-:S07]  /*9aa0*/  ISETP.GE.AND P3, PT, R21, R60, PT ;  /* 0x0000003c1500720c */ /* 0x000fce0003f66270 */
[----:B------:R-:W-:Y:S01]  /*9ab0*/  @!P1 LEA R22, P2, R64, UR4, 0x2 ;  /* 0x0000000440169c11 */ /* 0x000fe2000f8410ff */
[----:B------:R-:W-:-:S03]  /*9ac0*/  VIADD R3, R11, 0x1c0 ;  /* 0x000001c00b037836 */ /* 0x000fc60000000000 */
[----:B------:R-:W-:-:S05]  /*9ad0*/  @!P1 LEA.HI.X R23, R64, UR5, R65, 0x2, P2 ;  /* 0x0000000540179c11 */ /* 0x000fca00090f1441 */
[----:B------:R-:W5:Y:S01]  /*9ae0*/  @!P1 LDG.E R47, desc[UR6][R22.64+0x680] ;  /* 0x00068006162f9981 */ /* 0x000f62000c1e1900 */
[----:B------:R-:W0:Y:S01]  /*9af0*/  @!P3 S2R R20, SR_TID.X ;  /* 0x000000000014b919 */ /* 0x000e220000002100 */
[----:B------:R-:W-:Y:S01]  /*9b00*/  ISETP.GE.AND P1, PT, R3, R60, PT ;  /* 0x0000003c0300720c */ /* 0x000fe20003f26270 */
[----:B------:R-:W-:-:S12]  /*9b10*/  VIADD R3, R11, 0x1e0 ;  /* 0x000001e00b037836 */ /* 0x000fd80000000000 */
[----:B------:R-:W-:-:S04]  /*9b20*/  @!P1 LEA R18, P2, R64, UR4, 0x2 ;  /* 0x0000000440129c11 */ /* 0x000fc8000f8410ff */
[----:B------:R-:W-:Y:S02]  /*9b30*/  @!P1 LEA.HI.X R19, R64, UR5, R65, 0x2, P2 ;  /* 0x0000000540139c11 */ /* 0x000fe400090f1441 */
[----:B------:R-:W-:-:S03]  /*9b40*/  ISETP.GE.AND P2, PT, R3, R60, PT ;  /* 0x0000003c0300720c */ /* 0x000fc60003f46270 */
[----:B------:R1:W5:Y:S01]  /*9b50*/  @!P1 LDG.E R46, desc[UR6][R18.64+0x700] ;  /* 0x00070006122e9981 */ /* 0x000362000c1e1900 */
[C---:B0-----:R-:W-:Y:S02]  /*9b60*/  @!P3 LOP3.LUT R21, R20.reuse, 0x3e0, RZ, 0xc0, !PT ;  /* 0x000003e01415b812 */ /* 0x041fe400078ec0ff */
[----:B------:R-:W-:Y:S01]  /*9b70*/  @!P3 LOP3.LUT R20, R20, 0x1f, RZ, 0xc0, !PT ;  /* 0x0000001f1414b812 */ /* 0x000fe200078ec0ff */
[----:B-1----:R-:W-:-:S06]  /*9b80*/  @!P3 IMAD R19, R5, 0x1980, RZ ;  /* 0x000019800513b824 */ /* 0x002fcc00078e02ff */
[----:B------:R-:W-:Y:S01]  /*9b90*/  @!P2 LEA R2, P1, R64, UR4, 0x2 ;  /* 0x000000044002ac11 */ /* 0x000fe2000f8210ff */
[----:B------:R-:W-:-:S03]  /*9ba0*/  @!P3 IMAD R20, R21, 0x11, R20 ;  /* 0x000000111514b824 */ /* 0x000fc600078e0214 */
[----:B------:R-:W-:Y:S02]  /*9bb0*/  @!P2 LEA.HI.X R3, R64, UR5, R65, 0x2, P1 ;  /* 0x000000054003ac11 */ /* 0x000fe400088f1441 */
[----:B------:R-:W-:-:S03]  /*9bc0*/  @!P3 IADD3 R20, P1, PT, R19, R20, RZ ;  /* 0x000000141314b210 */ /* 0x000fc60007f3e0ff */
[----:B------:R1:W5:Y:S02]  /*9bd0*/  @!P2 LDG.E R11, desc[UR6][R2.64+0x780] ;  /* 0x00078006020ba981 */ /* 0x000364000c1e1900 */
[----:B------:R-:W-:Y:S01]  /*9be0*/  @!P3 IMAD.X R19, RZ, RZ, R62, P1 ;  /* 0x000000ffff13b224 */ /* 0x000fe200008e063e */
[----:B------:R-:W-:-:S04]  /*9bf0*/  @!P3 LEA R18, P1, R20, UR4, 0x2 ;  /* 0x000000041412bc11 */ /* 0x000fc8000f8210ff */
[----:B------:R-:W-:-:S05]  /*9c00*/  @!P3 LEA.HI.X R19, R20, UR5, R19, 0x2, P1 ;  /* 0x000000051413bc11 */ /* 0x000fca00088f1413 */
[----:B------:R1:W5:Y:S04]  /*9c10*/  @!P3 LDG.E R58, desc[UR6][R18.64+0x800] ;  /* 0x00080006123ab981 */ /* 0x000368000c1e1900 */
.L_x_113:
[----:B------:R-:W-:Y:S08]  /*9c20*/  BAR.SYNC.DEFER_BLOCKING 0x0 ;  /* 0x0000000000007b1d */ /* 0x000ff00000010000 */
[----:B------:R-:W2:Y:S01]  /*9c30*/  S2UR UR5, SR_CgaCtaId ;  /* 0x00000000000579c3 */ /* 0x000ea20000008800 */
[----:B------:R-:W-:Y:S01]  /*9c40*/  UMOV UR4, 0x400 ;  /* 0x0000040000047882 */ /* 0x000fe20000000000 */
[----:B01----:R-:W0:Y:S01]  /*9c50*/  S2R R2, SR_TID.X ;  /* 0x0000000000027919 */ /* 0x003e220000002100 */
[----:B-----5:R1:W-:Y:S04]  /*9c60*/  STS [R10+-0x4], R63 ;  /* 0xfffffc3f0a007388 */ /* 0x0203e80000000800 */
[----:B------:R1:W-:Y:S01]  /*9c70*/  STS [R9+-0x4], R56 ;  /* 0xfffffc3809007388 */ /* 0x0003e20000000800 */
[----:B--2---:R-:W-:-:S03]  /*9c80*/  ULEA UR4, UR5, UR4, 0x18 ;  /* 0x0000000405047291 */ /* 0x004fc6000f8ec0ff */
[----:B------:R1:W-:Y:S04]  /*9c90*/  STS [R8+-0x4], R61 ;  /* 0xfffffc3d08007388 */ /* 0x0003e80000000800 */
[----:B------:R1:W-:Y:S04]  /*9ca0*/  STS [R7+-0x4], R54 ;  /* 0xfffffc3607007388 */ /* 0x0003e80000000800 */
[----:B------:R1:W-:Y:S01]  /*9cb0*/  STS [R6+-0x4], R59 ;  /* 0xfffffc3b06007388 */ /* 0x0003e20000000800 */
[----:B0-----:R-:W-:-:S03]  /*9cc0*/  LEA R3, R2, UR4, 0x2 ;  /* 0x0000000402037c11 */ /* 0x001fc6000f8e10ff */
[----:B------:R1:W-:Y:S04]  /*9cd0*/  STS [R4+-0x4], R57 ;  /* 0xfffffc3904007388 */ /* 0x0003e80000000800 */
        /* <DEDUP_REMOVED lines=10> */
[----:B------:R1:W-:Y:S01]  /*9d80*/  STS [R17+-0x4], R58 ;  /* 0xfffffc3a11007388 */ /* 0x0003e20000000800 */
[----:B------:R-:W-:Y:S06]  /*9d90*/  BAR.SYNC.DEFER_BLOCKING 0x0 ;  /* 0x0000000000007b1d */ /* 0x000fec0000010000 */
[----:B------:R-:W-:Y:S05]  /*9da0*/  @P0 BRA `(.L_x_114) ;  /* 0x00000008006c0947 */ /* 0x000fea0003800000 */
[----:B------:R-:W-:Y:S01]  /*9db0*/  LEA R44, R44, UR4, 0x3 ;  /* 0x000000042c2c7c11 */ /* 0x000fe2000f8e18ff */
[----:B-1----:R-:W-:Y:S01]  /*9dc0*/  LDS R11, [R3] ;  /* 0x00000000030b7984 */ /* 0x002fe20000000800 */
[----:B------:R-:W0:Y:S01]  /*9dd0*/  LDCU.64 UR8, c[0x0][0x3b0] ;  /* 0x00007600ff0877ac */ /* 0x000e220008000a00 */
[----:B------:R-:W-:Y:S02]  /*9de0*/  LEA R43, R43, UR4, 0x3 ;  /* 0x000000042b2b7c11 */ /* 0x000fe4000f8e18ff */
[----:B------:R-:W1:Y:S01]  /*9df0*/  LDS.64 R4, [R44+0x6600] ;  /* 0x006600002c047984 */ /* 0x000e620000000a00 */
[----:B------:R-:W-:Y:S02]  /*9e00*/  LEA R42, R42, UR4, 0x3 ;  /* 0x000000042a2a7c11 */ /* 0x000fe4000f8e18ff */
[----:B------:R-:W-:Y:S02]  /*9e10*/  LEA R41, R41, UR4, 0x3 ;  /* 0x0000000429297c11 */ /* 0x000fe4000f8e18ff */
[----:B------:R-:W-:-:S02]  /*9e20*/  LEA R40, R40, UR4, 0x3 ;  /* 0x0000000428287c11 */ /* 0x000fc4000f8e18ff */
[----:B------:R-:W-:Y:S02]  /*9e30*/  LEA R39, R39, UR4, 0x3 ;  /* 0x0000000427277c11 */ /* 0x000fe4000f8e18ff */
[----:B------:R-:W-:Y:S02]  /*9e40*/  LEA R38, R38, UR4, 0x3 ;  /* 0x0000000426267c11 */ /* 0x000fe4000f8e18ff */
[----:B------:R-:W-:Y:S02]  /*9e50*/  LEA R37, R37, UR4, 0x3 ;  /* 0x0000000425257c11 */ /* 0x000fe4000f8e18ff */
        /* <DEDUP_REMOVED lines=9> */
[----:B-1----:R-:W-:-:S05]  /*9ef0*/  IADD3 R0, P0, PT, R4, R2, RZ ;  /* 0x0000000204007210 */ /* 0x002fca0007f1e0ff */
[----:B------:R-:W-:Y:S01]  /*9f00*/  IMAD.X R5, RZ, RZ, R5, P0 ;  /* 0x000000ffff057224 */ /* 0x000fe200000e0605 */
[----:B0-----:R-:W-:-:S04]  /*9f10*/  LEA R6, P0, R0, UR8, 0x2 ;  /* 0x0000000800067c11 */ /* 0x001fc8000f8010ff */
[----:B------:R-:W-:-:S05]  /*9f20*/  LEA.HI.X R7, R0, UR9, R5, 0x2, P0 ;  /* 0x0000000900077c11 */ /* 0x000fca00080f1405 */
[----:B------:R-:W-:Y:S01]  /*9f30*/  STG.E desc[UR6][R6.64], R11 ;  /* 0x0000000b06007986 */ /* 0x000fe2000c101906 */
[----:B------:R-:W-:-:S03]  /*9f40*/  NOP ;  /* 0x0000000000007918 */ /* 0x000fc60000000000 */
[----:B------:R-:W0:Y:S04]  /*9f50*/  LDS.64 R4, [R43+0x6600] ;  /* 0x006600002b047984 */ /* 0x000e280000000a00 */
[----:B------:R-:W1:Y:S01]  /*9f60*/  LDS R13, [R3+0x600] ;  /* 0x00060000030d7984 */ /* 0x000e620000000800 */
[----:B0-----:R-:W-:-:S05]  /*9f70*/  IADD3 R0, P0, PT, R4, R2, RZ ;  /* 0x0000000204007210 */ /* 0x001fca0007f1e0ff */
[----:B------:R-:W-:Y:S01]  /*9f80*/  IMAD.X R5, RZ, RZ, R5, P0 ;  /* 0x000000ffff057224 */ /* 0x000fe200000e0605 */
[----:B------:R-:W-:-:S04]  /*9f90*/  LEA R8, P0, R0, UR8, 0x2 ;  /* 0x0000000800087c11 */ /* 0x000fc8000f8010ff */
[----:B------:R-:W-:-:S05]  /*9fa0*/  LEA.HI.X R9, R0, UR9, R5, 0x2, P0 ;  /* 0x0000000900097c11 */ /* 0x000fca00080f1405 */
[----:B-1----:R-:W-:Y:S01]  /*9fb0*/  STG.E desc[UR6][R8.64+0x600], R13 ;  /* 0x0006000d08007986 */ /* 0x002fe2000c101906 */
        /* <DEDUP_REMOVED lines=120> */
[----:B------:R-:W-:Y:S01]  /*a740*/  NOP ;  /* 0x0000000000007918 */ /* 0x000fe20000000000 */
[----:B------:R-:W-:Y:S05]  /*a750*/  EXIT ;  /* 0x000000000000794d */ /* 0x000fea0003800000 */
.L_x_114:
[----:B-1----:R-:W-:Y:S01]  /*a760*/  LEA R7, R44, UR4, 0x3 ;  /* 0x000000042c077c11 */ /* 0x002fe2000f8e18ff */
[----:B------:R-:W-:Y:S01]  /*a770*/  IMAD R5, R5, -0x1980, R28 ;  /* 0xffffe68005057824 */ /* 0x000fe200078e021c */
[----:B------:R-:W-:Y:S02]  /*a780*/  LEA R43, R43, UR4, 0x3 ;  /* 0x000000042b2b7c11 */ /* 0x000fe4000f8e18ff */
[----:B------:R-:W-:Y:S02]  /*a790*/  LEA R41, R41, UR4, 0x3 ;  /* 0x0000000429297c11 */ /* 0x000fe4000f8e18ff */
[----:B------:R-:W0:Y:S01]  /*a7a0*/  LDS.64 R6, [R7+0x6600] ;  /* 0x0066000007067984 */ /* 0x000e220000000a00 */
[----:B------:R-:W-:Y:S02]  /*a7b0*/  ISETP.GE.AND P1, PT, R2, R5, PT ;  /* 0x000000050200720c */ /* 0x000fe40003f26270 */
[----:B------:R-:W-:Y:S02]  /*a7c0*/  LEA R39, R39, UR4, 0x3 ;  /* 0x0000000427277c11 */ /* 0x000fe4000f8e18ff */
[----:B------:R-:W-:-:S02]  /*a7d0*/  LEA R37, R37, UR4, 0x3 ;  /* 0x0000000425257c11 */ /* 0x000fc4000f8e18ff */
[----:B------:R-:W-:Y:S02]  /*a7e0*/  LEA R35, R35, UR4, 0x3 ;  /* 0x0000000423237c11 */ /* 0x000fe4000f8e18ff */
[----:B------:R-:W-:Y:S02]  /*a7f0*/  LEA R33, R33, UR4, 0x3 ;  /* 0x0000000421217c11 */ /* 0x000fe4000f8e18ff */
[----:B------:R-:W-:Y:S02]  /*a800*/  LEA R31, R31, UR4, 0x3 ;  /* 0x000000041f1f7c11 */ /* 0x000fe4000f8e18ff */
[----:B------:R-:W-:Y:S01]  /*a810*/  LEA R45, R45, UR4, 0x3 ;  /* 0x000000042d2d7c11 */ /* 0x000fe2000f8e18ff */
[----:B------:R-:W1:Y:S01]  /*a820*/  @!P1 LDS R13, [R3] ;  /* 0x00000000030d9984 */ /* 0x000e620000000800 */
[----:B------:R-:W2:Y:S01]  /*a830*/  @!P1 LDC.64 R8, c[0x0][0x3b0] ;  /* 0x0000ec00ff089b82 */ /* 0x000ea20000000a00 */
[----:B0-----:R-:W-:-:S05]  /*a840*/  @!P1 IADD3 R0, P0, PT, R6, R2, RZ ;  /* 0x0000000206009210 */ /* 0x001fca0007f1e0ff */
[----:B------:R-:W-:Y:S01]  /*a850*/  @!P1 IMAD.X R6, RZ, RZ, R7, P0 ;  /* 0x000000ffff069224 */ /* 0x000fe200000e0607 */
[----:B--2---:R-:W-:-:S04]  /*a860*/  @!P1 LEA R8, P0, R0, R8, 0x2 ;  /* 0x0000000800089211 */ /* 0x004fc800078010ff */
[----:B------:R-:W-:Y:S01]  /*a870*/  @!P1 LEA.HI.X R9, R0, R9, R6, 0x2, P0 ;  /* 0x0000000900099211 */ /* 0x000fe200000f1406 */
[----:B------:R-:W-:-:S04]  /*a880*/  VIADD R0, R2, 0x180 ;  /* 0x0000018002007836 */ /* 0x000fc80000000000 */
[----:B-1----:R-:W-:Y:S01]  /*a890*/  @!P1 STG.E desc[UR6][R8.64], R13 ;  /* 0x0000000d08009986 */ /* 0x002fe2000c101906 */
[----:B------:R-:W-:-:S03]  /*a8a0*/  NOP ;  /* 0x0000000000007918 */ /* 0x000fc60000000000 */
[----:B------:R-:W0:Y:S01]  /*a8b0*/  LDS.64 R6, [R43+0x6600] ;  /* 0x006600002b067984 */ /* 0x000e220000000a00 */
[----:B------:R-:W-:-:S13]  /*a8c0*/  ISETP.GE.AND P1, PT, R0, R5, PT ;  /* 0x000000050000720c */ /* 0x000fda0003f26270 */
[----:B------:R-:W1:Y:S01]  /*a8d0*/  @!P1 LDS R15, [R3+0x600] ;  /* 0x00060000030f9984 */ /* 0x000e620000000800 */
[----:B------:R-:W2:Y:S01]  /*a8e0*/  @!P1 LDC.64 R10, c[0x0][0x3b0] ;  /* 0x0000ec00ff0a9b82 */ /* 0x000ea20000000a00 */
[----:B0-----:R-:W-:-:S05]  /*a8f0*/  @!P1 IADD3 R0, P0, PT, R6, R2, RZ ;  /* 0x0000000206009210 */ /* 0x001fca0007f1e0ff */
[----:B------:R-:W-:Y:S01]  /*a900*/  @!P1 IMAD.X R6, RZ, RZ, R7, P0 ;  /* 0x000000ffff069224 */ /* 0x000fe200000e0607 */
[----:B--2---:R-:W-:Y:S02]  /*a910*/  @!P1 LEA R10, P0, R0, R10, 0x2 ;  /* 0x0000000a000a9211 */ /* 0x004fe400078010ff */
[----:B------:R-:W-:Y:S02]  /*a920*/  LEA R7, R42, UR4, 0x3 ;  /* 0x000000042a077c11 */ /* 0x000fe4000f8e18ff */
        /* <DEDUP_REMOVED lines=69> */
[----:B------:R-:W-:Y:S02]  /*ad80*/  @!P1 LEA.HI.X R11, R0, R11, R6, 0x2, P0 ;  /* 0x0000000b000b9211 */ /* 0x000fe400000f1406 */
[----:B------:R-:W-:-:S03]  /*ad90*/  LOP3.LUT R0, R2, 0xc00, RZ, 0xfc, !PT ;  /* 0x00000c0002007812 */ /* 0x000fc600078efcff */
        /* <DEDUP_REMOVED lines=88> */
[C---:B--2---:R-:W-:Y:S02]  /*b320*/  @!P1 LEA R10, P0, R0.reuse, R10, 0x2 ;  /* 0x0000000a000a9211 */ /* 0x044fe400078010ff */
        /* <DEDUP_REMOVED lines=9> */
[----:B0-----:R-:W-:-:S05]  /*b3c0*/  IADD3 R2, P0, PT, R6, R2, RZ ;  /* 0x0000000206027210 */ /* 0x001fca0007f1e0ff */
[----:B------:R-:W-:Y:S01]  /*b3d0*/  IMAD.X R6, RZ, RZ, R7, P0 ;  /* 0x000000ffff067224 */ /* 0x000fe200000e0607 */
[----:B--2---:R-:W-:-:S04]  /*b3e0*/  @!P1 LEA R4, P0, R2, R4, 0x2 ;  /* 0x0000000402049211 */ /* 0x004fc800078010ff */
[----:B------:R-:W-:-:S05]  /*b3f0*/  @!P1 LEA.HI.X R5, R2, R5, R6, 0x2, P0 ;  /* 0x0000000502059211 */ /* 0x000fca00000f1406 */
[----:B-1----:R-:W-:Y:S01]  /*b400*/  @!P1 STG.E desc[UR6][R4.64+0x6000], R3 ;  /* 0x0060000304009986 */ /* 0x002fe2000c101906 */
[----:B------:R-:W-:Y:S01]  /*b410*/  NOP ;  /* 0x0000000000007918 */ /* 0x000fe20000000000 */
[----:B------:R-:W-:Y:S05]  /*b420*/  EXIT ;  /* 0x000000000000794d */ /* 0x000fea0003800000 */
.L_x_30:
[----:B------:R-:W-:Y:S02]  /*b430*/  IMAD.MOV.U32 R72, RZ, RZ, R57 ;  /* 0x000000ffff487224 */ /* 0x000fe400078e0039 */
[----:B------:R-:W-:Y:S02]  /*b440*/  IMAD.MOV.U32 R65, RZ, RZ, 0x1 ;  /* 0x00000001ff417424 */ /* 0x000fe400078e00ff */
[----:B------:R-:W-:Y:S02]  /*b450*/  IMAD.MOV.U32 R74, RZ, RZ, RZ ;  /* 0x000000ffff4a7224 */ /* 0x000fe400078e00ff */
[----:B------:R-:W-:-:S07]  /*b460*/  IMAD.MOV.U32 R63, RZ, RZ, -0x1 ;  /* 0xffffffffff3f7424 */ /* 0x000fce00078e00ff */
[----:B------:R-:W-:Y:S05]  /*b470*/  WARPSYNC.COLLECTIVE R63, `(.L_x_115) ;  /* 0x000000003f087348 */ /* 0x000fea0003c00000 */
[----:B------:R0:W1:Y:S02]  /*b480*/  SHFL.UP P0, R70, R72, R65, R74 ;  /* 0x0400004148467389 */ /* 0x000064000000004a */
[----:B01----:R-:W-:Y:S05]  /*b490*/  ENDCOLLECTIVE ;  /* 0x000000000000791b */ /* 0x003fea0003800000 */
.L_x_115:
[----:B------:R-:W-:Y:S02]  /*b4a0*/  IMAD.MOV.U32 R65, RZ, RZ, 0x2 ;  /* 0x00000002ff417424 */ /* 0x000fe400078e00ff */
[----:B------:R-:W-:-:S04]  /*b4b0*/  IMAD.MOV.U32 R66, RZ, RZ, R70 ;  /* 0x000000ffff427224 */ /* 0x000fc800078e0046 */
[----:B------:R-:W-:-:S04]  /*b4c0*/  @P0 IMAD.IADD R66, R57, 0x1, R66 ;  /* 0x0000000139420824 */ /* 0x000fc800078e0242 */
[----:B------:R-:W-:-:S07]  /*b4d0*/  IMAD.MOV.U32 R72, RZ, RZ, R66 ;  /* 0x000000ffff487224 */ /* 0x000fce00078e0042 */
[----:B------:R-:W-:Y:S05]  /*b4e0*/  WARPSYNC.COLLECTIVE R63, `(.L_x_116) ;  /* 0x000000003f087348 */ /* 0x000fea0003c00000 */
[----:B------:R0:W1:Y:S02]  /*b4f0*/  SHFL.UP P0, R70, R72, R65, R74 ;  /* 0x0400004148467389 */ /* 0x000064000000004a */
[----:B01----:R-:W-:Y:S05]  /*b500*/  ENDCOLLECTIVE ;  /* 0x000000000000791b */ /* 0x003fea0003800000 */
.L_x_116:
[----:B------:R-:W-:Y:S02]  /*b510*/  IMAD.MOV.U32 R65, RZ, RZ, 0x4 ;  /* 0x00000004ff417424 */ /* 0x000fe400078e00ff */
[----:B------:R-:W-:-:S04]  /*b520*/  IMAD.MOV.U32 R59, RZ, RZ, R70 ;  /* 0x000000ffff3b7224 */ /* 0x000fc800078e0046 */
[----:B------:R-:W-:-:S04]  /*b530*/  @P0 IMAD.IADD R59, R66, 0x1, R59 ;  /* 0x00000001423b0824 */ /* 0x000fc800078e023b */
[----:B------:R-:W-:-:S07]  /*b540*/  IMAD.MOV.U32 R72, RZ, RZ, R59 ;  /* 0x000000ffff487224 */ /* 0x000fce00078e003b */
[----:B------:R-:W-:Y:S05]  /*b550*/  WARPSYNC.COLLECTIVE R63, `(.L_x_117) ;  /* 0x000000003f087348 */ /* 0x000fea0003c00000 */
[----:B------:R0:W1:Y:S02]  /*b560*/  SHFL.UP P0, R70, R72, R65, R74 ;  /* 0x0400004148467389 */ /* 0x000064000000004a */
[----:B01----:R-:W-:Y:S05]  /*b570*/  ENDCOLLECTIVE ;  /* 0x000000000000791b */ /* 0x003fea0003800000 */
.L_x_117:
[----:B------:R-:W-:Y:S02]  /*b580*/  IMAD.MOV.U32 R65, RZ, RZ, 0x8 ;  /* 0x00000008ff417424 */ /* 0x000fe400078e00ff */
[----:B------:R-:W-:-:S04]  /*b590*/  IMAD.MOV.U32 R68, RZ, RZ, R70 ;  /* 0x000000ffff447224 */ /* 0x000fc800078e0046 */
[----:B------:R-:W-:-:S04]  /*b5a0*/  @P0 IMAD.IADD R68, R59, 0x1, R68 ;  /* 0x000000013b440824 */ /* 0x000fc800078e0244 */
[----:B------:R-:W-:-:S07]  /*b5b0*/  IMAD.MOV.U32 R72, RZ, RZ, R68 ;  /* 0x000000ffff487224 */ /* 0x000fce00078e0044 */
[----:B------:R-:W-:Y:S05]  /*b5c0*/  WARPSYNC.COLLECTIVE R63, `(.L_x_118) ;  /* 0x000000003f087348 */ /* 0x000fea0003c00000 */
[----:B------:R0:W1:Y:S02]  /*b5d0*/  SHFL.UP P0, R70, R72, R65, R74 ;  /* 0x0400004148467389 */ /* 0x000064000000004a */
[----:B01----:R-:W-:Y:S05]  /*b5e0*/  ENDCOLLECTIVE ;  /* 0x000000000000791b */ /* 0x003fea0003800000 */
.L_x_118:
[----:B------:R-:W-:Y:S02]  /*b5f0*/  IMAD.MOV.U32 R65, RZ, RZ, 0x10 ;  /* 0x00000010ff417424 */ /* 0x000fe400078e00ff */
[----:B------:R-:W-:-:S04]  /*b600*/  IMAD.MOV.U32 R61, RZ, RZ, R70 ;  /* 0x000000ffff3d7224 */ /* 0x000fc800078e0046 */
[----:B------:R-:W-:-:S04]  /*b610*/  @P0 IMAD.IADD R61, R68, 0x1, R61 ;  /* 0x00000001443d0824 */ /* 0x000fc800078e023d */
[----:B------:R-:W-:-:S07]  /*b620*/  IMAD.MOV.U32 R72, RZ, RZ, R61 ;  /* 0x000000ffff487224 */ /* 0x000fce00078e003d */
[----:B------:R-:W-:Y:S05]  /*b630*/  WARPSYNC.COLLECTIVE R63, `(.L_x_119) ;  /* 0x000000003f087348 */ /* 0x000fea0003c00000 */
[----:B------:R0:W1:Y:S02]  /*b640*/  SHFL.UP P0, R70, R72, R65, R74 ;  /* 0x0400004148467389 */ /* 0x000064000000004a */
[----:B01----:R-:W-:Y:S05]  /*b650*/  ENDCOLLECTIVE ;  /* 0x000000000000791b */ /* 0x003fea0003800000 */
.L_x_119:
[----:B------:R-:W-:Y:S05]  /*b660*/  BRA `(.L_x_120) ;  /* 0xffffff7c00107947 */ /* 0x000fea000383ffff */
.L_x_121:
[----:B------:R-:W-:-:S00]  /*b670*/  BRA `(.L_x_121) ;  /* 0xfffffffc00fc7947 */ /* 0x000fc0000383ffff */
[----:B------:R-:W-:-:S00]  /*b680*/  NOP ;  /* 0x0000000000007918 */ /* 0x000fc00000000000 */
[----:B------:R-:W-:-:S00]  /*b690*/  NOP ;  /* 0x0000000000007918 */ /* 0x000fc00000000000 */
[----:B------:R-:W-:-:S00]  /*b6a0*/  NOP ;  /* 0x0000000000007918 */ /* 0x000fc00000000000 */
[----:B------:R-:W-:-:S00]  /*b6b0*/  NOP ;  /* 0x0000000000007918 */ /* 0x000fc00000000000 */
[----:B------:R-:W-:-:S00]  /*b6c0*/  NOP ;  /* 0x0000000000007918 */ /* 0x000fc00000000000 */
[----:B------:R-:W-:-:S00]  /*b6d0*/  NOP ;  /* 0x0000000000007918 */ /* 0x000fc00000000000 */
[----:B------:R-:W-:-:S00]  /*b6e0*/  NOP ;  /* 0x0000000000007918 */ /* 0x000fc00000000000 */
[----:B------:R-:W-:-:S00]  /*b6f0*/  NOP ;  /* 0x0000000000007918 */ /* 0x000fc00000000000 */
.L_x_701:


//--------------------- .text._ZN3cub18CUB_300001_SM_10006detail10radix_sort33DeviceRadixSortExclusiveSumKernelINS1_5radix10policy_hubIffyE10Policy1000EyEEvPT0_ --------------------------
	.section	.text._ZN3cub18CUB_300001_SM_10006detail10radix_sort33DeviceRadixSortExclusiveSumKernelINS1_5radix10policy_hubIffyE10Policy1000EyEEvPT0_,"ax",@progbits
	.align	128
        .global         _ZN3cub18CUB_300001_SM_10006detail10radix_sort33DeviceRadixSortExclusiveSumKernelINS1_5radix10policy_hubIffyE10Policy1000EyEEvPT0_
        .type           _ZN3cub18CUB_300001_SM_10006detail10radix_sort33DeviceRadixSortExclusiveSumKernelINS1_5radix10policy_hubIffyE10Policy1000EyEEvPT0_,@function
        .size           _ZN3cub18CUB_300001_SM_10006detail10radix_sort33DeviceRadixSortExclusiveSumKernelINS1_5radix10policy_hubIffyE10Policy1000EyEEvPT0_,(.L_x_702 - _ZN3cub18CUB_300001_SM_10006detail10radix_sort33DeviceRadixSortExclusiveSumKernelINS1_5radix10policy_hubIffyE10Policy1000EyEEvPT0_)
        .other          _ZN3cub18CUB_300001_SM_10006detail10radix_sort33DeviceRadixSortExclusiveSumKernelINS1_5radix10policy_hubIffyE10Policy1000EyEEvPT0_,@"STO_CUDA_ENTRY STV_DEFAULT"
_ZN3cub18CUB_300001_SM_10006detail10radix_sort33DeviceRadixSortExclusiveSumKernelINS1_5radix10policy_hubIffyE10Policy1000EyEEvPT0_:
.text._ZN3cub18CUB_300001_SM_10006detail10radix_sort33DeviceRadixSortExclusiveSumKernelINS1_5radix10policy_hubIffyE10Policy1000EyEEvPT0_:
[----:B------:R-:W-:Y:S01]  /*0000*/  LDC R1, c[0x0][0x37c] ;  /* 0x0000df00ff017b82 */ /* 0x000fe20000000800 */
[----:B------:R-:W0:Y:S07]  /*0010*/  S2R R18, SR_TID.X ;  /* 0x0000000000127919 */ /* 0x000e2e0000002100 */
[----:B------:R-:W1:Y:S01]  /*0020*/  LDC.64 R16, c[0x0][0x380] ;  /* 0x0000e000ff107b82 */ /* 0x000e620000000a00 */
[----:B------:R-:W2:Y:S01]  /*0030*/  LDCU.64 UR4, c[0x0][0x358] ;  /* 0x00006b00ff0477ac */ /* 0x000ea20008000a00 */
[----:B------:R-:W3:Y:S01]  /*0040*/  S2R R5, SR_CTAID.X ;  /* 0x0000000000057919 */ /* 0x000ee20000002500 */
[----:B0-----:R-:W-:Y:S01]  /*0050*/  ISETP.GT.U32.AND P1, PT, R18, 0xff, PT ;  /* 0x000000ff1200780c */ /* 0x001fe20003f24070 */
[----:B---3--:R-:W-:-:S04]  /*0060*/  IMAD R5, R5, 0x100, R18 ;  /* 0x0000010005057824 */ /* 0x008fc800078e0212 */
[----:B-1----:R-:W-:-:S08]  /*0070*/  IMAD.WIDE R16, R5, 0x8, R16 ;  /* 0x0000000805107825 */ /* 0x002fd000078e0210 */
[----:B--2---:R-:W2:Y:S01]  /*0080*/  @!P1 LDG.E.64 R2, desc[UR4][R16.64] ;  /* 0x0000000410029981 */ /* 0x004ea2000c1e1b00 */
[----:B------:R-:W-:Y:S02]  /*0090*/  MOV R0, 0x400 ;  /* 0x0000040000007802 */ /* 0x000fe40000000f00 */
[C---:B------:R-:W-:Y:S01]  /*00a0*/  ISETP.GT.U32.AND P0, PT, R18.reuse, 0x1f, PT ;  /* 0x0000001f1200780c */ /* 0x040fe20003f04070 */
[----:B------:R-:W0:Y:S02]  /*00b0*/  S2R R5, SR_CgaCtaId ;  /* 0x0000000000057919 */ /* 0x000e240000008800 */
[----:B0-----:R-:W-:Y:S02]  /*00c0*/  LEA R5, R5, R0, 0x18 ;  /* 0x0000000005057211 */ /* 0x001fe400078ec0ff */
[----:B------:R-:W-:-:S05]  /*00d0*/  LEA.HI R0, R18, R18, RZ, 0x1d ;  /* 0x0000001212007211 */ /* 0x000fca00078fe8ff */
[----:B------:R-:W-:-:S05]  /*00e0*/  IMAD R0, R0, 0x8, R5 ;  /* 0x0000000800007824 */ /* 0x000fca00078e0205 */
[----:B--2---:R0:W-:Y:S01]  /*00f0*/  STS.64 [R0+0x10], R2 ;  /* 0x0000100200007388 */ /* 0x0041e20000000a00 */
[----:B------:R-:W-:Y:S06]  /*0100*/  BAR.SYNC.DEFER_BLOCKING 0x0 ;  /* 0x0000000000007b1d */ /* 0x000fec0000010000 */
[----:B------:R-:W-:Y:S05]  /*0110*/  @P0 BRA `(.L_x_122) ;  /* 0x0000000400240947 */ /* 0x000fea0003800000 */
[----:B------:R-:W-:Y:S01]  /*0120*/  IMAD R18, R18, 0x48, R5 ;  /* 0x0000004812127824 */ /* 0x000fe200078e0205 */
[----:B------:R-:W-:-:S04]  /*0130*/  UMOV UR6, 0xffffffff ;  /* 0xffffffff00067882 */ /* 0x000fc80000000000 */
[----:B------:R-:W-:Y:S04]  /*0140*/  LDS.64 R14, [R18+0x10] ;  /* 0x00001000120e7984 */ /* 0x000fe80000000a00 */
[----:B------:R-:W-:Y:S04]  /*0150*/  LDS.64 R12, [R18+0x18] ;  /* 0x00001800120c7984 */ /* 0x000fe80000000a00 */
[----:B------:R-:W1:Y:S04]  /*0160*/  LDS.64 R10, [R18+0x20] ;  /* 0x00002000120a7984 */ /* 0x000e680000000a00 */
[----:B------:R-:W-:Y:S04]  /*0170*/  LDS.64 R8, [R18+0x28] ;  /* 0x0000280012087984 */ /* 0x000fe80000000a00 */
[----:B------:R-:W2:Y:S04]  /*0180*/  LDS.64 R6, [R18+0x30] ;  /* 0x0000300012067984 */ /* 0x000ea80000000a00 */
[----:B------:R-:W-:Y:S04]  /*0190*/  LDS.64 R4, [R18+0x38] ;  /* 0x0000380012047984 */ /* 0x000fe80000000a00 */
[----:B0-----:R-:W0:Y:S04]  /*01a0*/  LDS.64 R2, [R18+0x40] ;  /* 0x0000400012027984 */ /* 0x001e280000000a00 */
[----:B------:R-:W3:Y:S01]  /*01b0*/  LDS.64 R20, [R18+0x48] ;  /* 0x0000480012147984 */ /* 0x000ee20000000a00 */
[----:B-1----:R-:W-:-:S04]  /*01c0*/  IADD3 R19, P3, P4, R10, R12, R14 ;  /* 0x0000000c0a137210 */ /* 0x002fc80007c7e00e */
[----:B------:R-:W-:Y:S02]  /*01d0*/  IADD3.X R23, PT, PT, R11, R13, R15, P3, P4 ;  /* 0x0000000d0b177210 */ /* 0x000fe40001fe840f */
[----:B--2---:R-:W-:-:S04]  /*01e0*/  IADD3 R19, P0, P2, R6, R19, R8 ;  /* 0x0000001306137210 */ /* 0x004fc80007a1e008 */
[----:B------:R-:W-:Y:S02]  /*01f0*/  IADD3.X R23, PT, PT, R7, R23, R9, P0, P2 ;  /* 0x0000001707177210 */ /* 0x000fe400007e4409 */
[----:B0-----:R-:W-:-:S04]  /*0200*/  IADD3 R19, P3, P4, R2, R19, R4 ;  /* 0x0000001302137210 */ /* 0x001fc80007c7e004 */
[----:B---3--:R-:W-:Y:S02]  /*0210*/  IADD3 R20, P0, PT, R20, R19, RZ ;  /* 0x0000001314147210 */ /* 0x008fe40007f1e0ff */
[----:B------:R-:W-:-:S05]  /*0220*/  IADD3.X R19, PT, PT, R3, R23, R5, P3, P4 ;  /* 0x0000001703137210 */ /* 0x000fca0001fe8405 */
[----:B------:R-:W-:Y:S01]  /*0230*/  IMAD.X R19, R21, 0x1, R19, P0 ;  /* 0x0000000115137824 */ /* 0x000fe200000e0613 */
[----:B------:R-:W-:Y:S06]  /*0240*/  BRA.DIV UR6, `(.L_x_123) ;  /* 0x0000000206f07947 */ /* 0x000fec000b800000 */
[----:B------:R-:W0:Y:S04]  /*0250*/  SHFL.UP PT, R27, R20, 0x1, RZ ;  /* 0x04200000141b7989 */ /* 0x000e2800000e00ff */
[----:B------:R-:W1:Y:S01]  /*0260*/  SHFL.UP P0, R25, R19, 0x1, RZ ;  /* 0x0420000013197989 */ /* 0x000e6200000000ff */
[----:B0-----:R-:W-:-:S04]  /*0270*/  IADD3 R22, P2, PT, R27, R20, RZ ;  /* 0x000000141b167210 */ /* 0x001fc80007f5e0ff */
[----:B-1----:R-:W-:Y:S01]  /*0280*/  SEL R27, R22, R27, P0 ;  /* 0x0000001b161b7207 */ /* 0x002fe20000000000 */
[----:B------:R-:W-:-:S04]  /*0290*/  IMAD.X R26, R25, 0x1, R19, P2 ;  /* 0x00000001191a7824 */ /* 0x000fc800010e0613 */
[----:B------:R-:W0:Y:S01]  /*02a0*/  SHFL.UP PT, R28, R27, 0x2, RZ ;  /* 0x044000001b1c7989 */ /* 0x000e2200000e00ff */
[----:B------:R-:W-:-:S05]  /*02b0*/  SEL R26, R26, R25, P0 ;  /* 0x000000191a1a7207 */ /* 0x000fca0000000000 */
[----:B------:R-:W1:Y:S01]  /*02c0*/  SHFL.UP P0, R25, R26, 0x2, RZ ;  /* 0x044000001a197989 */ /* 0x000e6200000000ff */
[----:B0-----:R-:W-:-:S05]  /*02d0*/  IADD3 R21, P2, PT, R28, R27, RZ ;  /* 0x0000001b1c157210 */ /* 0x001fca0007f5e0ff */
[----:B-1----:R-:W-:Y:S01]  /*02e0*/  IMAD.X R22, R25, 0x1, R26, P2 ;  /* 0x0000000119167824 */ /* 0x002fe200010e061a */
[----:B------:R-:W-:-:S04]  /*02f0*/  SEL R28, R21, R28, P0 ;  /* 0x0000001c151c7207 */ /* 0x000fc80000000000 */
[----:B------:R-:W-:Y:S01]  /*0300*/  SEL R29, R22, R25, P0 ;  /* 0x00000019161d7207 */ /* 0x000fe20000000000 */
        /* <DEDUP_REMOVED lines=12> */
[----:B------:R0:W1:Y:S04]  /*03d0*/  SHFL.UP PT, R28, R27, 0x10, RZ ;  /* 0x060000001b1c7989 */ /* 0x00006800000e00ff */
[----:B------:R0:W2:Y:S02]  /*03e0*/  SHFL.UP P0, R25, R26, 0x10, RZ ;  /* 0x060000001a197989 */ /* 0x0000a400000000ff */
.L_x_134:
[----:B-1----:R-:W-:-:S04]  /*03f0*/  IADD3 R21, P2, PT, R28, R27, RZ ;  /* 0x0000001b1c157210 */ /* 0x002fc80007f5e0ff */
[----:B--2---:R-:W-:Y:S01]  /*0400*/  SEL R21, R21, R28, P0 ;  /* 0x0000001c15157207 */ /* 0x004fe20000000000 */
[----:B------:R-:W-:-:S05]  /*0410*/  IMAD.X R22, R25, 0x1, R26, P2 ;  /* 0x0000000119167824 */ /* 0x000fca00010e061a */
[----:B------:R-:W-:Y:S02]  /*0420*/  SEL R22, R22, R25, P0 ;  /* 0x0000001916167207 */ /* 0x000fe40000000000 */
[----:B------:R-:W-:-:S05]  /*0430*/  IADD3 R20, P0, PT, R21, -R20, RZ ;  /* 0x8000001415147210 */ /* 0x000fca0007f1e0ff */
[----:B------:R-:W-:Y:S01]  /*0440*/  IMAD.X R21, R22, 0x1, ~R19, P0 ;  /* 0x0000000116157824 */ /* 0x000fe200000e0e13 */
[----:B------:R-:W-:-:S04]  /*0450*/  IADD3 R14, P0, PT, R14, R20, RZ ;  /* 0x000000140e0e7210 */ /* 0x000fc80007f1e0ff */
[----:B------:R1:W-:Y:S01]  /*0460*/  STS.64 [R18+0x10], R20 ;  /* 0x0000101412007388 */ /* 0x0003e20000000a00 */
[----:B------:R-:W-:Y:S01]  /*0470*/  IMAD.X R15, R15, 0x1, R21, P0 ;  /* 0x000000010f0f7824 */ /* 0x000fe200000e0615 */
        /* <DEDUP_REMOVED lines=17> */
[----:B------:R-:W-:-:S05]  /*0590*/  IMAD.X R3, R3, 0x1, R5, P0 ;  /* 0x0000000103037824 */ /* 0x000fca00000e0605 */
[----:B------:R1:W-:Y:S03]  /*05a0*/  STS.64 [R18+0x48], R2 ;  /* 0x0000480212007388 */ /* 0x0003e60000000a00 */
.L_x_122:
[----:B------:R-:W-:Y:S05]  /*05b0*/  WARPSYNC.ALL ;  /* 0x0000000000007948 */ /* 0x000fea0003800000 */
[----:B------:R-:W-:Y:S06]  /*05c0*/  BAR.SYNC.DEFER_BLOCKING 0x0 ;  /* 0x0000000000007b1d */ /* 0x000fec0000010000 */
[----:B------:R-:W-:Y:S05]  /*05d0*/  @P1 EXIT ;  /* 0x000000000000194d */ /* 0x000fea0003800000 */
[----:B01----:R-:W0:Y:S04]  /*05e0*/  LDS.64 R2, [R0+0x10] ;  /* 0x0000100000027984 */ /* 0x003e280000000a00 */
[----:B0-----:R-:W-:Y:S01]  /*05f0*/  STG.E.64 desc[UR4][R16.64], R2 ;  /* 0x0000000210007986 */ /* 0x001fe2000c101b04 */
[----:B------:R-:W-:Y:S05]  /*0600*/  EXIT ;  /* 0x000000000000794d */ /* 0x000fea0003800000 */
.L_x_123:
[----:B------:R-:W-:Y:S02]  /*0610*/  IMAD.MOV.U32 R24, RZ, RZ, R20 ;  /* 0x000000ffff187224 */ /* 0x000fe400078e0014 */
[----:B------:R-:W-:Y:S02]  /*0620*/  IMAD.MOV.U32 R23, RZ, RZ, 0x1 ;  /* 0x00000001ff177424 */ /* 0x000fe400078e00ff */
[----:B------:R-:W-:Y:S02]  /*0630*/  IMAD.MOV.U32 R22, RZ, RZ, RZ ;  /* 0x000000ffff167224 */ /* 0x000fe400078e00ff */
[----:B------:R-:W-:-:S07]  /*0640*/  IMAD.MOV.U32 R21, RZ, RZ, -0x1 ;  /* 0xffffffffff157424 */ /* 0x000fce00078e00ff */
[----:B------:R-:W-:Y:S05]  /*0650*/  WARPSYNC.COLLECTIVE R21, `(.L_x_124) ;  /* 0x0000000015087348 */ /* 0x000fea0003c00000 */
[----:B------:R0:W1:Y:S02]  /*0660*/  SHFL.UP P0, R25, R24, R23, R22 ;  /* 0x0400001718197389 */ /* 0x0000640000000016 */
[----:B01----:R-:W-:Y:S05]  /*0670*/  ENDCOLLECTIVE ;  /* 0x000000000000791b */ /* 0x003fea0003800000 */
.L_x_124:
[----:B------:R-:W-:Y:S02]  /*0680*/  IMAD.MOV.U32 R24, RZ, RZ, R19 ;  /* 0x000000ffff187224 */ /* 0x000fe400078e0013 */
[----:B------:R-:W-:-:S07]  /*0690*/  IMAD.MOV.U32 R27, RZ, RZ, R25 ;  /* 0x000000ffff1b7224 */ /* 0x000fce00078e0019 */
[----:B------:R-:W-:Y:S05]  /*06a0*/  WARPSYNC.COLLECTIVE R21, `(.L_x_125) ;  /* 0x0000000015087348 */ /* 0x000fea0003c00000 */
[----:B------:R0:W1:Y:S02]  /*06b0*/  SHFL.UP P0, R25, R24, R23, R22 ;  /* 0x0400001718197389 */ /* 0x0000640000000016 */
[----:B01----:R-:W-:Y:S05]  /*06c0*/  ENDCOLLECTIVE ;  /* 0x000000000000791b */ /* 0x003fea0003800000 */
.L_x_125:
[----:B------:R-:W-:Y:S01]  /*06d0*/  IADD3 R26, P2, PT, R27, R20, RZ ;  /* 0x000000141b1a7210 */ /* 0x000fe20007f5e0ff */
[----:B------:R-:W-:-:S03]  /*06e0*/  IMAD.MOV.U32 R23, RZ, RZ, 0x2 ;  /* 0x00000002ff177424 */ /* 0x000fc600078e00ff */
[----:B------:R-:W-:Y:S01]  /*06f0*/  SEL R27, R26, R27, P0 ;  /* 0x0000001b1a1b7207 */ /* 0x000fe20000000000 */
[----:B------:R-:W-:-:S04]  /*0700*/  IMAD.X R26, R25, 0x1, R19, P2 ;  /* 0x00000001191a7824 */ /* 0x000fc800010e0613 */
[----:B------:R-:W-:Y:S01]  /*0710*/  IMAD.MOV.U32 R24, RZ, RZ, R27 ;  /* 0x000000ffff187224 */ /* 0x000fe200078e001b */
[----:B------:R-:W-:-:S07]  /*0720*/  SEL R26, R26, R25, P0 ;  /* 0x000000191a1a7207 */ /* 0x000fce0000000000 */
[----:B------:R-:W-:Y:S05]  /*0730*/  WARPSYNC.COLLECTIVE R21, `(.L_x_126) ;  /* 0x0000000015087348 */ /* 0x000fea0003c00000 */
[----:B------:R0:W1:Y:S02]  /*0740*/  SHFL.UP P0, R25, R24, R23, R22 ;  /* 0x0400001718197389 */ /* 0x0000640000000016 */
[----:B01----:R-:W-:Y:S05]  /*0750*/  ENDCOLLECTIVE ;  /* 0x000000000000791b */ /* 0x003fea0003800000 */
.L_x_126:
[----:B------:R-:W-:Y:S02]  /*0760*/  IMAD.MOV.U32 R24, RZ, RZ, R26 ;  /* 0x000000ffff187224 */ /* 0x000fe400078e001a */
[----:B------:R-:W-:-:S07]  /*0770*/  IMAD.MOV.U32 R28, RZ, RZ, R25 ;  /* 0x000000ffff1c7224 */ /* 0x000fce00078e0019 */
[----:B------:R-:W-:Y:S05]  /*0780*/  WARPSYNC.COLLECTIVE R21, `(.L_x_127) ;  /* 0x0000000015087348 */ /* 0x000fea0003c00000 */
[----:B------:R0:W1:Y:S02]  /*0790*/  SHFL.UP P0, R25, R24, R23, R22 ;  /* 0x0400001718197389 */ /* 0x0000640000000016 */
[----:B01----:R-:W-:Y:S05]  /*07a0*/  ENDCOLLECTIVE ;  /* 0x000000000000791b */ /* 0x003fea0003800000 */
.L_x_127:
        /* <DEDUP_REMOVED lines=9> */
.L_x_128:
[----:B------:R-:W-:Y:S02]  /*0840*/  IMAD.MOV.U32 R24, RZ, RZ, R29 ;  /* 0x000000ffff187224 */ /* 0x000fe400078e001d */
[----:B------:R-:W-:-:S07]  /*0850*/  IMAD.MOV.U32 R27, RZ, RZ, R25 ;  /* 0x000000ffff1b7224 */ /* 0x000fce00078e0019 */
[----:B------:R-:W-:Y:S05]  /*0860*/  WARPSYNC.COLLECTIVE R21, `(.L_x_129) ;  /* 0x0000000015087348 */ /* 0x000fea0003c00000 */
[----:B------:R0:W1:Y:S02]  /*0870*/  SHFL.UP P0, R25, R24, R23, R22 ;  /* 0x0400001718197389 */ /* 0x0000640000000016 */
[----:B01----:R-:W-:Y:S05]  /*0880*/  ENDCOLLECTIVE ;  /* 0x000000000000791b */ /* 0x003fea0003800000 */
.L_x_129:
        /* <DEDUP_REMOVED lines=9> */
.L_x_130:
[----:B------:R-:W-:Y:S02]  /*0920*/  IMAD.MOV.U32 R24, RZ, RZ, R29 ;  /* 0x000000ffff187224 */ /* 0x000fe400078e001d */
[----:B------:R-:W-:-:S07]  /*0930*/  IMAD.MOV.U32 R27, RZ, RZ, R25 ;  /* 0x000000ffff1b7224 */ /* 0x000fce00078e0019 */
[----:B------:R-:W-:Y:S05]  /*0940*/  WARPSYNC.COLLECTIVE R21, `(.L_x_131) ;  /* 0x0000000015087348 */ /* 0x000fea0003c00000 */
[----:B------:R0:W1:Y:S02]  /*0950*/  SHFL.UP P0, R25, R24, R23, R22 ;  /* 0x0400001718197389 */ /* 0x0000640000000016 */
[----:B01----:R-:W-:Y:S05]  /*0960*/  ENDCOLLECTIVE ;  /* 0x000000000000791b */ /* 0x003fea0003800000 */
.L_x_131:
        /* <DEDUP_REMOVED lines=9> */
.L_x_132:
[----:B------:R-:W-:Y:S02]  /*0a00*/  IMAD.MOV.U32 R24, RZ, RZ, R26 ;  /* 0x000000ffff187224 */ /* 0x000fe400078e001a */
[----:B------:R-:W-:-:S07]  /*0a10*/  IMAD.MOV.U32 R28, RZ, RZ, R25 ;  /* 0x000000ffff1c7224 */ /* 0x000fce00078e0019 */
[----:B------:R-:W-:Y:S05]  /*0a20*/  WARPSYNC.COLLECTIVE R21, `(.L_x_133) ;  /* 0x0000000015087348 */ /* 0x000fea0003c00000 */
[----:B------:R0:W1:Y:S02]  /*0a30*/  SHFL.UP P0, R25, R24, R23, R22 ;  /* 0x0400001718197389 */ /* 0x0000640000000016 */
[----:B01----:R-:W-:Y:S05]  /*0a40*/  ENDCOLLECTIVE ;  /* 0x000000000000791b */ /* 0x003fea0003800000 */
.L_x_133:
[----:B------:R-:W-:Y:S05]  /*0a50*/  BRA `(.L_x_134) ;  /* 0xfffffff800647947 */ /* 0x000fea000383ffff */
.L_x_135:
        /* <DEDUP_REMOVED lines=10> */
.L_x_702:


//--------------------- .text._ZN3cub18CUB_300001_SM_10006detail10radix_sort30DeviceRadixSortHistogramKernelINS1_5radix10policy_hubIffyE10Policy1000ELNS0_9SortOrderE0EfyNS1_21identity_decomposer_tEEEvPT2_PKT1_SA_iiT3_ --------------------------
	.section	.text._ZN3cub18CUB_300001_SM_10006detail10radix_sort30DeviceRadixSortHistogramKernelINS1_5radix10policy_hubIffyE10Policy1000ELNS0_9SortOrderE0EfyNS1_21identity_decomposer_tEEEvPT2_PKT1_SA_iiT3_,"ax",@progbits
	.align	128
        .global         _ZN3cub18CUB_300001_SM_10006detail10radix_sort30DeviceRadixSortHistogramKernelINS1_5radix10policy_hubIffyE10Policy1000ELNS0_9SortOrderE0EfyNS1_21identity_decomposer_tEEEvPT2_PKT1_SA_iiT3_
        .type           _ZN3cub18CUB_300001_SM_10006detail10radix_sort30DeviceRadixSortHistogramKernelINS1_5radix10policy_hubIffyE10Policy1000ELNS0_9SortOrderE0EfyNS1_21identity_decomposer_tEEEvPT2_PKT1_SA_iiT3_,@function
        .size           _ZN3cub18CUB_300001_SM_10006detail10radix_sort30DeviceRadixSortHistogramKernelINS1_5radix10policy_hubIffyE10Policy1000ELNS0_9SortOrderE0EfyNS1_21identity_decomposer_tEEEvPT2_PKT1_SA_iiT3_,(.L_x_703 - _ZN3cub18CUB_300001_SM_10006detail10radix_sort30DeviceRadixSortHistogramKernelINS1_5radix10policy_hubIffyE10Policy1000ELNS0_9SortOrderE0EfyNS1_21identity_decomposer_tEEEvPT2_PKT1_SA_iiT3_)
        .other          _ZN3cub18CUB_300001_SM_10006detail10radix_sort30DeviceRadixSortHistogramKernelINS1_5radix10policy_hubIffyE10Policy1000ELNS0_9SortOrderE0EfyNS1_21identity_decomposer_tEEEvPT2_PKT1_SA_iiT3_,@"STO_CUDA_ENTRY STV_DEFAULT"
_ZN3cub18CUB_300001_SM_10006detail10radix_sort30DeviceRadixSortHistogramKernelINS1_5radix10policy_hubIffyE10Policy1000ELNS0_9SortOrderE0EfyNS1_21identity_decomposer_tEEEvPT2_PKT1_SA_iiT3_:
.text._ZN3cub18CUB_300001_SM_10006detail10radix_sort30DeviceRadixSortHistogramKernelINS1_5radix10policy_hubIffyE10Policy1000ELNS0_9SortOrderE0EfyNS1_21identity_decomposer_tEEEvPT2_PKT1_SA_iiT3_:
[----:B------:R-:W-:Y:S01]  /*0000*/  LDC R1, c[0x0][0x37c] ;  /* 0x0000df00ff017b82 */ /* 0x000fe20000000800 */
[----:B------:R-:W0:Y:S02]  /*0010*/  LDCU.64 UR6, c[0x0][0x390] ;  /* 0x00007200ff0677ac */ /* 0x000e240008000a00 */
[----:B0-----:R-:W-:-:S04]  /*0020*/  ISETP.NE.U32.AND P0, PT, RZ, UR6, PT ;  /* 0x00000006ff007c0c */ /* 0x001fc8000bf05070 */
[----:B------:R-:W-:-:S13]  /*0030*/  ISETP.NE.AND.EX P0, PT, RZ, UR7, PT, P0 ;  /* 0x00000007ff007c0c */ /* 0x000fda000bf05300 */
[----:B------:R-:W-:Y:S05]  /*0040*/  @!P0 EXIT ;  /* 0x000000000000894d */ /* 0x000fea0003800000 */
[----:B------:R-:W-:Y:S01]  /*0050*/  UIADD3 UR11, UP0, UPT, UR6, -0x1, URZ ;  /* 0xffffffff060b7890 */ /* 0x000fe2000ff1e0ff */
[----:B------:R-:W0:Y:S01]  /*0060*/  S2R R0, SR_TID.X ;  /* 0x0000000000007919 */ /* 0x000e220000002100 */
[----:B------:R-:W1:Y:S01]  /*0070*/  LDCU.64 UR4, c[0x0][0x398] ;  /* 0x00007300ff0477ac */ /* 0x000e620008000a00 */
[----:B------:R-:W2:Y:S01]  /*0080*/  S2UR UR8, SR_CTAID.X ;  /* 0x00000000000879c3 */ /* 0x000ea20000002500 */
[----:B------:R-:W-:Y:S01]  /*0090*/  UIADD3.X UR12, UPT, UPT, UR7, -0x1, URZ, UP0, !UPT ;  /* 0xffffffff070c7890 */ /* 0x000fe200087fe4ff */
[----:B------:R-:W3:Y:S03]  /*00a0*/  LDCU.64 UR20, c[0x0][0x358] ;  /* 0x00006b00ff1477ac */ /* 0x000ee60008000a00 */
[----:B------:R-:W-:Y:S01]  /*00b0*/  USHF.R.U64 UR11, UR11, 0x1e, UR12 ;  /* 0x0000001e0b0b7899 */ /* 0x000fe2000800120c */
[----:B------:R-:W4:Y:S03]  /*00c0*/  LDCU UR28, c[0x0][0x370] ;  /* 0x00006e00ff1c77ac */ /* 0x000f260008000800 */
[----:B------:R-:W-:-:S02]  /*00d0*/  UIADD3 UR11, UP0, UPT, UR11, 0x1, URZ ;  /* 0x000000010b0b7890 */ /* 0x000fc4000ff1e0ff */
[----:B-1----:R-:W-:Y:S02]  /*00e0*/  UIADD3 UR4, UPT, UPT, UR5, 0x7, -UR4 ;  /* 0x0000000705047890 */ /* 0x002fe4000fffe804 */
[----:B------:R-:W-:Y:S02]  /*00f0*/  ULEA.HI.X UR12, UR12, URZ, URZ, 0x2, UP0 ;  /* 0x000000ff0c0c7291 */ /* 0x000fe400080f14ff */
[----:B------:R-:W-:Y:S02]  /*0100*/  UISETP.LT.U32.AND UP0, UPT, UR11, UR6, UPT ;  /* 0x000000060b00728c */ /* 0x000fe4000bf01070 */
[----:B------:R-:W-:Y:S02]  /*0110*/  USHF.R.S32.HI UR5, URZ, 0x1f, UR4 ;  /* 0x0000001fff057899 */ /* 0x000fe40008011404 */
[----:B------:R-:W-:Y:S02]  /*0120*/  UISETP.LT.U32.AND.EX UP0, UPT, UR12, UR7, UPT, UP0 ;  /* 0x000000070c00728c */ /* 0x000fe4000bf01100 */
[----:B------:R-:W-:-:S02]  /*0130*/  ULEA.HI UR5, UR5, UR4, URZ, 0x3 ;  /* 0x0000000405057291 */ /* 0x000fc4000f8f18ff */
[----:B------:R-:W-:Y:S01]  /*0140*/  USEL UR11, UR11, UR6, UP0 ;  /* 0x000000060b0b7287 */ /* 0x000fe20008000000 */
[----:B0-----:R-:W-:Y:S01]  /*0150*/  VIADD R20, R0, 0x780 ;  /* 0x0000078000147836 */ /* 0x001fe20000000000 */
[----:B------:R-:W-:Y:S02]  /*0160*/  USEL UR12, UR12, UR7, UP0 ;  /* 0x000000070c0c7287 */ /* 0x000fe40008000000 */
[----:B------:R-:W-:Y:S02]  /*0170*/  UISETP.GE.AND UP0, UPT, UR4, 0x8, UPT ;  /* 0x000000080400788c */ /* 0x000fe4000bf06270 */
[----:B------:R-:W-:Y:S02]  /*0180*/  USHF.R.S32.HI UR5, URZ, 0x3, UR5 ;  /* 0x00000003ff057899 */ /* 0x000fe40008011405 */
[----:B--2---:R-:W-:Y:S02]  /*0190*/  USHF.L.U32 UR8, UR8, 0xb, URZ ;  /* 0x0000000b08087899 */ /* 0x004fe400080006ff */
[----:B------:R-:W-:Y:S01]  /*01a0*/  PLOP3.LUT P0, PT, PT, PT, UP0, 0x80, 0x8 ;  /* 0x000000000008781c */ /* 0x000fe20003f0f008 */
[----:B------:R-:W-:-:S02]  /*01b0*/  UIADD3 UR22, UPT, UPT, UR5, -0x1, URZ ;  /* 0xffffffff05167890 */ /* 0x000fc4000fffe0ff */
[----:B------:R-:W-:Y:S01]  /*01c0*/  ULOP3.LUT UR23, UR5, 0xf, URZ, 0xc0, !UPT ;  /* 0x0000000f05177892 */ /* 0x000fe2000f8ec0ff */
[----:B------:R-:W-:Y:S01]  /*01d0*/  ISETP.GT.U32.OR P0, PT, R0, 0xff, !P0 ;  /* 0x000000ff0000780c */ /* 0x000fe20004704470 */
[----:B------:R-:W-:Y:S02]  /*01e0*/  ULOP3.LUT UR24, UR5, 0x7, URZ, 0xc0, !UPT ;  /* 0x0000000705187892 */ /* 0x000fe4000f8ec0ff */
[----:B------:R-:W-:Y:S01]  /*01f0*/  ULOP3.LUT UR25, UR5, 0x3, URZ, 0xc0, !UPT ;  /* 0x0000000305197892 */ /* 0x000fe2000f8ec0ff */
[----:B------:R-:W-:Y:S01]  /*0200*/  P2R R21, PR, RZ, 0x1 ;  /* 0x00000001ff157803 */ /* 0x000fe20000000000 */
[----:B------:R-:W-:Y:S02]  /*0210*/  ULOP3.LUT UR26, UR5, 0xffffff0, URZ, 0xc0, !UPT ;  /* 0x0ffffff0051a7892 */ /* 0x000fe4000f8ec0ff */
[----:B------:R-:W-:Y:S02]  /*0220*/  ULOP3.LUT UR27, UR5, 0xffffff8, URZ, 0xc0, !UPT ;  /* 0x0ffffff8051b7892 */ /* 0x000fe4000f8ec0ff */
[----:B------:R-:W-:Y:S01]  /*0230*/  ULOP3.LUT UR9, UR5, 0x1, URZ, 0xc0, !UPT ;  /* 0x0000000105097892 */ /* 0x000fe2000f8ec0ff */
[----:B------:R-:W-:Y:S01]  /*0240*/  UMOV UR6, URZ ;  /* 0x000000ff00067c82 */ /* 0x000fe20008000000 */
[----:B---34-:R-:W-:-:S10]  /*0250*/  UMOV UR7, URZ ;  /* 0x000000ff00077c82 */ /* 0x018fd40008000000 */
.L_x_219:
[----:B------:R-:W-:Y:S01]  /*0260*/  ISETP.NE.AND P0, PT, R21, RZ, PT ;  /* 0x000000ff1500720c */ /* 0x000fe20003f05270 */
[----:B------:R-:W-:-:S12]  /*0270*/  BSSY.RECONVERGENT B0, `(.L_x_136) ;  /* 0x0000080000007945 */ /* 0x000fd80003800200 */
[----:B012345:R-:W-:Y:S05]  /*0280*/  @P0 BRA `(.L_x_137) ;  /* 0x0000000400f80947 */ /* 0x03ffea0003800000 */
[----:B------:R-:W0:Y:S01]  /*0290*/  S2UR UR5, SR_CgaCtaId ;  /* 0x00000000000579c3 */ /* 0x000e220000008800 */
[----:B------:R-:W-:Y:S01]  /*02a0*/  IMAD.U32 R2, RZ, RZ, UR22 ;  /* 0x00000016ff027e24 */ /* 0x000fe2000f8e00ff */
[----:B------:R-:W-:-:S04]  /*02b0*/  UMOV UR4, 0x400 ;  /* 0x0000040000047882 */ /* 0x000fc80000000000 */
[----:B------:R-:W-:Y:S01]  /*02c0*/  ISETP.GE.U32.AND P1, PT, R2, 0xf, PT ;  /* 0x0000000f0200780c */ /* 0x000fe20003f26070 */
[----:B------:R-:W-:Y:S01]  /*02d0*/  IMAD.MOV.U32 R2, RZ, RZ, RZ ;  /* 0x000000ffff027224 */ /* 0x000fe200078e00ff */
[----:B0-----:R-:W-:-:S06]  /*02e0*/  ULEA UR4, UR5, UR4, 0x18 ;  /* 0x0000000405047291 */ /* 0x001fcc000f8ec0ff */
[----:B------:R-:W-:-:S05]  /*02f0*/  LEA R5, R0, UR4, 0x2 ;  /* 0x0000000400057c11 */ /* 0x000fca000f8e10ff */
[----:B------:R-:W-:Y:S05]  /*0300*/  @!P1 BRA `(.L_x_138) ;  /* 0x00000000005c9947 */ /* 0x000fea0003800000 */
[----:B------:R-:W-:Y:S01]  /*0310*/  VIADD R2, R5, 0x2000 ;  /* 0x0000200005027836 */ /* 0x000fe20000000000 */
[----:B------:R-:W-:-:S12]  /*0320*/  UIADD3 UR4, UPT, UPT, -UR26, URZ, URZ ;  /* 0x000000ff1a047290 */ /* 0x000fd8000fffe1ff */
.L_x_139:
[----:B------:R-:W-:Y:S01]  /*0330*/  UIADD3 UR4, UPT, UPT, UR4, 0x10, URZ ;  /* 0x0000001004047890 */ /* 0x000fe2000fffe0ff */
[----:B------:R-:W-:Y:S03]  /*0340*/  STS [R2+-0x2000], RZ ;  /* 0xffe000ff02007388 */ /* 0x000fe60000000800 */
[----:B------:R-:W-:Y:S01]  /*0350*/  UISETP.NE.AND UP0, UPT, UR4, URZ, UPT ;  /* 0x000000ff0400728c */ /* 0x000fe2000bf05270 */
        /* <DEDUP_REMOVED lines=16> */
[----:B------:R-:W-:Y:S06]  /*0460*/  BRA.U UP0, `(.L_x_139) ;  /* 0xfffffffd00b07547 */ /* 0x000fec000b83ffff */
[----:B------:R-:W-:-:S07]  /*0470*/  IMAD.U32 R2, RZ, RZ, UR26 ;  /* 0x0000001aff027e24 */ /* 0x000fce000f8e00ff */
.L_x_138:
[----:B------:R-:W-:Y:S01]  /*0480*/  ISETP.NE.AND P0, PT, RZ, UR23, PT ;  /* 0x00000017ff007c0c */ /* 0x000fe2000bf05270 */
[----:B------:R-:W-:Y:S02]  /*0490*/  IMAD.U32 R6, RZ, RZ, UR24 ;  /* 0x00000018ff067e24 */ /* 0x000fe4000f8e00ff */
[----:B------:R-:W-:Y:S02]  /*04a0*/  IMAD.U32 R3, RZ, RZ, UR23 ;  /* 0x00000017ff037e24 */ /* 0x000fe4000f8e00ff */
[----:B------:R-:W-:Y:S02]  /*04b0*/  VIADD R6, R6, 0xffffffff ;  /* 0xffffffff06067836 */ /* 0x000fe40000000000 */
[----:B------:R-:W-:-:S06]  /*04c0*/  VIADD R3, R3, 0xffffffff ;  /* 0xffffffff03037836 */ /* 0x000fcc0000000000 */
[----:B------:R-:W-:Y:S05]  /*04d0*/  @!P0 BRA `(.L_x_140) ;  /* 0x00000000007c8947 */ /* 0x000fea0003800000 */
[----:B------:R-:W-:Y:S01]  /*04e0*/  ISETP.GE.U32.AND P2, PT, R3, 0x7, PT ;  /* 0x000000070300780c */ /* 0x000fe20003f46070 */
[----:B------:R-:W-:-:S12]  /*04f0*/  UISETP.NE.AND UP0, UPT, UR24, URZ, UPT ;  /* 0x000000ff1800728c */ /* 0x000fd8000bf05270 */
[----:B------:R-:W-:Y:S05]  /*0500*/  @!P2 BRA `(.L_x_141) ;  /* 0x000000000028a947 */ /* 0x000fea0003800000 */
        /* <DEDUP_REMOVED lines=10> */
.L_x_141:
[----:B------:R-:W-:Y:S05]  /*05b0*/  BRA.U !UP0, `(.L_x_140) ;  /* 0x0000000108447547 */ /* 0x000fea000b800000 */
[----:B------:R-:W-:Y:S01]  /*05c0*/  ISETP.GE.U32.AND P2, PT, R6, 0x3, PT ;  /* 0x000000030600780c */ /* 0x000fe20003f46070 */
[----:B------:R-:W-:-:S12]  /*05d0*/  UISETP.NE.AND UP0, UPT, UR25, URZ, UPT ;  /* 0x000000ff1900728c */ /* 0x000fd8000bf05270 */
[C---:B0-----:R-:W-:Y:S02]  /*05e0*/  @P2 IMAD R4, R2.reuse, 0x400, R5 ;  /* 0x0000040002042824 */ /* 0x041fe400078e0205 */
[----:B------:R-:W-:-:S03]  /*05f0*/  @P2 VIADD R2, R2, 0x4 ;  /* 0x0000000402022836 */ /* 0x000fc60000000000 */
[----:B------:R1:W-:Y:S04]  /*0600*/  @P2 STS [R4], RZ ;  /* 0x000000ff04002388 */ /* 0x0003e80000000800 */
[----:B------:R1:W-:Y:S04]  /*0610*/  @P2 STS [R4+0x400], RZ ;  /* 0x000400ff04002388 */ /* 0x0003e80000000800 */
[----:B------:R1:W-:Y:S04]  /*0620*/  @P2 STS [R4+0x800], RZ ;  /* 0x000800ff04002388 */ /* 0x0003e80000000800 */
[----:B------:R1:W-:Y:S01]  /*0630*/  @P2 STS [R4+0xc00], RZ ;  /* 0x000c00ff04002388 */ /* 0x0003e20000000800 */
[----:B------:R-:W-:Y:S05]  /*0640*/  BRA.U !UP0, `(.L_x_140) ;  /* 0x0000000108207547 */ /* 0x000fea000b800000 */
[----:B------:R-:W-:Y:S01]  /*0650*/  IMAD R2, R2, 0x400, R5 ;  /* 0x0000040002027824 */ /* 0x000fe200078e0205 */
[----:B------:R-:W-:-:S04]  /*0660*/  UISETP.NE.AND UP0, UPT, UR25, 0x1, UPT ;  /* 0x000000011900788c */ /* 0x000fc8000bf05270 */
[----:B------:R2:W-:Y:S05]  /*0670*/  STS [R2], RZ ;  /* 0x000000ff02007388 */ /* 0x0005ea0000000800 */
[----:B------:R-:W-:Y:S05]  /*0680*/  BRA.U !UP0, `(.L_x_140) ;  /* 0x0000000108107547 */ /* 0x000fea000b800000 */
[----:B------:R-:W-:Y:S01]  /*0690*/  UISETP.NE.AND UP0, UPT, UR25, 0x2, UPT ;  /* 0x000000021900788c */ /* 0x000fe2000bf05270 */
[----:B------:R3:W-:Y:S05]  /*06a0*/  STS [R2+0x400], RZ ;  /* 0x000400ff02007388 */ /* 0x0007ea0000000800 */
[----:B------:R-:W-:-:S13]  /*06b0*/  PLOP3.LUT P2, PT, PT, PT, UP0, 0x80, 0x8 ;  /* 0x000000000008781c */ /* 0x000fda0003f4f008 */
[----:B------:R3:W-:Y:S02]  /*06c0*/  @P2 STS [R2+0x800], RZ ;  /* 0x000800ff02002388 */ /* 0x0007e40000000800 */
.L_x_140:
[----:B------:R-:W-:-:S13]  /*06d0*/  ISETP.GT.U32.AND P2, PT, R0, 0x7f, PT ;  /* 0x0000007f0000780c */ /* 0x000fda0003f44070 */
[----:B------:R-:W-:Y:S05]  /*06e0*/  @P2 BRA `(.L_x_137) ;  /* 0x0000000000e02947 */ /* 0x000fea0003800000 */
[----:B--23--:R-:W-:Y:S01]  /*06f0*/  IMAD.MOV.U32 R2, RZ, RZ, RZ ;  /* 0x000000ffff027224 */ /* 0x00cfe200078e00ff */
[----:B------:R-:W-:Y:S06]  /*0700*/  @!P1 BRA `(.L_x_142) ;  /* 0x0000000000589947 */ /* 0x000fec0003800000 */
[----:B------:R-:W-:-:S07]  /*0710*/  IMAD.MOV.U32 R2, RZ, RZ, RZ ;  /* 0x000000ffff027224 */ /* 0x000fce00078e00ff */
.L_x_143:
[C---:B012---:R-:W-:Y:S02]  /*0720*/  IMAD R4, R2.reuse, 0x400, R5 ;  /* 0x0000040002047824 */ /* 0x047fe400078e0205 */
[----:B------:R-:W-:-:S03]  /*0730*/  VIADD R2, R2, 0x10 ;  /* 0x0000001002027836 */ /* 0x000fc60000000000 */
[----:B------:R2:W-:Y:S02]  /*0740*/  STS [R4+0x200], RZ ;  /* 0x000200ff04007388 */ /* 0x0005e40000000800 */
[----:B------:R-:W-:Y:S02]  /*0750*/  ISETP.NE.AND P1, PT, R2, UR26, PT ;  /* 0x0000001a02007c0c */ /* 0x000fe4000bf25270 */
[----:B------:R2:W-:Y:S04]  /*0760*/  STS [R4+0x600], RZ ;  /* 0x000600ff04007388 */ /* 0x0005e80000000800 */
        /* <DEDUP_REMOVED lines=13> */
[----:B------:R2:W-:Y:S01]  /*0840*/  STS [R4+0x3e00], RZ ;  /* 0x003e00ff04007388 */ /* 0x0005e20000000800 */
[----:B------:R-:W-:Y:S05]  /*0850*/  @P1 BRA `(.L_x_143) ;  /* 0xfffffffc00b01947 */ /* 0x000fea000383ffff */
[----:B------:R-:W-:-:S07]  /*0860*/  IMAD.U32 R2, RZ, RZ, UR26 ;  /* 0x0000001aff027e24 */ /* 0x000fce000f8e00ff */
.L_x_142:
[----:B------:R-:W-:Y:S05]  /*0870*/  @!P0 BRA `(.L_x_137) ;  /* 0x00000000007c8947 */ /* 0x000fea0003800000 */
[----:B------:R-:W-:Y:S01]  /*0880*/  ISETP.GE.U32.AND P0, PT, R3, 0x7, PT ;  /* 0x000000070300780c */ /* 0x000fe20003f06070 */
[----:B------:R-:W-:-:S12]  /*0890*/  UISETP.NE.AND UP0, UPT, UR24, URZ, UPT ;  /* 0x000000ff1800728c */ /* 0x000fd8000bf05270 */
[----:B------:R-:W-:Y:S05]  /*08a0*/  @!P0 BRA `(.L_x_144) ;  /* 0x0000000000288947 */ /* 0x000fea0003800000 */
[C---:B------:R-:W-:Y:S02]  /*08b0*/  IMAD R3, R2.reuse, 0x400, R5 ;  /* 0x0000040002037824 */ /* 0x040fe400078e0205 */
[----:B------:R-:W-:-:S03]  /*08c0*/  VIADD R2, R2, 0x8 ;  /* 0x0000000802027836 */ /* 0x000fc60000000000 */
[----:B------:R3:W-:Y:S04]  /*08d0*/  STS [R3+0x200], RZ ;  /* 0x000200ff03007388 */ /* 0x0007e80000000800 */
[----:B------:R3:W-:Y:S04]  /*08e0*/  STS [R3+0x600], RZ ;  /* 0x000600ff03007388 */ /* 0x0007e80000000800 */
[----:B------:R3:W-:Y:S04]  /*08f0*/  STS [R3+0xa00], RZ ;  /* 0x000a00ff03007388 */ /* 0x0007e80000000800 */
[----:B------:R3:W-:Y:S04]  /*0900*/  STS [R3+0xe00], RZ ;  /* 0x000e00ff03007388 */ /* 0x0007e80000000800 */
[----:B------:R3:W-:Y:S04]  /*0910*/  STS [R3+0x1200], RZ ;  /* 0x001200ff03007388 */ /* 0x0007e80000000800 */
[----:B------:R3:W-:Y:S04]  /*0920*/  STS [R3+0x1600], RZ ;  /* 0x001600ff03007388 */ /* 0x0007e80000000800 */
[----:B------:R3:W-:Y:S04]  /*0930*/  STS [R3+0x1a00], RZ ;  /* 0x001a00ff03007388 */ /* 0x0007e80000000800 */
[----:B------:R3:W-:Y:S02]  /*0940*/  STS [R3+0x1e00], RZ ;  /* 0x001e00ff03007388 */ /* 0x0007e40000000800 */
.L_x_144:
[----:B------:R-:W-:Y:S05]  /*0950*/  BRA.U !UP0, `(.L_x_137) ;  /* 0x0000000108447547 */ /* 0x000fea000b800000 */
[----:B------:R-:W-:Y:S01]  /*0960*/  ISETP.GE.U32.AND P0, PT, R6, 0x3, PT ;  /* 0x000000030600780c */ /* 0x000fe20003f06070 */
[----:B------:R-:W-:-:S12]  /*0970*/  UISETP.NE.AND UP0, UPT, UR25, URZ, UPT ;  /* 0x000000ff1900728c */ /* 0x000fd8000bf05270 */
[C---:B---3--:R-:W-:Y:S02]  /*0980*/  @P0 IMAD R3, R2.reuse, 0x400, R5 ;  /* 0x0000040002030824 */ /* 0x048fe400078e0205 */
[----:B------:R-:W-:-:S03]  /*0990*/  @P0 VIADD R2, R2, 0x4 ;  /* 0x0000000402020836 */ /* 0x000fc60000000000 */
[----:B------:R4:W-:Y:S04]  /*09a0*/  @P0 STS [R3+0x200], RZ ;  /* 0x000200ff03000388 */ /* 0x0009e80000000800 */
[----:B------:R4:W-:Y:S04]  /*09b0*/  @P0 STS [R3+0x600], RZ ;  /* 0x000600ff03000388 */ /* 0x0009e80000000800 */
[----:B------:R4:W-:Y:S04]  /*09c0*/  @P0 STS [R3+0xa00], RZ ;  /* 0x000a00ff03000388 */ /* 0x0009e80000000800 */
[----:B------:R4:W-:Y:S01]  /*09d0*/  @P0 STS [R3+0xe00], RZ ;  /* 0x000e00ff03000388 */ /* 0x0009e20000000800 */
[----:B------:R-:W-:Y:S05]  /*09e0*/  BRA.U !UP0, `(.L_x_137) ;  /* 0x0000000108207547 */ /* 0x000fea000b800000 */
[----:B------:R-:W-:Y:S01]  /*09f0*/  IMAD R2, R2, 0x400, R5 ;  /* 0x0000040002027824 */ /* 0x000fe200078e0205 */
[----:B------:R-:W-:-:S04]  /*0a00*/  UISETP.NE.AND UP0, UPT, UR25, 0x1, UPT ;  /* 0x000000011900788c */ /* 0x000fc8000bf05270 */
[----:B------:R3:W-:Y:S05]  /*0a10*/  STS [R2+0x200], RZ ;  /* 0x000200ff02007388 */ /* 0x0007ea0000000800 */
[----:B------:R-:W-:Y:S05]  /*0a20*/  BRA.U !UP0, `(.L_x_137) ;  /* 0x0000000108107547 */ /* 0x000fea000b800000 */
[----:B------:R-:W-:Y:S01]  /*0a30*/  UISETP.NE.AND UP0, UPT, UR25, 0x2, UPT ;  /* 0x000000021900788c */ /* 0x000fe2000bf05270 */
[----:B------:R0:W-:Y:S05]  /*0a40*/  STS [R2+0x600], RZ ;  /* 0x000600ff02007388 */ /* 0x0001ea0000000800 */
[----:B------:R-:W-:-:S13]  /*0a50*/  PLOP3.LUT P0, PT, PT, PT, UP0, 0x80, 0x8 ;  /* 0x000000000008781c */ /* 0x000fda0003f0f008 */
[----:B------:R0:W-:Y:S02]  /*0a60*/  @P0 STS [R2+0xa00], RZ ;  /* 0x000a00ff02000388 */ /* 0x0001e40000000800 */
.L_x_137:
[----:B------:R-:W-:Y:S05]  /*0a70*/  BSYNC.RECONVERGENT B0 ;  /* 0x0000000000007941 */ /* 0x000fea0003800200 */
.L_x_136:
[----:B------:R-:W5:Y:S01]  /*0a80*/  LDCU.64 UR14, c[0x0][0x390] ;  /* 0x00007200ff0e77ac */ /* 0x000f620008000a00 */
[----:B------:R-:W-:Y:S02]  /*0a90*/  USHF.L.U32 UR4, UR6, 0x1e, URZ ;  /* 0x0000001e06047899 */ /* 0x000fe400080006ff */
[----:B------:R-:W-:Y:S02]  /*0aa0*/  USHF.L.U64.HI UR5, UR6, 0x1e, UR7 ;  /* 0x0000001e06057899 */ /* 0x000fe40008010207 */
[----:B-----5:R-:W-:-:S04]  /*0ab0*/  UIADD3 UR4, UP0, UPT, -UR4, UR14, URZ ;  /* 0x0000000e04047290 */ /* 0x020fc8000ff1e1ff */
[----:B------:R-:W-:Y:S02]  /*0ac0*/  UIADD3.X UR5, UPT, UPT, ~UR5, UR15, URZ, UP0, !UPT ;  /* 0x0000000f05057290 */ /* 0x000fe400087fe5ff */
[----:B------:R-:W-:-:S04]  /*0ad0*/  UISETP.LT.U32.AND UP0, UPT, UR4, 0x40000000, UPT ;  /* 0x400000000400788c */ /* 0x000fc8000bf01070 */
[----:B------:R-:W-:-:S04]  /*0ae0*/  UISETP.LT.U32.AND.EX UP0, UPT, UR5, URZ, UPT, UP0 ;  /* 0x000000ff0500728c */ /* 0x000fc8000bf01100 */
[----:B------:R-:W-:Y:S02]  /*0af0*/  USEL UR13, UR4, 0x40000000, UP0 ;  /* 0x40000000040d7887 */ /* 0x000fe40008000000 */
[----:B------:R-:W-:Y:S02]  /*0b00*/  USEL UR14, UR5, URZ, UP0 ;  /* 0x000000ff050e7287 */ /* 0x000fe40008000000 */
[----:B------:R-:W-:-:S04]  /*0b10*/  UISETP.GT.U32.AND UP0, UPT, UR13, UR8, UPT ;  /* 0x000000080d00728c */ /* 0x000fc8000bf04070 */
[----:B------:R-:W-:Y:S01]  /*0b20*/  UISETP.GT.U32.AND.EX UP0, UPT, UR14, URZ, UPT, UP0 ;  /* 0x000000ff0e00728c */ /* 0x000fe2000bf04100 */
[----:B------:R-:W-:Y:S08]  /*0b30*/  BAR.SYNC.DEFER_BLOCKING 0x0 ;  /* 0x0000000000007b1d */ /* 0x000ff00000010000 */
[----:B------:R-:W-:Y:S06]  /*0b40*/  BAR.SYNC.DEFER_BLOCKING 0x0 ;  /* 0x0000000000007b1d */ /* 0x000fec0000010000 */
[----:B------:R-:W-:Y:S05]  /*0b50*/  BRA.U !UP0, `(.L_x_145) ;  /* 0x00000011082c7547 */ /* 0x000fea000b800000 */
[----:B------:R-:W-:Y:S01]  /*0b60*/  UMOV UR10, UR8 ;  /* 0x00000008000a7c82 */ /* 0x000fe20008000000 */
[----:B------:R-:W-:-:S05]  /*0b70*/  UMOV UR5, URZ ;  /* 0x000000ff00057c82 */ /* 0x000fca0008000000 */
.L_x_150:
[----:B-----5:R-:W5:Y:S01]  /*0b80*/  LDCU.64 UR18, c[0x0][0x390] ;  /* 0x00007200ff1277ac */ /* 0x020f620008000a00 */
[----:B------:R-:W-:Y:S02]  /*0b90*/  USHF.L.U32 UR15, UR6, 0x1e, URZ ;  /* 0x0000001e060f7899 */ /* 0x000fe400080006ff */
[----:B------:R-:W-:Y:S02]  /*0ba0*/  USHF.L.U64.HI UR16, UR6, 0x1e, UR7 ;  /* 0x0000001e06107899 */ /* 0x000fe40008010207 */
[----:B------:R-:W-:-:S04]  /*0bb0*/  UIADD3 UR15, UP0, UPT, UR10, UR15, URZ ;  /* 0x0000000f0a0f7290 */ /* 0x000fc8000ff1e0ff */
[----:B------:R-:W-:Y:S02]  /*0bc0*/  UIADD3.X UR16, UPT, UPT, UR5, UR16, URZ, UP0, !UPT ;  /* 0x0000001005107290 */ /* 0x000fe400087fe4ff */
[----:B------:R-:W-:Y:S02]  /*0bd0*/  ULEA UR10, UP0, UR28, UR10, 0xb ;  /* 0x0000000a1c0a7291 */ /* 0x000fe4000f8058ff */
[----:B-----5:R-:W-:Y:S02]  /*0be0*/  UIADD3 UR17, UP1, UPT, -UR15, UR18, URZ ;  /* 0x000000120f117290 */ /* 0x020fe4000ff3e1ff */
[----:B------:R-:W-:Y:S02]  /*0bf0*/  UIADD3.X UR5, UPT, UPT, URZ, UR5, URZ, UP0, !UPT ;  /* 0x00000005ff057290 */ /* 0x000fe400087fe4ff */
[----:B------:R-:W-:Y:S02]  /*0c00*/  UIADD3.X UR4, UPT, UPT, ~UR16, UR19, URZ, UP1, !UPT ;  /* 0x0000001310047290 */ /* 0x000fe40008ffe5ff */
[----:B------:R-:W-:-:S02]  /*0c10*/  UISETP.GE.U32.AND UP1, UPT, UR17, 0x800, UPT ;  /* 0x000008001100788c */ /* 0x000fc4000bf26070 */
[----:B------:R-:W-:Y:S02]  /*0c20*/  UISETP.GE.U32.AND UP0, UPT, UR10, UR13, UPT ;  /* 0x0000000d0a00728c */ /* 0x000fe4000bf06070 */
[----:B------:R-:W-:Y:S02]  /*0c30*/  UISETP.GE.U32.AND.EX UP1, UPT, UR4, URZ, UPT, UP1 ;  /* 0x000000ff0400728c */ /* 0x000fe4000bf26110 */
[----:B------:R-:W-:-:S07]  /*0c40*/  UISETP.GE.U32.AND.EX UP0, UPT, UR5, UR14, UPT, UP0 ;  /* 0x0000000e0500728c */ /* 0x000fce000bf06100 */
[----:B0-----:R-:W-:Y:S05]  /*0c50*/  BRA.U !UP1, `(.L_x_146) ;  /* 0x0000000109587547 */ /* 0x001fea000b800000 */
[----:B------:R-:W0:Y:S01]  /*0c60*/  LDCU.64 UR18, c[0x0][0x388] ;  /* 0x00007100ff1277ac */ /* 0x000e220008000a00 */
[----:B---34-:R-:W-:-:S05]  /*0c70*/  IADD3 R3, P0, PT, R0, UR15, RZ ;  /* 0x0000000f00037c10 */ /* 0x018fca000ff1e0ff */
[----:B012---:R-:W-:Y:S01]  /*0c80*/  IMAD.X R4, RZ, RZ, UR16, P0 ;  /* 0x00000010ff047e24 */ /* 0x007fe200080e06ff */
[----:B------:R-:W-:-:S04]  /*0c90*/  LEA R2, P0, R3, UR18, 0x2 ;  /* 0x0000001203027c11 */ /* 0x000fc8000f8010ff */
        /* <DEDUP_REMOVED lines=18> */
.L_x_146:
[----:B------:R-:W1:Y:S01]  /*0dc0*/  LDCU.64 UR18, c[0x0][0x388] ;  /* 0x00007100ff1277ac */ /* 0x000e620008000a00 */
[C---:B0-23--:R-:W-:Y:S01]  /*0dd0*/  VIADD R2, R0.reuse, 0x80 ;  /* 0x0000008000027836 */ /* 0x04dfe20000000000 */
[C---:B----4-:R-:W-:Y:S01]  /*0de0*/  IADD3 R3, P0, PT, R0.reuse, UR15, RZ ;  /* 0x0000000f00037c10 */ /* 0x050fe2000ff1e0ff */
[C---:B------:R-:W-:Y:S01]  /*0df0*/  VIADD R5, R0.reuse, 0x180 ;  /* 0x0000018000057836 */ /* 0x040fe20000000000 */
[C---:B------:R-:W-:Y:S01]  /*0e00*/  ISETP.GE.AND P1, PT, R0.reuse, UR17, PT ;  /* 0x0000001100007c0c */ /* 0x040fe2000bf26270 */
[----:B------:R-:W-:Y:S01]  /*0e10*/  VIADD R6, R0, 0x100 ;  /* 0x0000010000067836 */ /* 0x000fe20000000000 */
[----:B------:R-:W-:Y:S01]  /*0e20*/  ISETP.GE.AND P2, PT, R2, UR17, PT ;  /* 0x0000001102007c0c */ /* 0x000fe2000bf46270 */
[----:B-1----:R-:W-:Y:S01]  /*0e30*/  IMAD.X R4, RZ, RZ, UR16, P0 ;  /* 0x00000010ff047e24 */ /* 0x002fe200080e06ff */
[----:B------:R-:W-:Y:S01]  /*0e40*/  ISETP.GE.AND P4, PT, R5, UR17, PT ;  /* 0x0000001105007c0c */ /* 0x000fe2000bf86270 */
[----:B------:R-:W-:Y:S01]  /*0e50*/  VIADD R5, R0, 0x200 ;  /* 0x0000020000057836 */ /* 0x000fe20000000000 */
[----:B------:R-:W-:Y:S01]  /*0e60*/  ISETP.GE.AND P3, PT, R6, UR17, PT ;  /* 0x0000001106007c0c */ /* 0x000fe2000bf66270 */
[----:B------:R-:W-:-:S02]  /*0e70*/  IMAD.MOV.U32 R11, RZ, RZ, 0x7fffffff ;  /* 0x7fffffffff0b7424 */ /* 0x000fc400078e00ff */
[----:B------:R-:W-:Y:S01]  /*0e80*/  IMAD.MOV.U32 R10, RZ, RZ, 0x7fffffff ;  /* 0x7fffffffff0a7424 */ /* 0x000fe200078e00ff */
[----:B------:R-:W-:Y:S01]  /*0e90*/  ISETP.GE.AND P5, PT, R5, UR17, PT ;  /* 0x0000001105007c0c */ /* 0x000fe2000bfa6270 */
[----:B------:R-:W-:Y:S01]  /*0ea0*/  VIADD R5, R0, 0x300 ;  /* 0x0000030000057836 */ /* 0x000fe20000000000 */
[----:B------:R-:W-:-:S04]  /*0eb0*/  LEA R2, P0, R3, UR18, 0x2 ;  /* 0x0000001203027c11 */ /* 0x000fc8000f8010ff */
[----:B------:R-:W-:Y:S01]  /*0ec0*/  LEA.HI.X R3, R3, UR19, R4, 0x2, P0 ;  /* 0x0000001303037c11 */ /* 0x000fe200080f1404 */
[----:B------:R-:W-:Y:S02]  /*0ed0*/  VIADD R4, R0, 0x280 ;  /* 0x0000028000047836 */ /* 0x000fe40000000000 */
[----:B------:R-:W-:Y:S02]  /*0ee0*/  IMAD.MOV.U32 R13, RZ, RZ, 0x7fffffff ;  /* 0x7fffffffff0d7424 */ /* 0x000fe400078e00ff */
[----:B------:R1:W5:Y:S01]  /*0ef0*/  @!P2 LDG.E R11, desc[UR20][R2.64+0x200] ;  /* 0x00020014020ba981 */ /* 0x000362000c1e1900 */
[----:B------:R-:W-:Y:S01]  /*0f00*/  ISETP.GE.AND P0, PT, R4, UR17, PT ;  /* 0x0000001104007c0c */ /* 0x000fe2000bf06270 */
[----:B------:R-:W-:Y:S02]  /*0f10*/  VIADD R4, R0, 0x380 ;  /* 0x0000038000047836 */ /* 0x000fe40000000000 */
[----:B------:R1:W5:Y:S01]  /*0f20*/  @!P1 LDG.E R10, desc[UR20][R2.64] ;  /* 0x00000014020a9981 */ /* 0x000362000c1e1900 */
[----:B------:R-:W-:Y:S01]  /*0f30*/  IMAD.MOV.U32 R12, RZ, RZ, 0x7fffffff ;  /* 0x7fffffffff0c7424 */ /* 0x000fe200078e00ff */
[----:B------:R-:W-:-:S02]  /*0f40*/  ISETP.GE.AND P1, PT, R5, UR17, PT ;  /* 0x0000001105007c0c */ /* 0x000fc4000bf26270 */
[----:B------:R-:W-:Y:S01]  /*0f50*/  ISETP.GE.AND P2, PT, R4, UR17, PT ;  /* 0x0000001104007c0c */ /* 0x000fe2000bf46270 */
[C---:B------:R-:W-:Y:S01]  /*0f60*/  VIADD R4, R0.reuse, 0x480 ;  /* 0x0000048000047836 */ /* 0x040fe20000000000 */
[----:B------:R1:W5:Y:S01]  /*0f70*/  @!P4 LDG.E R13, desc[UR20][R2.64+0x600] ;  /* 0x00060014020dc981 */ /* 0x000362000c1e1900 */
[----:B------:R-:W-:Y:S01]  /*0f80*/  IMAD.MOV.U32 R14, RZ, RZ, 0x7fffffff ;  /* 0x7fffffffff0e7424 */ /* 0x000fe200078e00ff */
[----:B------:R-:W-:Y:S02]  /*0f90*/  LOP3.LUT R5, R0, 0x400, RZ, 0xfc, !PT ;  /* 0x0000040000057812 */ /* 0x000fe400078efcff */
[----:B------:R-:W-:Y:S01]  /*0fa0*/  ISETP.GE.AND P4, PT, R4, UR17, PT ;  /* 0x0000001104007c0c */ /* 0x000fe2000bf86270 */
[----:B------:R-:W-:Y:S01]  /*0fb0*/  VIADD R4, R0, 0x500 ;  /* 0x0000050000047836 */ /* 0x000fe20000000000 */
[----:B------:R1:W5:Y:S01]  /*0fc0*/  @!P3 LDG.E R12, desc[UR20][R2.64+0x400] ;  /* 0x00040014020cb981 */ /* 0x000362000c1e1900 */
[----:B------:R-:W-:Y:S01]  /*0fd0*/  ISETP.GE.AND P3, PT, R5, UR17, PT ;  /* 0x0000001105007c0c */ /* 0x000fe2000bf66270 */
[----:B------:R-:W-:-:S02]  /*0fe0*/  IMAD.MOV.U32 R15, RZ, RZ, 0x7fffffff ;  /* 0x7fffffffff0f7424 */ /* 0x000fc400078e00ff */
[----:B------:R-:W-:Y:S01]  /*0ff0*/  IMAD.MOV.U32 R18, RZ, RZ, 0x7fffffff ;  /* 0x7fffffffff127424 */ /* 0x000fe200078e00ff */
[----:B------:R1:W5:Y:S01]  /*1000*/  @!P5 LDG.E R14, desc[UR20][R2.64+0x800] ;  /* 0x00080014020ed981 */ /* 0x000362000c1e1900 */
[----:B------:R-:W-:Y:S01]  /*1010*/  ISETP.GE.AND P5, PT, R4, UR17, PT ;  /* 0x0000001104007c0c */ /* 0x000fe2000bfa6270 */
[C---:B------:R-:W-:Y:S02]  /*1020*/  VIADD R5, R0.reuse, 0x580 ;  /* 0x0000058000057836 */ /* 0x040fe40000000000 */
[----:B------:R-:W-:Y:S01]  /*1030*/  VIADD R4, R0, 0x600 ;  /* 0x0000060000047836 */ /* 0x000fe20000000000 */
[----:B------:R1:W5:Y:S01]  /*1040*/  @!P0 LDG.E R15, desc[UR20][R2.64+0xa00] ;  /* 0x000a0014020f8981 */ /* 0x000362000c1e1900 */
[----:B------:R-:W-:Y:S01]  /*1050*/  IMAD.MOV.U32 R19, RZ, RZ, 0x7fffffff ;  /* 0x7fffffffff137424 */ /* 0x000fe200078e00ff */
[----:B------:R-:W-:Y:S01]  /*1060*/  ISETP.GE.AND P0, PT, R5, UR17, PT ;  /* 0x0000001105007c0c */ /* 0x000fe2000bf06270 */
[----:B------:R-:W-:Y:S01]  /*1070*/  IMAD.MOV.U32 R17, RZ, RZ, 0x7fffffff ;  /* 0x7fffffffff117424 */ /* 0x000fe200078e00ff */
[----:B------:R1:W5:Y:S01]  /*1080*/  @!P1 LDG.E R18, desc[UR20][R2.64+0xc00] ;  /* 0x000c001402129981 */ /* 0x000362000c1e1900 */
[----:B------:R-:W-:Y:S01]  /*1090*/  IMAD.MOV.U32 R16, RZ, RZ, 0x7fffffff ;  /* 0x7fffffffff107424 */ /* 0x000fe200078e00ff */
[----:B------:R-:W-:Y:S01]  /*10a0*/  ISETP.GE.AND P1, PT, R4, UR17, PT ;  /* 0x0000001104007c0c */ /* 0x000fe2000bf26270 */
[C---:B------:R-:W-:Y:S01]  /*10b0*/  VIADD R4, R0.reuse, 0x680 ;  /* 0x0000068000047836 */ /* 0x040fe20000000000 */
[----:B------:R1:W5:Y:S01]  /*10c0*/  @!P2 LDG.E R19, desc[UR20][R2.64+0xe00] ;  /* 0x000e00140213a981 */ /* 0x000362000c1e1900 */
[----:B------:R-:W-:-:S03]  /*10d0*/  VIADD R5, R0, 0x700 ;  /* 0x0000070000057836 */ /* 0x000fc60000000000 */
[----:B------:R1:W5:Y:S01]  /*10e0*/  @!P3 LDG.E R17, desc[UR20][R2.64+0x1000] ;  /* 0x001000140211b981 */ /* 0x000362000c1e1900 */
[----:B------:R-:W-:Y:S02]  /*10f0*/  ISETP.GE.AND P2, PT, R4, UR17, PT ;  /* 0x0000001104007c0c */ /* 0x000fe4000bf46270 */
[----:B------:R-:W-:Y:S01]  /*1100*/  ISETP.GE.AND P3, PT, R5, UR17, PT ;  /* 0x0000001105007c0c */ /* 0x000fe2000bf66270 */
[----:B------:R1:W5:Y:S01]  /*1110*/  @!P4 LDG.E R16, desc[UR20][R2.64+0x1200] ;  /* 0x001200140210c981 */ /* 0x000362000c1e1900 */
[----:B------:R-:W-:Y:S01]  /*1120*/  ISETP.GE.AND P4, PT, R20, UR17, PT ;  /* 0x0000001114007c0c */ /* 0x000fe2000bf86270 */
[----:B------:R-:W-:Y:S02]  /*1130*/  IMAD.MOV.U32 R9, RZ, RZ, 0x7fffffff ;  /* 0x7fffffffff097424 */ /* 0x000fe400078e00ff */
[----:B------:R-:W-:Y:S02]  /*1140*/  IMAD.MOV.U32 R8, RZ, RZ, 0x7fffffff ;  /* 0x7fffffffff087424 */ /* 0x000fe400078e00ff */
[----:B------:R-:W-:-:S02]  /*1150*/  IMAD.MOV.U32 R5, RZ, RZ, 0x7fffffff ;  /* 0x7fffffffff057424 */ /* 0x000fc400078e00ff */
[----:B------:R-:W-:Y:S01]  /*1160*/  IMAD.MOV.U32 R4, RZ, RZ, 0x7fffffff ;  /* 0x7fffffffff047424 */ /* 0x000fe200078e00ff */
[----:B------:R1:W5:Y:S01]  /*1170*/  @!P5 LDG.E R9, desc[UR20][R2.64+0x1400] ;  /* 0x001400140209d981 */ /* 0x000362000c1e1900 */
[----:B------:R-:W-:Y:S02]  /*1180*/  IMAD.MOV.U32 R6, RZ, RZ, 0x7fffffff ;  /* 0x7fffffffff067424 */ /* 0x000fe400078e00ff */
[----:B------:R-:W-:Y:S01]  /*1190*/  IMAD.MOV.U32 R7, RZ, RZ, 0x7fffffff ;  /* 0x7fffffffff077424 */ /* 0x000fe200078e00ff */
[----:B------:R1:W5:Y:S04]  /*11a0*/  @!P0 LDG.E R8, desc[UR20][R2.64+0x1600] ;  /* 0x0016001402088981 */ /* 0x000368000c1e1900 */
[----:B------:R1:W5:Y:S04]  /*11b0*/  @!P1 LDG.E R5, desc[UR20][R2.64+0x1800] ;  /* 0x0018001402059981 */ /* 0x000368000c1e1900 */
[----:B------:R1:W5:Y:S04]  /*11c0*/  @!P2 LDG.E R4, desc[UR20][R2.64+0x1a00] ;  /* 0x001a00140204a981 */ /* 0x000368000c1e1900 */
[----:B------:R1:W5:Y:S04]  /*11d0*/  @!P3 LDG.E R6, desc[UR20][R2.64+0x1c00] ;  /* 0x001c00140206b981 */ /* 0x000368000c1e1900 */
[----:B------:R1:W5:Y:S02]  /*11e0*/  @!P4 LDG.E R7, desc[UR20][R2.64+0x1e00] ;  /* 0x001e00140207c981 */ /* 0x000364000c1e1900 */
.L_x_147:
[----:B01----:R-:W0:Y:S02]  /*11f0*/  LDC.64 R2, c[0x0][0x398] ;  /* 0x0000e600ff027b82 */ /* 0x003e240000000a00 */
[----:B0-----:R-:W-:-:S13]  /*1200*/  ISETP.GT.AND P0, PT, R3, R2, PT ;  /* 0x000000020300720c */ /* 0x001fda0003f04270 */
[----:B------:R-:W-:Y:S05]  /*1210*/  @!P0 BRA `(.L_x_148) ;  /* 0x0000000800788947 */ /* 0x000fea0003800000 */
[----:B------:R-:W-:Y:S01]  /*1220*/  IMAD.MOV.U32 R2, RZ, RZ, -0x1 ;  /* 0xffffffffff027424 */ /* 0x000fe200078e00ff */
[----:B-----5:R-:W-:Y:S01]  /*1230*/  ISETP.GT.AND P0, PT, R10, -0x1, PT ;  /* 0xffffffff0a00780c */ /* 0x020fe20003f04270 */
[----:B------:R-:W0:Y:S01]  /*1240*/  S2UR UR15, SR_CgaCtaId ;  /* 0x00000000000f79c3 */ /* 0x000e220000008800 */
[----:B------:R-:W-:Y:S01]  /*1250*/  ISETP.GT.AND P1, PT, R11, -0x1, PT ;  /* 0xffffffff0b00780c */ /* 0x000fe20003f24270 */
[----:B------:R-:W-:Y:S01]  /*1260*/  UMOV UR4, 0x400 ;  /* 0x0000040000047882 */ /* 0x000fe20000000000 */
[C---:B------:R-:W-:Y:S01]  /*1270*/  SEL R23, R2.reuse, 0x80000000, !P0 ;  /* 0x8000000002177807 */ /* 0x040fe20004000000 */
[----:B------:R-:W1:Y:S01]  /*1280*/  LDCU UR16, c[0x0][0x398] ;  /* 0x00007300ff1077ac */ /* 0x000e620008000800 */
[----:B------:R-:W-:Y:S02]  /*1290*/  SEL R22, R2, 0x80000000, !P1 ;  /* 0x8000000002167807 */ /* 0x000fe40004800000 */
[----:B------:R-:W-:Y:S02]  /*12a0*/  ISETP.GT.AND P0, PT, R14, -0x1, PT ;  /* 0xffffffff0e00780c */ /* 0x000fe40003f04270 */
[----:B------:R-:W-:-:S02]  /*12b0*/  ISETP.GT.AND P1, PT, R15, -0x1, PT ;  /* 0xffffffff0f00780c */ /* 0x000fc40003f24270 */
[----:B------:R-:W-:Y:S02]  /*12c0*/  ISETP.GT.AND P2, PT, R12, -0x1, PT ;  /* 0xffffffff0c00780c */ /* 0x000fe40003f44270 */
[----:B------:R-:W-:Y:S02]  /*12d0*/  ISETP.GT.AND P3, PT, R13, -0x1, PT ;  /* 0xffffffff0d00780c */ /* 0x000fe40003f64270 */
[----:B------:R-:W-:Y:S02]  /*12e0*/  LOP3.LUT R10, R23, R10, RZ, 0x3c, !PT ;  /* 0x0000000a170a7212 */ /* 0x000fe400078e3cff */
[----:B------:R-:W-:Y:S02]  /*12f0*/  LOP3.LUT R11, R22, R11, RZ, 0x3c, !PT ;  /* 0x0000000b160b7212 */ /* 0x000fe400078e3cff */
[C---:B------:R-:W-:Y:S02]  /*1300*/  SEL R23, R2.reuse, 0x80000000, !P0 ;  /* 0x8000000002177807 */ /* 0x040fe40004000000 */
[----:B------:R-:W-:-:S02]  /*1310*/  SEL R22, R2, 0x80000000, !P1 ;  /* 0x8000000002167807 */ /* 0x000fc40004800000 */
[----:B------:R-:W-:Y:S01]  /*1320*/  ISETP.GT.AND P0, PT, R17, -0x1, PT ;  /* 0xffffffff1100780c */ /* 0x000fe20003f04270 */
[----:B0-----:R-:W-:Y:S01]  /*1330*/  ULEA UR15, UR15, UR4, 0x18 ;  /* 0x000000040f0f7291 */ /* 0x001fe2000f8ec0ff */
[----:B------:R-:W-:Y:S02]  /*1340*/  ISETP.GT.AND P1, PT, R16, -0x1, PT ;  /* 0xffffffff1000780c */ /* 0x000fe40003f24270 */
[C---:B------:R-:W-:Y:S01]  /*1350*/  SEL R25, R2.reuse, 0x80000000, !P2 ;  /* 0x8000000002197807 */ /* 0x040fe20005000000 */
[----:B------:R-:W-:Y:S01]  /*1360*/  UMOV UR4, URZ ;  /* 0x000000ff00047c82 */ /* 0x000fe20008000000 */
[----:B------:R-:W-:Y:S02]  /*1370*/  SEL R24, R2, 0x80000000, !P3 ;  /* 0x8000000002187807 */ /* 0x000fe40005800000 */
[----:B------:R-:W-:Y:S02]  /*1380*/  ISETP.GT.AND P2, PT, R18, -0x1, PT ;  /* 0xffffffff1200780c */ /* 0x000fe40003f44270 */
[----:B------:R-:W-:-:S02]  /*1390*/  ISETP.GT.AND P3, PT, R19, -0x1, PT ;  /* 0xffffffff1300780c */ /* 0x000fc40003f64270 */
[----:B------:R-:W-:Y:S02]  /*13a0*/  LOP3.LUT R14, R23, R14, RZ, 0x3c, !PT ;  /* 0x0000000e170e7212 */ /* 0x000fe400078e3cff */
[----:B------:R-:W-:Y:S02]  /*13b0*/  LOP3.LUT R15, R22, R15, RZ, 0x3c, !PT ;  /* 0x0000000f160f7212 */ /* 0x000fe400078e3cff */
[C---:B------:R-:W-:Y:S02]  /*13c0*/  SEL R22, R2.reuse, 0x80000000, !P0 ;  /* 0x8000000002167807 */ /* 0x040fe40004000000 */
[----:B------:R-:W-:Y:S02]  /*13d0*/  SEL R23, R2, 0x80000000, !P1 ;  /* 0x8000000002177807 */ /* 0x000fe40004800000 */
[----:B------:R-:W-:Y:S02]  /*13e0*/  LOP3.LUT R12, R25, R12, RZ, 0x3c, !PT ;  /* 0x0000000c190c7212 */ /* 0x000fe400078e3cff */
[----:B------:R-:W-:-:S02]  /*13f0*/  LOP3.LUT R13, R24, R13, RZ, 0x3c, !PT ;  /* 0x0000000d180d7212 */ /* 0x000fc400078e3cff */
[----:B------:R-:W-:Y:S02]  /*1400*/  ISETP.GT.AND P0, PT, R8, -0x1, PT ;  /* 0xffffffff0800780c */ /* 0x000fe40003f04270 */
[C---:B------:R-:W-:Y:S02]  /*1410*/  SEL R25, R2.reuse, 0x80000000, !P2 ;  /* 0x8000000002197807 */ /* 0x040fe40005000000 */
[C---:B------:R-:W-:Y:S02]  /*1420*/  SEL R24, R2.reuse, 0x80000000, !P3 ;  /* 0x8000000002187807 */ /* 0x040fe40005800000 */
[----:B------:R-:W-:Y:S02]  /*1430*/  ISETP.GT.AND P2, PT, R9, -0x1, PT ;  /* 0xffffffff0900780c */ /* 0x000fe40003f44270 */
[----:B------:R-:W-:Y:S02]  /*1440*/  LOP3.LUT R16, R23, R16, RZ, 0x3c, !PT ;  /* 0x0000001017107212 */ /* 0x000fe400078e3cff */
[----:B------:R-:W-:-:S02]  /*1450*/  SEL R23, R2, 0x80000000, !P0 ;  /* 0x8000000002177807 */ /* 0x000fc40004000000 */
[----:B------:R-:W-:Y:S02]  /*1460*/  LOP3.LUT R19, R24, R19, RZ, 0x3c, !PT ;  /* 0x0000001318137212 */ /* 0x000fe400078e3cff */
[----:B------:R-:W-:Y:S02]  /*1470*/  ISETP.GT.AND P0, PT, R5, -0x1, PT ;  /* 0xffffffff0500780c */ /* 0x000fe40003f04270 */
[----:B------:R-:W-:Y:S02]  /*1480*/  SEL R24, R2, 0x80000000, !P2 ;  /* 0x8000000002187807 */ /* 0x000fe40005000000 */
[----:B------:R-:W-:Y:S02]  /*1490*/  ISETP.GT.AND P1, PT, R4, -0x1, PT ;  /* 0xffffffff0400780c */ /* 0x000fe40003f24270 */
[----:B------:R-:W-:Y:S02]  /*14a0*/  ISETP.GT.AND P2, PT, R6, -0x1, PT ;  /* 0xffffffff0600780c */ /* 0x000fe40003f44270 */
[----:B------:R-:W-:-:S02]  /*14b0*/  LOP3.LUT R17, R22, R17, RZ, 0x3c, !PT ;  /* 0x0000001116117212 */ /* 0x000fc400078e3cff */
[C---:B------:R-:W-:Y:S02]  /*14c0*/  SEL R22, R2.reuse, 0x80000000, !P0 ;  /* 0x8000000002167807 */ /* 0x040fe40004000000 */
[----:B------:R-:W-:Y:S02]  /*14d0*/  LOP3.LUT R18, R25, R18, RZ, 0x3c, !PT ;  /* 0x0000001219127212 */ /* 0x000fe400078e3cff */
[----:B------:R-:W-:Y:S02]  /*14e0*/  LOP3.LUT R8, R23, R8, RZ, 0x3c, !PT ;  /* 0x0000000817087212 */ /* 0x000fe400078e3cff */
[----:B------:R-:W-:Y:S02]  /*14f0*/  ISETP.GT.AND P0, PT, R7, -0x1, PT ;  /* 0xffffffff0700780c */ /* 0x000fe40003f04270 */
[C---:B------:R-:W-:Y:S02]  /*1500*/  SEL R23, R2.reuse, 0x80000000, !P1 ;  /* 0x8000000002177807 */ /* 0x040fe40004800000 */
[----:B------:R-:W-:-:S02]  /*1510*/  SEL R25, R2, 0x80000000, !P2 ;  /* 0x8000000002197807 */ /* 0x000fc40005000000 */
[----:B------:R-:W-:Y:S02]  /*1520*/  ISETP.NE.AND P1, PT, R10, 0x7fffffff, PT ;  /* 0x7fffffff0a00780c */ /* 0x000fe40003f25270 */
[----:B------:R-:W-:Y:S02]  /*1530*/  ISETP.NE.AND P2, PT, R11, 0x7fffffff, PT ;  /* 0x7fffffff0b00780c */ /* 0x000fe40003f45270 */
[----:B------:R-:W-:Y:S02]  /*1540*/  ISETP.NE.AND P3, PT, R12, 0x7fffffff, PT ;  /* 0x7fffffff0c00780c */ /* 0x000fe40003f65270 */
[----:B------:R-:W-:Y:S02]  /*1550*/  ISETP.NE.AND P4, PT, R13, 0x7fffffff, PT ;  /* 0x7fffffff0d00780c */ /* 0x000fe40003f85270 */
[----:B------:R-:W-:Y:S02]  /*1560*/  LOP3.LUT R5, R22, R5, RZ, 0x3c, !PT ;  /* 0x0000000516057212 */ /* 0x000fe400078e3cff */
[----:B------:R-:W-:-:S02]  /*1570*/  SEL R22, R2, 0x80000000, !P0 ;  /* 0x8000000002167807 */ /* 0x000fc40004000000 */
[----:B------:R-:W-:Y:S02]  /*1580*/  SEL R10, R10, 0x80000000, P1 ;  /* 0x800000000a0a7807 */ /* 0x000fe40000800000 */
[----:B------:R-:W-:Y:S02]  /*1590*/  SEL R11, R11, 0x80000000, P2 ;  /* 0x800000000b0b7807 */ /* 0x000fe40001000000 */
[----:B------:R-:W-:Y:S02]  /*15a0*/  SEL R12, R12, 0x80000000, P3 ;  /* 0x800000000c0c7807 */ /* 0x000fe40001800000 */
[----:B------:R-:W-:Y:S02]  /*15b0*/  SEL R13, R13, 0x80000000, P4 ;  /* 0x800000000d0d7807 */ /* 0x000fe40002000000 */
[----:B------:R-:W-:Y:S02]  /*15c0*/  ISETP.NE.AND P5, PT, R14, 0x7fffffff, PT ;  /* 0x7fffffff0e00780c */ /* 0x000fe40003fa5270 */
[----:B------:R-:W-:-:S02]  /*15d0*/  ISETP.NE.AND P0, PT, R15, 0x7fffffff, PT ;  /* 0x7fffffff0f00780c */ /* 0x000fc40003f05270 */
[----:B------:R-:W-:Y:S02]  /*15e0*/  ISETP.NE.AND P1, PT, R18, 0x7fffffff, PT ;  /* 0x7fffffff1200780c */ /* 0x000fe40003f25270 */
[----:B------:R-:W-:Y:S02]  /*15f0*/  ISETP.NE.AND P2, PT, R19, 0x7fffffff, PT ;  /* 0x7fffffff1300780c */ /* 0x000fe40003f45270 */
[----:B------:R-:W-:Y:S02]  /*1600*/  ISETP.NE.AND P3, PT, R17, 0x7fffffff, PT ;  /* 0x7fffffff1100780c */ /* 0x000fe40003f65270 */
[----:B------:R-:W-:Y:S02]  /*1610*/  ISETP.NE.AND P4, PT, R16, 0x7fffffff, PT ;  /* 0x7fffffff1000780c */ /* 0x000fe40003f85270 */
[----:B------:R-:W-:Y:S02]  /*1620*/  LOP3.LUT R9, R24, R9, RZ, 0x3c, !PT ;  /* 0x0000000918097212 */ /* 0x000fe400078e3cff */
[----:B------:R-:W-:-:S02]  /*1630*/  LOP3.LUT R4, R23, R4, RZ, 0x3c, !PT ;  /* 0x0000000417047212 */ /* 0x000fc400078e3cff */
[----:B------:R-:W-:Y:S02]  /*1640*/  LOP3.LUT R6, R25, R6, RZ, 0x3c, !PT ;  /* 0x0000000619067212 */ /* 0x000fe400078e3cff */
[----:B------:R-:W-:Y:S02]  /*1650*/  LOP3.LUT R7, R22, R7, RZ, 0x3c, !PT ;  /* 0x0000000716077212 */ /* 0x000fe400078e3cff */
[----:B------:R-:W-:Y:S02]  /*1660*/  SEL R14, R14, 0x80000000, P5 ;  /* 0x800000000e0e7807 */ /* 0x000fe40002800000 */
[----:B------:R-:W-:Y:S02]  /*1670*/  SEL R15, R15, 0x80000000, P0 ;  /* 0x800000000f0f7807 */ /* 0x000fe40000000000 */
[----:B------:R-:W-:Y:S02]  /*1680*/  SEL R18, R18, 0x80000000, P1 ;  /* 0x8000000012127807 */ /* 0x000fe40000800000 */
[----:B------:R-:W-:-:S02]  /*1690*/  SEL R19, R19, 0x80000000, P2 ;  /* 0x8000000013137807 */ /* 0x000fc40001000000 */
[----:B------:R-:W-:Y:S02]  /*16a0*/  SEL R17, R17, 0x80000000, P3 ;  /* 0x8000000011117807 */ /* 0x000fe40001800000 */
[----:B------:R-:W-:Y:S02]  /*16b0*/  SEL R16, R16, 0x80000000, P4 ;  /* 0x8000000010107807 */ /* 0x000fe40002000000 */
[----:B------:R-:W-:Y:S02]  /*16c0*/  ISETP.NE.AND P5, PT, R9, 0x7fffffff, PT ;  /* 0x7fffffff0900780c */ /* 0x000fe40003fa5270 */
[----:B------:R-:W-:Y:S02]  /*16d0*/  ISETP.NE.AND P0, PT, R8, 0x7fffffff, PT ;  /* 0x7fffffff0800780c */ /* 0x000fe40003f05270 */
[----:B------:R-:W-:Y:S02]  /*16e0*/  ISETP.NE.AND P1, PT, R5, 0x7fffffff, PT ;  /* 0x7fffffff0500780c */ /* 0x000fe40003f25270 */
[----:B------:R-:W-:-:S02]  /*16f0*/  ISETP.NE.AND P2, PT, R4, 0x7fffffff, PT ;  /* 0x7fffffff0400780c */ /* 0x000fc40003f45270 */
[----:B------:R-:W-:Y:S02]  /*1700*/  ISETP.NE.AND P3, PT, R6, 0x7fffffff, PT ;  /* 0x7fffffff0600780c */ /* 0x000fe40003f65270 */
[----:B------:R-:W-:Y:S02]  /*1710*/  ISETP.NE.AND P4, PT, R7, 0x7fffffff, PT ;  /* 0x7fffffff0700780c */ /* 0x000fe40003f85270 */
[----:B------:R-:W-:Y:S02]  /*1720*/  SEL R9, R9, 0x80000000, P5 ;  /* 0x8000000009097807 */ /* 0x000fe40002800000 */
[----:B------:R-:W-:Y:S02]  /*1730*/  SEL R8, R8, 0x80000000, P0 ;  /* 0x8000000008087807 */ /* 0x000fe40000000000 */
[----:B------:R-:W-:Y:S02]  /*1740*/  SEL R5, R5, 0x80000000, P1 ;  /* 0x8000000005057807 */ /* 0x000fe40000800000 */
[----:B------:R-:W-:-:S02]  /*1750*/  SEL R4, R4, 0x80000000, P2 ;  /* 0x8000000004047807 */ /* 0x000fc40001000000 */
[----:B------:R-:W-:Y:S02]  /*1760*/  SEL R6, R6, 0x80000000, P3 ;  /* 0x8000000006067807 */ /* 0x000fe40001800000 */
[----:B-1----:R-:W-:-:S07]  /*1770*/  SEL R7, R7, 0x80000000, P4 ;  /* 0x8000000007077807 */ /* 0x002fce0002000000 */
.L_x_149:
[----:B------:R-:W-:Y:S01]  /*1780*/  IMAD R22, RZ, RZ, -UR16 ;  /* 0x80000010ff167e24 */ /* 0x000fe2000f8e02ff */
[----:B0-----:R-:W-:Y:S01]  /*1790*/  SHF.R.U32.HI R25, RZ, UR16, R10 ;  /* 0x00000010ff197c19 */ /* 0x001fe2000801160a */
[----:B------:R-:W-:Y:S01]  /*17a0*/  ULEA UR17, UR4, UR15, 0xa ;  /* 0x0000000f04117291 */ /* 0x000fe2000f8e50ff */
[----:B------:R-:W-:Y:S01]  /*17b0*/  SHF.R.U32.HI R27, RZ, UR16, R12 ;  /* 0x00000010ff1b7c19 */ /* 0x000fe2000801160c */
[----:B------:R-:W-:Y:S01]  /*17c0*/  UIADD3 UR4, UPT, UPT, UR4, 0x1, URZ ;  /* 0x0000000104047890 */ /* 0x000fe2000fffe0ff */
[----:B------:R-:W-:Y:S02]  /*17d0*/  VIADDMNMX R23, R22, R3, 0x8, PT ;  /* 0x0000000816177446 */ /* 0x000fe40003800103 */
[----:B------:R-:W-:Y:S02]  /*17e0*/  SHF.R.U32.HI R29, RZ, UR16, R13 ;  /* 0x00000010ff1d7c19 */ /* 0x000fe4000801160d */
[----:B------:R-:W-:Y:S02]  /*17f0*/  SHF.L.U32 R22, R2, R23, RZ ;  /* 0x0000001702167219 */ /* 0x000fe400000006ff */
[----:B------:R-:W-:-:S02]  /*1800*/  SHF.R.U32.HI R23, RZ, UR16, R11 ;  /* 0x00000010ff177c19 */ /* 0x000fc4000801160b */
[-C--:B------:R-:W-:Y:S02]  /*1810*/  LOP3.LUT R25, R25, R22.reuse, RZ, 0x30, !PT ;  /* 0x0000001619197212 */ /* 0x080fe400078e30ff */
[-C--:B------:R-:W-:Y:S02]  /*1820*/  LOP3.LUT R23, R23, R22.reuse, RZ, 0x30, !PT ;  /* 0x0000001617177212 */ /* 0x080fe400078e30ff */
[----:B------:R-:W-:Y:S02]  /*1830*/  LOP3.LUT R27, R27, R22, RZ, 0x30, !PT ;  /* 0x000000161b1b7212 */ /* 0x000fe400078e30ff */
[----:B------:R-:W-:Y:S02]  /*1840*/  LEA R25, R25, UR17, 0x2 ;  /* 0x0000001119197c11 */ /* 0x000fe4000f8e10ff */
[----:B------:R-:W-:Y:S02]  /*1850*/  LEA R23, R23, UR17, 0x2 ;  /* 0x0000001117177c11 */ /* 0x000fe4000f8e10ff */
[----:B------:R-:W-:Y:S01]  /*1860*/  LEA R27, R27, UR17, 0x2 ;  /* 0x000000111b1b7c11 */ /* 0x000fe2000f8e10ff */
[----:B------:R0:W-:Y:S01]  /*1870*/  ATOMS.POPC.INC.32 RZ, [R25+URZ] ;  /* 0x0000000019ff7f8c */ /* 0x0001e2000d8000ff */
[----:B------:R-:W-:-:S02]  /*1880*/  SHF.R.U32.HI R24, RZ, UR16, R14 ;  /* 0x00000010ff187c19 */ /* 0x000fc4000801160e */
[----:B------:R-:W-:Y:S01]  /*1890*/  SHF.R.U32.HI R26, RZ, UR16, R15 ;  /* 0x00000010ff1a7c19 */ /* 0x000fe2000801160f */
[----:B------:R1:W-:Y:S01]  /*18a0*/  ATOMS.POPC.INC.32 RZ, [R23+URZ] ;  /* 0x0000000017ff7f8c */ /* 0x0003e2000d8000ff */
[-C--:B------:R-:W-:Y:S02]  /*18b0*/  LOP3.LUT R29, R29, R22.reuse, RZ, 0x30, !PT ;  /* 0x000000161d1d7212 */ /* 0x080fe400078e30ff */
[-C--:B------:R-:W-:Y:S01]  /*18c0*/  LOP3.LUT R24, R24, R22.reuse, RZ, 0x30, !PT ;  /* 0x0000001618187212 */ /* 0x080fe200078e30ff */
[----:B------:R2:W-:Y:S01]  /*18d0*/  ATOMS.POPC.INC.32 RZ, [R27+URZ] ;  /* 0x000000001bff7f8c */ /* 0x0005e2000d8000ff */
[----:B0-----:R-:W-:Y:S02]  /*18e0*/  SHF.R.U32.HI R25, RZ, UR16, R19 ;  /* 0x00000010ff197c19 */ /* 0x001fe40008011613 */
[----:B------:R-:W-:Y:S02]  /*18f0*/  LOP3.LUT R26, R26, R22, RZ, 0x30, !PT ;  /* 0x000000161a1a7212 */ /* 0x000fe400078e30ff */
[----:B-1----:R-:W-:-:S02]  /*1900*/  SHF.R.U32.HI R23, RZ, UR16, R18 ;  /* 0x00000010ff177c19 */ /* 0x002fc40008011612 */
[----:B------:R-:W-:Y:S02]  /*1910*/  LEA R29, R29, UR17, 0x2 ;  /* 0x000000111d1d7c11 */ /* 0x000fe4000f8e10ff */
[----:B--2---:R-:W-:Y:S02]  /*1920*/  SHF.R.U32.HI R27, RZ, UR16, R17 ;  /* 0x00000010ff1b7c19 */ /* 0x004fe40008011611 */
[-C--:B------:R-:W-:Y:S01]  /*1930*/  LOP3.LUT R23, R23, R22.reuse, RZ, 0x30, !PT ;  /* 0x0000001617177212 */ /* 0x080fe200078e30ff */
[----:B------:R0:W-:Y:S01]  /*1940*/  ATOMS.POPC.INC.32 RZ, [R29+URZ] ;  /* 0x000000001dff7f8c */ /* 0x0001e2000d8000ff */
[-C--:B------:R-:W-:Y:S02]  /*1950*/  LOP3.LUT R25, R25, R22.reuse, RZ, 0x30, !PT ;  /* 0x0000001619197212 */ /* 0x080fe400078e30ff */
[----:B------:R-:W-:Y:S02]  /*1960*/  LEA R24, R24, UR17, 0x2 ;  /* 0x0000001118187c11 */ /* 0x000fe4000f8e10ff */
[----:B------:R-:W-:-:S02]  /*1970*/  LOP3.LUT R27, R27, R22, RZ, 0x30, !PT ;  /* 0x000000161b1b7212 */ /* 0x000fc400078e30ff */
[----:B------:R-:W-:Y:S01]  /*1980*/  LEA R26, R26, UR17, 0x2 ;  /* 0x000000111a1a7c11 */ /* 0x000fe2000f8e10ff */
[----:B------:R1:W-:Y:S01]  /*1990*/  ATOMS.POPC.INC.32 RZ, [R24+URZ] ;  /* 0x0000000018ff7f8c */ /* 0x0003e2000d8000ff */
[----:B------:R-:W-:Y:S02]  /*19a0*/  LEA R23, R23, UR17, 0x2 ;  /* 0x0000001117177c11 */ /* 0x000fe4000f8e10ff */
[----:B------:R-:W-:Y:S01]  /*19b0*/  LEA R25, R25, UR17, 0x2 ;  /* 0x0000001119197c11 */ /* 0x000fe2000f8e10ff */
[----:B------:R2:W-:Y:S01]  /*19c0*/  ATOMS.POPC.INC.32 RZ, [R26+URZ] ;  /* 0x000000001aff7f8c */ /* 0x0005e2000d8000ff */
[----:B------:R-:W-:Y:S02]  /*19d0*/  LEA R27, R27, UR17, 0x2 ;  /* 0x000000111b1b7c11 */ /* 0x000fe4000f8e10ff */
[----:B0-----:R-:W-:Y:S01]  /*19e0*/  SHF.R.U32.HI R29, RZ, UR16, R16 ;  /* 0x00000010ff1d7c19 */ /* 0x001fe20008011610 */
[----:B------:R0:W-:Y:S01]  /*19f0*/  ATOMS.POPC.INC.32 RZ, [R23+URZ] ;  /* 0x0000000017ff7f8c */ /* 0x0001e2000d8000ff */
[----:B-1----:R-:W-:-:S02]  /*1a00*/  SHF.R.U32.HI R24, RZ, UR16, R9 ;  /* 0x00000010ff187c19 */ /* 0x002fc40008011609 */
[----:B------:R-:W-:Y:S01]  /*1a10*/  SHF.R.U32.HI R28, RZ, UR16, R7 ;  /* 0x00000010ff1c7c19 */ /* 0x000fe20008011607 */
[----:B------:R1:W-:Y:S01]  /*1a20*/  ATOMS.POPC.INC.32 RZ, [R25+URZ] ;  /* 0x0000000019ff7f8c */ /* 0x0003e2000d8000ff */
[----:B--2---:R-:W-:Y:S02]  /*1a30*/  SHF.R.U32.HI R26, RZ, UR16, R8 ;  /* 0x00000010ff1a7c19 */ /* 0x004fe40008011608 */
[-C--:B------:R-:W-:Y:S01]  /*1a40*/  LOP3.LUT R29, R29, R22.reuse, RZ, 0x30, !PT ;  /* 0x000000161d1d7212 */ /* 0x080fe200078e30ff */
[----:B------:R2:W-:Y:S01]  /*1a50*/  ATOMS.POPC.INC.32 RZ, [R27+URZ] ;  /* 0x000000001bff7f8c */ /* 0x0005e2000d8000ff */
[----:B0-----:R-:W-:Y:S02]  /*1a60*/  SHF.R.U32.HI R23, RZ, UR16, R5 ;  /* 0x00000010ff177c19 */ /* 0x001fe40008011605 */
[----:B------:R-:W-:Y:S02]  /*1a70*/  LOP3.LUT R24, R24, R22, RZ, 0x30, !PT ;  /* 0x0000001618187212 */ /* 0x000fe400078e30ff */
[----:B-1----:R-:W-:-:S02]  /*1a80*/  SHF.R.U32.HI R25, RZ, UR16, R4 ;  /* 0x00000010ff197c19 */ /* 0x002fc40008011604 */
[-C--:B------:R-:W-:Y:S02]  /*1a90*/  LOP3.LUT R26, R26, R22.reuse, RZ, 0x30, !PT ;  /* 0x000000161a1a7212 */ /* 0x080fe400078e30ff */
[----:B--2---:R-:W-:Y:S01]  /*1aa0*/  SHF.R.U32.HI R27, RZ, UR16, R6 ;  /* 0x00000010ff1b7c19 */ /* 0x004fe20008011606 */
[----:B------:R-:W-:Y:S01]  /*1ab0*/  UIADD3 UR16, UPT, UPT, UR16, 0x8, URZ ;  /* 0x0000000810107890 */ /* 0x000fe2000fffe0ff */
[-C--:B------:R-:W-:Y:S02]  /*1ac0*/  LOP3.LUT R23, R23, R22.reuse, RZ, 0x30, !PT ;  /* 0x0000001617177212 */ /* 0x080fe400078e30ff */
[----:B------:R-:W-:Y:S02]  /*1ad0*/  LEA R29, R29, UR17, 0x2 ;  /* 0x000000111d1d7c11 */ /* 0x000fe4000f8e10ff */
[----:B------:R-:W-:Y:S02]  /*1ae0*/  LOP3.LUT R25, R25, R22, RZ, 0x30, !PT ;  /* 0x0000001619197212 */ /* 0x000fe400078e30ff */
[----:B------:R-:W-:Y:S01]  /*1af0*/  ISETP.LE.AND P0, PT, R3, UR16, PT ;  /* 0x0000001003007c0c */ /* 0x000fe2000bf03270 */
[----:B------:R0:W-:Y:S01]  /*1b00*/  ATOMS.POPC.INC.32 RZ, [R29+URZ] ;  /* 0x000000001dff7f8c */ /* 0x0001e2000d8000ff */
[----:B------:R-:W-:-:S02]  /*1b10*/  LEA R24, R24, UR17, 0x2 ;  /* 0x0000001118187c11 */ /* 0x000fc4000f8e10ff */
[-C--:B------:R-:W-:Y:S02]  /*1b20*/  LOP3.LUT R27, R27, R22.reuse, RZ, 0x30, !PT ;  /* 0x000000161b1b7212 */ /* 0x080fe400078e30ff */
[----:B------:R-:W-:Y:S01]  /*1b30*/  LEA R26, R26, UR17, 0x2 ;  /* 0x000000111a1a7c11 */ /* 0x000fe2000f8e10ff */
[----:B------:R0:W-:Y:S01]  /*1b40*/  ATOMS.POPC.INC.32 RZ, [R24+URZ] ;  /* 0x0000000018ff7f8c */ /* 0x0001e2000d8000ff */
[----:B------:R-:W-:Y:S02]  /*1b50*/  LOP3.LUT R28, R28, R22, RZ, 0x30, !PT ;  /* 0x000000161c1c7212 */ /* 0x000fe400078e30ff */
[----:B------:R-:W-:Y:S01]  /*1b60*/  LEA R23, R23, UR17, 0x2 ;  /* 0x0000001117177c11 */ /* 0x000fe2000f8e10ff */
[----:B------:R0:W-:Y:S01]  /*1b70*/  ATOMS.POPC.INC.32 RZ, [R26+URZ] ;  /* 0x000000001aff7f8c */ /* 0x0001e2000d8000ff */
[----:B------:R-:W-:Y:S02]  /*1b80*/  LEA R25, R25, UR17, 0x2 ;  /* 0x0000001119197c11 */ /* 0x000fe4000f8e10ff */
[----:B------:R-:W-:Y:S01]  /*1b90*/  LEA R27, R27, UR17, 0x2 ;  /* 0x000000111b1b7c11 */ /* 0x000fe2000f8e10ff */
[----:B------:R0:W-:Y:S01]  /*1ba0*/  ATOMS.POPC.INC.32 RZ, [R23+URZ] ;  /* 0x0000000017ff7f8c */ /* 0x0001e2000d8000ff */
[----:B------:R-:W-:-:S03]  /*1bb0*/  LEA R28, R28, UR17, 0x2 ;  /* 0x000000111c1c7c11 */ /* 0x000fc6000f8e10ff */
[----:B------:R0:W-:Y:S04]  /*1bc0*/  ATOMS.POPC.INC.32 RZ, [R25+URZ] ;  /* 0x0000000019ff7f8c */ /* 0x0001e8000d8000ff */
[----:B------:R0:W-:Y:S04]  /*1bd0*/  ATOMS.POPC.INC.32 RZ, [R27+URZ] ;  /* 0x000000001bff7f8c */ /* 0x0001e8000d8000ff */
[----:B------:R0:W-:Y:S01]  /*1be0*/  ATOMS.POPC.INC.32 RZ, [R28+URZ] ;  /* 0x000000001cff7f8c */ /* 0x0001e2000d8000ff */
[----:B------:R-:W-:Y:S05]  /*1bf0*/  @!P0 BRA `(.L_x_149) ;  /* 0xfffffff800e08947 */ /* 0x000fea000383ffff */
.L_x_148:
[----:B------:R-:W-:Y:S05]  /*1c00*/  BRA.U !UP0, `(.L_x_150) ;  /* 0xffffffed08dc7547 */ /* 0x000fea000b83ffff */
.L_x_145:
[----:B------:R-:W-:Y:S01]  /*1c10*/  BAR.SYNC.DEFER_BLOCKING 0x0 ;  /* 0x0000000000007b1d */ /* 0x000fe20000010000 */
[----:B------:R-:W-:-:S05]  /*1c20*/  ISETP.NE.AND P0, PT, R21, RZ, PT ;  /* 0x000000ff1500720c */ /* 0x000fca0003f05270 */
[----:B------:R-:W-:Y:S08]  /*1c30*/  BSSY.RECONVERGENT B0, `(.L_x_151) ;  /* 0x0000167000007945 */ /* 0x000ff00003800200 */
[----:B------:R-:W-:Y:S05]  /*1c40*/  @P0 BRA `(.L_x_152) ;  /* 0x0000001400940947 */ /* 0x000fea0003800000 */
[----:B------:R-:W0:Y:S01]  /*1c50*/  S2UR UR5, SR_CgaCtaId ;  /* 0x00000000000579c3 */ /* 0x000e220000008800 */
[----:B------:R-:W-:Y:S01]  /*1c60*/  UISETP.GE.U32.AND UP0, UPT, UR22, 0x7, UPT ;  /* 0x000000071600788c */ /* 0x000fe2000bf06070 */
[----:B-----5:R-:W-:Y:S01]  /*1c70*/  IMAD.MOV.U32 R5, RZ, RZ, RZ ;  /* 0x000000ffff057224 */ /* 0x020fe200078e00ff */
[----:B------:R-:W-:Y:S02]  /*1c80*/  UMOV UR4, 0x400 ;  /* 0x0000040000047882 */ /* 0x000fe40000000000 */
[----:B0-----:R-:W-:-:S06]  /*1c90*/  ULEA UR4, UR5, UR4, 0x18 ;  /* 0x0000000405047291 */ /* 0x001fcc000f8ec0ff */
[----:B--23--:R-:W-:Y:S01]  /*1ca0*/  LEA R2, R0, UR4, 0x2 ;  /* 0x0000000400027c11 */ /* 0x00cfe2000f8e10ff */
[----:B------:R-:W-:Y:S06]  /*1cb0*/  BRA.U !UP0, `(.L_x_153) ;  /* 0x00000005085c7547 */ /* 0x000fec000b800000 */
[----:B-1----:R-:W0:Y:S01]  /*1cc0*/  LDC.64 R4, c[0x0][0x380] ;  /* 0x0000e000ff047b82 */ /* 0x002e220000000a00 */
[----:B----4-:R-:W-:-:S07]  /*1cd0*/  IMAD.MOV.U32 R3, RZ, RZ, RZ ;  /* 0x000000ffff037224 */ /* 0x010fce00078e00ff */
.L_x_170:
[----:B----4-:R-:W-:Y:S01]  /*1ce0*/  IMAD R7, R3, 0x400, R2 ;  /* 0x0000040003077824 */ /* 0x010fe200078e0202 */
[----:B------:R-:W-:Y:S04]  /*1cf0*/  BSSY.RECONVERGENT B1, `(.L_x_154) ;  /* 0x000000f000017945 */ /* 0x000fe80003800200 */
[----:B01----:R-:W1:Y:S04]  /*1d00*/  LDS R18, [R7] ;  /* 0x0000000007127984 */ /* 0x003e680000000800 */
[----:B--23--:R2:W3:Y:S04]  /*1d10*/  LDS R9, [R7+0x400] ;  /* 0x0004000007097984 */ /* 0x00c4e80000000800 */
[----:B------:R2:W4:Y:S04]  /*1d20*/  LDS R22, [R7+0x800] ;  /* 0x0008000007167984 */ /* 0x0005280000000800 */
[----:B------:R2:W0:Y:S04]  /*1d30*/  LDS R14, [R7+0xc00] ;  /* 0x000c0000070e7984 */ /* 0x0004280000000800 */
[----:B------:R2:W0:Y:S04]  /*1d40*/  LDS R12, [R7+0x1000] ;  /* 0x00100000070c7984 */ /* 0x0004280000000800 */
[----:B------:R2:W0:Y:S04]  /*1d50*/  LDS R6, [R7+0x1400] ;  /* 0x0014000007067984 */ /* 0x0004280000000800 */
[----:B------:R2:W0:Y:S04]  /*1d60*/  LDS R8, [R7+0x1800] ;  /* 0x0018000007087984 */ /* 0x0004280000000800 */
[----:B------:R2:W0:Y:S01]  /*1d70*/  LDS R10, [R7+0x1c00] ;  /* 0x001c0000070a7984 */ /* 0x0004220000000800 */
[----:B-1----:R-:W-:-:S13]  /*1d80*/  ISETP.NE.AND P0, PT, R18, RZ, PT ;  /* 0x000000ff1200720c */ /* 0x002fda0003f05270 */
[----:B--234-:R-:W-:Y:S05]  /*1d90*/  @!P0 BRA `(.L_x_155) ;  /* 0x0000000000108947 */ /* 0x01cfea0003800000 */
[----:B------:R-:W-:Y:S02]  /*1da0*/  IMAD R17, R3, 0x100, R0 ;  /* 0x0000010003117824 */ /* 0x000fe400078e0200 */
[----:B------:R-:W-:Y:S02]  /*1db0*/  IMAD.MOV.U32 R19, RZ, RZ, RZ ;  /* 0x000000ffff137224 */ /* 0x000fe400078e00ff */
[----:B0-----:R-:W-:-:S05]  /*1dc0*/  IMAD.WIDE.U32 R16, R17, 0x8, R4 ;  /* 0x0000000811107825 */ /* 0x001fca00078e0004 */
[----:B------:R1:W-:Y:S02]  /*1dd0*/  REDG.E.ADD.64.STRONG.GPU desc[UR20][R16.64], R18 ;  /* 0x000000121000798e */ /* 0x0003e4000c12e514 */
.L_x_155:
[----:B------:R-:W-:Y:S05]  /*1de0*/  BSYNC.RECONVERGENT B1 ;  /* 0x0000000000017941 */ /* 0x000fea0003800200 */
.L_x_154:
[----:B------:R-:W-:Y:S01]  /*1df0*/  ISETP.NE.AND P6, PT, R9, RZ, PT ;  /* 0x000000ff0900720c */ /* 0x000fe20003fc5270 */
[----:B------:R-:W-:Y:S01]  /*1e00*/  BSSY.RECONVERGENT B1, `(.L_x_156) ;  /* 0x000000e000017945 */ /* 0x000fe20003800200 */
[----:B------:R-:W-:Y:S02]  /*1e10*/  ISETP.NE.AND P0, PT, R22, RZ, PT ;  /* 0x000000ff1600720c */ /* 0x000fe40003f05270 */
[----:B0-----:R-:W-:Y:S02]  /*1e20*/  ISETP.NE.AND P1, PT, R14, RZ, PT ;  /* 0x000000ff0e00720c */ /* 0x001fe40003f25270 */
[----:B------:R-:W-:Y:S02]  /*1e30*/  ISETP.NE.AND P2, PT, R12, RZ, PT ;  /* 0x000000ff0c00720c */ /* 0x000fe40003f45270 */
[----:B------:R-:W-:Y:S02]  /*1e40*/  ISETP.NE.AND P3, PT, R6, RZ, PT ;  /* 0x000000ff0600720c */ /* 0x000fe40003f65270 */
[----:B------:R-:W-:-:S02]  /*1e50*/  ISETP.NE.AND P4, PT, R8, RZ, PT ;  /* 0x000000ff0800720c */ /* 0x000fc40003f85270 */
[----:B------:R-:W-:Y:S01]  /*1e60*/  ISETP.NE.AND P5, PT, R10, RZ, PT ;  /* 0x000000ff0a00720c */ /* 0x000fe20003fa5270 */
[----:B------:R-:W-:-:S12]  /*1e70*/  @!P6 BRA `(.L_x_157) ;  /* 0x000000000018e947 */ /* 0x000fd80003800000 */
[----:B-1----:R-:W-:Y:S02]  /*1e80*/  IMAD R17, R3, 0x100, R0 ;  /* 0x0000010003117824 */ /* 0x002fe400078e0200 */
[----:B------:R-:W-:Y:S02]  /*1e90*/  IMAD.MOV.U32 R18, RZ, RZ, R9 ;  /* 0x000000ffff127224 */ /* 0x000fe400078e0009 */
[----:B------:R-:W-:Y:S02]  /*1ea0*/  VIADD R17, R17, 0x100 ;  /* 0x0000010011117836 */ /* 0x000fe40000000000 */
[----:B------:R-:W-:Y:S02]  /*1eb0*/  IMAD.MOV.U32 R19, RZ, RZ, RZ ;  /* 0x000000ffff137224 */ /* 0x000fe400078e00ff */
[----:B------:R-:W-:-:S05]  /*1ec0*/  IMAD.WIDE.U32 R16, R17, 0x8, R4 ;  /* 0x0000000811107825 */ /* 0x000fca00078e0004 */
[----:B------:R0:W-:Y:S02]  /*1ed0*/  REDG.E.ADD.64.STRONG.GPU desc[UR20][R16.64], R18 ;  /* 0x000000121000798e */ /* 0x0001e4000c12e514 */
.L_x_157:
[----:B------:R-:W-:Y:S05]  /*1ee0*/  BSYNC.RECONVERGENT B1 ;  /* 0x0000000000017941 */ /* 0x000fea0003800200 */
.L_x_156:
[----:B------:R-:W-:Y:S04]  /*1ef0*/  BSSY.RECONVERGENT B1, `(.L_x_158) ;  /* 0x0000007000017945 */ /* 0x000fe80003800200 */
[----:B------:R-:W-:Y:S05]  /*1f00*/  @!P0 BRA `(.L_x_159) ;  /* 0x0000000000148947 */ /* 0x000fea0003800000 */
[----:B01----:R-:W-:Y:S02]  /*1f10*/  IMAD R17, R3, 0x100, R0 ;  /* 0x0000010003117824 */ /* 0x003fe400078e0200 */
[----:B------:R-:W-:Y:S02]  /*1f20*/  IMAD.MOV.U32 R23, RZ, RZ, RZ ;  /* 0x000000ffff177224 */ /* 0x000fe400078e00ff */
[----:B------:R-:W-:-:S04]  /*1f30*/  VIADD R17, R17, 0x200 ;  /* 0x0000020011117836 */ /* 0x000fc80000000000 */
[----:B------:R-:W-:-:S05]  /*1f40*/  IMAD.WIDE.U32 R16, R17, 0x8, R4 ;  /* 0x0000000811107825 */ /* 0x000fca00078e0004 */
[----:B------:R2:W-:Y:S02]  /*1f50*/  REDG.E.ADD.64.STRONG.GPU desc[UR20][R16.64], R22 ;  /* 0x000000161000798e */ /* 0x0005e4000c12e514 */
.L_x_159:
[----:B------:R-:W-:Y:S05]  /*1f60*/  BSYNC.RECONVERGENT B1 ;  /* 0x0000000000017941 */ /* 0x000fea0003800200 */
.L_x_158:
[----:B------:R-:W-:Y:S04]  /*1f70*/  BSSY.RECONVERGENT B1, `(.L_x_160) ;  /* 0x0000007000017945 */ /* 0x000fe80003800200 */
[----:B------:R-:W-:Y:S05]  /*1f80*/  @!P1 BRA `(.L_x_161) ;  /* 0x0000000000149947 */ /* 0x000fea0003800000 */
[----:B012---:R-:W-:Y:S02]  /*1f90*/  IMAD R17, R3, 0x100, R0 ;  /* 0x0000010003117824 */ /* 0x007fe400078e0200 */
[----:B------:R-:W-:Y:S02]  /*1fa0*/  IMAD.MOV.U32 R15, RZ, RZ, RZ ;  /* 0x000000ffff0f7224 */ /* 0x000fe400078e00ff */
[----:B------:R-:W-:-:S04]  /*1fb0*/  VIADD R17, R17, 0x300 ;  /* 0x0000030011117836 */ /* 0x000fc80000000000 */
[----:B------:R-:W-:-:S05]  /*1fc0*/  IMAD.WIDE.U32 R16, R17, 0x8, R4 ;  /* 0x0000000811107825 */ /* 0x000fca00078e0004 */
[----:B------:R3:W-:Y:S02]  /*1fd0*/  REDG.E.ADD.64.STRONG.GPU desc[UR20][R16.64], R14 ;  /* 0x0000000e1000798e */ /* 0x0007e4000c12e514 */
.L_x_161:
[----:B------:R-:W-:Y:S05]  /*1fe0*/  BSYNC.RECONVERGENT B1 ;  /* 0x0000000000017941 */ /* 0x000fea0003800200 */
.L_x_160:
[----:B------:R-:W-:Y:S04]  /*1ff0*/  BSSY.RECONVERGENT B1, `(.L_x_162) ;  /* 0x0000007000017945 */ /* 0x000fe80003800200 */
[----:B------:R-:W-:Y:S05]  /*2000*/  @!P2 BRA `(.L_x_163) ;  /* 0x000000000014a947 */ /* 0x000fea0003800000 */
[----:B---3--:R-:W-:Y:S02]  /*2010*/  IMAD R15, R3, 0x100, R0 ;  /* 0x00000100030f7824 */ /* 0x008fe400078e0200 */
[----:B------:R-:W-:Y:S02]  /*2020*/  IMAD.MOV.U32 R13, RZ, RZ, RZ ;  /* 0x000000ffff0d7224 */ /* 0x000fe400078e00ff */
[----:B------:R-:W-:-:S04]  /*2030*/  VIADD R15, R15, 0x400 ;  /* 0x000004000f0f7836 */ /* 0x000fc80000000000 */
[----:B------:R-:W-:-:S05]  /*2040*/  IMAD.WIDE.U32 R14, R15, 0x8, R4 ;  /* 0x000000080f0e7825 */ /* 0x000fca00078e0004 */
[----:B------:R4:W-:Y:S02]  /*2050*/  REDG.E.ADD.64.STRONG.GPU desc[UR20][R14.64], R12 ;  /* 0x0000000c0e00798e */ /* 0x0009e4000c12e514 */
.L_x_163:
[----:B------:R-:W-:Y:S05]  /*2060*/  BSYNC.RECONVERGENT B1 ;  /* 0x0000000000017941 */ /* 0x000fea0003800200 */
.L_x_162:
[----:B------:R-:W-:Y:S04]  /*2070*/  BSSY.RECONVERGENT B1, `(.L_x_164) ;  /* 0x0000007000017945 */ /* 0x000fe80003800200 */
[----:B------:R-:W-:Y:S05]  /*2080*/  @!P3 BRA `(.L_x_165) ;  /* 0x000000000014b947 */ /* 0x000fea0003800000 */
[----:B----4-:R-:W-:Y:S02]  /*2090*/  IMAD R13, R3, 0x100, R0 ;  /* 0x00000100030d7824 */ /* 0x010fe400078e0200 */
[----:B------:R-:W-:Y:S02]  /*20a0*/  IMAD.MOV.U32 R7, RZ, RZ, RZ ;  /* 0x000000ffff077224 */ /* 0x000fe400078e00ff */
[----:B------:R-:W-:-:S04]  /*20b0*/  VIADD R13, R13, 0x500 ;  /* 0x000005000d0d7836 */ /* 0x000fc80000000000 */
[----:B------:R-:W-:-:S05]  /*20c0*/  IMAD.WIDE.U32 R12, R13, 0x8, R4 ;  /* 0x000000080d0c7825 */ /* 0x000fca00078e0004 */
[----:B------:R4:W-:Y:S02]  /*20d0*/  REDG.E.ADD.64.STRONG.GPU desc[UR20][R12.64], R6 ;  /* 0x000000060c00798e */ /* 0x0009e4000c12e514 */
.L_x_165:
[----:B------:R-:W-:Y:S05]  /*20e0*/  BSYNC.RECONVERGENT B1 ;  /* 0x0000000000017941 */ /* 0x000fea0003800200 */
.L_x_164:
[----:B------:R-:W-:Y:S04]  /*20f0*/  BSSY.RECONVERGENT B1, `(.L_x_166) ;  /* 0x0000007000017945 */ /* 0x000fe80003800200 */
[----:B------:R-:W-:Y:S05]  /*2100*/  @!P4 BRA `(.L_x_167) ;  /* 0x000000000014c947 */ /* 0x000fea0003800000 */
[----:B----4-:R-:W-:Y:S02]  /*2110*/  IMAD R7, R3, 0x100, R0 ;  /* 0x0000010003077824 */ /* 0x010fe400078e0200 */
[----:B------:R-:W-:Y:S02]  /*2120*/  IMAD.MOV.U32 R9, RZ, RZ, RZ ;  /* 0x000000ffff097224 */ /* 0x000fe400078e00ff */
[----:B------:R-:W-:-:S04]  /*2130*/  VIADD R7, R7, 0x600 ;  /* 0x0000060007077836 */ /* 0x000fc80000000000 */
[----:B------:R-:W-:-:S05]  /*2140*/  IMAD.WIDE.U32 R6, R7, 0x8, R4 ;  /* 0x0000000807067825 */ /* 0x000fca00078e0004 */
[----:B------:R4:W-:Y:S02]  /*2150*/  REDG.E.ADD.64.STRONG.GPU desc[UR20][R6.64], R8 ;  /* 0x000000080600798e */ /* 0x0009e4000c12e514 */
.L_x_167:
[----:B------:R-:W-:Y:S05]  /*2160*/  BSYNC.RECONVERGENT B1 ;  /* 0x0000000000017941 */ /* 0x000fea0003800200 */
.L_x_166:
[----:B------:R-:W-:Y:S04]  /*2170*/  BSSY.RECONVERGENT B1, `(.L_x_168) ;  /* 0x0000007000017945 */ /* 0x000fe80003800200 */
[----:B------:R-:W-:Y:S05]  /*2180*/  @!P5 BRA `(.L_x_169) ;  /* 0x000000000014d947 */ /* 0x000fea0003800000 */
[----:B----4-:R-:W-:Y:S02]  /*2190*/  IMAD R7, R3, 0x100, R0 ;  /* 0x0000010003077824 */ /* 0x010fe400078e0200 */
[----:B------:R-:W-:Y:S02]  /*21a0*/  IMAD.MOV.U32 R11, RZ, RZ, RZ ;  /* 0x000000ffff0b7224 */ /* 0x000fe400078e00ff */
[----:B------:R-:W-:-:S04]  /*21b0*/  VIADD R7, R7, 0x700 ;  /* 0x0000070007077836 */ /* 0x000fc80000000000 */
[----:B------:R-:W-:-:S05]  /*21c0*/  IMAD.WIDE.U32 R6, R7, 0x8, R4 ;  /* 0x0000000807067825 */ /* 0x000fca00078e0004 */
[----:B------:R4:W-:Y:S02]  /*21d0*/  REDG.E.ADD.64.STRONG.GPU desc[UR20][R6.64], R10 ;  /* 0x0000000a0600798e */ /* 0x0009e4000c12e514 */
.L_x_169:
[----:B------:R-:W-:Y:S05]  /*21e0*/  BSYNC.RECONVERGENT B1 ;  /* 0x0000000000017941 */ /* 0x000fea0003800200 */
.L_x_168:
[----:B------:R-:W-:-:S05]  /*21f0*/  VIADD R3, R3, 0x8 ;  /* 0x0000000803037836 */ /* 0x000fca0000000000 */
[----:B------:R-:W-:-:S13]  /*2200*/  ISETP.NE.AND P0, PT, R3, UR27, PT ;  /* 0x0000001b03007c0c */ /* 0x000fda000bf05270 */
[----:B------:R-:W-:Y:S05]  /*2210*/  @P0 BRA `(.L_x_170) ;  /* 0xfffffff800b00947 */ /* 0x000fea000383ffff */
[----:B------:R-:W-:-:S07]  /*2220*/  IMAD.U32 R5, RZ, RZ, UR27 ;  /* 0x0000001bff057e24 */ /* 0x000fce000f8e00ff */
.L_x_153:
[----:B------:R-:W-:Y:S02]  /*2230*/  UISETP.NE.AND UP0, UPT, UR24, URZ, UPT ;  /* 0x000000ff1800728c */ /* 0x000fe4000bf05270 */
[----:B----4-:R-:W-:Y:S02]  /*2240*/  IMAD.U32 R8, RZ, RZ, UR24 ;  /* 0x00000018ff087e24 */ /* 0x010fe4000f8e00ff */
[----:B------:R-:W-:Y:S02]  /*2250*/  IMAD.U32 R3, RZ, RZ, UR25 ;  /* 0x00000019ff037e24 */ /* 0x000fe4000f8e00ff */
[----:B------:R-:W-:Y:S02]  /*2260*/  VIADD R8, R8, 0xffffffff ;  /* 0xffffffff08087836 */ /* 0x000fe40000000000 */
[----:B------:R-:W-:Y:S01]  /*2270*/  VIADD R3, R3, 0xffffffff ;  /* 0xffffffff03037836 */ /* 0x000fe20000000000 */
[----:B------:R-:W-:Y:S06]  /*2280*/  BRA.U !UP0, `(.L_x_171) ;  /* 0x0000000508707547 */ /* 0x000fec000b800000 */
[----:B------:R-:W-:-:S13]  /*2290*/  ISETP.GE.U32.AND P0, PT, R8, 0x3, PT ;  /* 0x000000030800780c */ /* 0x000fda0003f06070 */
[----:B------:R-:W-:Y:S05]  /*22a0*/  @!P0 BRA `(.L_x_172) ;  /* 0x0000000000bc8947 */ /* 0x000fea0003800000 */
[----:B------:R-:W-:Y:S01]  /*22b0*/  IMAD R7, R5, 0x400, R2 ;  /* 0x0000040005077824 */ /* 0x000fe200078e0202 */
[----:B------:R-:W-:Y:S04]  /*22c0*/  BSSY.RECONVERGENT B1, `(.L_x_173) ;  /* 0x000000f000017945 */ /* 0x000fe80003800200 */
[----:B------:R-:W4:Y:S04]  /*22d0*/  LDS R12, [R7] ;  /* 0x00000000070c7984 */ /* 0x000f280000000800 */
[----:B------:R-:W5:Y:S04]  /*22e0*/  LDS R9, [R7+0x400] ;  /* 0x0004000007097984 */ /* 0x000f680000000800 */
[----:B------:R-:W0:Y:S04]  /*22f0*/  LDS R6, [R7+0x800] ;  /* 0x0008000007067984 */ /* 0x000e280000000800 */
[----:B-1----:R-:W1:Y:S01]  /*2300*/  LDS R4, [R7+0xc00] ;  /* 0x000c000007047984 */ /* 0x002e620000000800 */
[----:B----4-:R-:W-:-:S02]  /*2310*/  ISETP.NE.AND P0, PT, R12, RZ, PT ;  /* 0x000000ff0c00720c */ /* 0x010fc40003f05270 */
[----:B-----5:R-:W-:Y:S02]  /*2320*/  ISETP.NE.AND P1, PT, R9, RZ, PT ;  /* 0x000000ff0900720c */ /* 0x020fe40003f25270 */
[----:B0-----:R-:W-:Y:S02]  /*2330*/  ISETP.NE.AND P2, PT, R6, RZ, PT ;  /* 0x000000ff0600720c */ /* 0x001fe40003f45270 */
[----:B-1----:R-:W-:-:S07]  /*2340*/  ISETP.NE.AND P3, PT, R4, RZ, PT ;  /* 0x000000ff0400720c */ /* 0x002fce0003f65270 */
[----:B------:R-:W-:Y:S06]  /*2350*/  @!P0 BRA `(.L_x_174) ;  /* 0x0000000000148947 */ /* 0x000fec0003800000 */
[----:B------:R-:W0:Y:S01]  /*2360*/  LDC.64 R10, c[0x0][0x380] ;  /* 0x0000e000ff0a7b82 */ /* 0x000e220000000a00 */
[----:B------:R-:W-:Y:S02]  /*2370*/  IMAD R7, R5, 0x100, R0 ;  /* 0x0000010005077824 */ /* 0x000fe400078e0200 */
[----:B------:R-:W-:Y:S02]  /*2380*/  IMAD.MOV.U32 R13, RZ, RZ, RZ ;  /* 0x000000ffff0d7224 */ /* 0x000fe400078e00ff */
[----:B0-----:R-:W-:-:S05]  /*2390*/  IMAD.WIDE.U32 R10, R7, 0x8, R10 ;  /* 0x00000008070a7825 */ /* 0x001fca00078e000a */
[----:B------:R0:W-:Y:S02]  /*23a0*/  REDG.E.ADD.64.STRONG.GPU desc[UR20][R10.64], R12 ;  /* 0x0000000c0a00798e */ /* 0x0001e4000c12e514 */
.L_x_174:
[----:B------:R-:W-:Y:S05]  /*23b0*/  BSYNC.RECONVERGENT B1 ;  /* 0x0000000000017941 */ /* 0x000fea0003800200 */
.L_x_173:
[----:B------:R-:W-:Y:S04]  /*23c0*/  BSSY.RECONVERGENT B1, `(.L_x_175) ;  /* 0x0000009000017945 */ /* 0x000fe80003800200 */
[----:B------:R-:W-:Y:S05]  /*23d0*/  @!P1 BRA `(.L_x_176) ;  /* 0x00000000001c9947 */ /* 0x000fea0003800000 */
[----:B0-----:R-:W0:Y:S01]  /*23e0*/  LDC.64 R10, c[0x0][0x380] ;  /* 0x0000e000ff0a7b82 */ /* 0x001e220000000a00 */
[----:B------:R-:W-:Y:S02]  /*23f0*/  IMAD R7, R5, 0x100, R0 ;  /* 0x0000010005077824 */ /* 0x000fe400078e0200 */
[----:B------:R-:W-:Y:S02]  /*2400*/  IMAD.MOV.U32 R12, RZ, RZ, R9 ;  /* 0x000000ffff0c7224 */ /* 0x000fe400078e0009 */
[----:B------:R-:W-:Y:S02]  /*2410*/  VIADD R7, R7, 0x100 ;  /* 0x0000010007077836 */ /* 0x000fe40000000000 */
[----:B------:R-:W-:Y:S02]  /*2420*/  IMAD.MOV.U32 R13, RZ, RZ, RZ ;  /* 0x000000ffff0d7224 */ /* 0x000fe400078e00ff */
[----:B0-----:R-:W-:-:S05]  /*2430*/  IMAD.WIDE.U32 R10, R7, 0x8, R10 ;  /* 0x00000008070a7825 */ /* 0x001fca00078e000a */
[----:B------:R1:W-:Y:S02]  /*2440*/  REDG.E.ADD.64.STRONG.GPU desc[UR20][R10.64], R12 ;  /* 0x0000000c0a00798e */ /* 0x0003e4000c12e514 */
.L_x_176:
[----:B------:R-:W-:Y:S05]  /*2450*/  BSYNC.RECONVERGENT B1 ;  /* 0x0000000000017941 */ /* 0x000fea0003800200 */
.L_x_175:
[----:B------:R-:W-:Y:S04]  /*2460*/  BSSY.RECONVERGENT B1, `(.L_x_177) ;  /* 0x0000008000017945 */ /* 0x000fe80003800200 */
[----:B------:R-:W-:Y:S05]  /*2470*/  @!P2 BRA `(.L_x_178) ;  /* 0x000000000018a947 */ /* 0x000fea0003800000 */
[----:B01----:R-:W0:Y:S01]  /*2480*/  LDC.64 R10, c[0x0][0x380] ;  /* 0x0000e000ff0a7b82 */ /* 0x003e220000000a00 */
[----:B------:R-:W-:-:S04]  /*2490*/  IMAD R7, R5, 0x100, R0 ;  /* 0x0000010005077824 */ /* 0x000fc800078e0200 */
[----:B------:R-:W-:-:S04]  /*24a0*/  VIADD R7, R7, 0x200 ;  /* 0x0000020007077836 */ /* 0x000fc80000000000 */
[----:B0-----:R-:W-:-:S04]  /*24b0*/  IMAD.WIDE.U32 R10, R7, 0x8, R10 ;  /* 0x00000008070a7825 */ /* 0x001fc800078e000a */
[----:B------:R-:W-:-:S05]  /*24c0*/  IMAD.MOV.U32 R7, RZ, RZ, RZ ;  /* 0x000000ffff077224 */ /* 0x000fca00078e00ff */
[----:B------:R4:W-:Y:S02]  /*24d0*/  REDG.E.ADD.64.STRONG.GPU desc[UR20][R10.64], R6 ;  /* 0x000000060a00798e */ /* 0x0009e4000c12e514 */
.L_x_178:
[----:B------:R-:W-:Y:S05]  /*24e0*/  BSYNC.RECONVERGENT B1 ;  /* 0x0000000000017941 */ /* 0x000fea0003800200 */
.L_x_177:
[----:B------:R-:W-:Y:S04]  /*24f0*/  BSSY.RECONVERGENT B1, `(.L_x_179) ;  /* 0x0000009000017945 */ /* 0x000fe80003800200 */
[----:B------:R-:W-:Y:S05]  /*2500*/  @!P3 BRA `(.L_x_180) ;  /* 0x00000000001cb947 */ /* 0x000fea0003800000 */
[----:B----4-:R-:W4:Y:S01]  /*2510*/  LDC.64 R6, c[0x0][0x380] ;  /* 0x0000e000ff067b82 */ /* 0x010f220000000a00 */
[----:B------:R-:W-:Y:S02]  /*2520*/  IMAD R9, R5, 0x100, R0 ;  /* 0x0000010005097824 */ /* 0x000fe400078e0200 */
[----:B01----:R-:W-:Y:S02]  /*2530*/  IMAD.MOV.U32 R10, RZ, RZ, R4 ;  /* 0x000000ffff0a7224 */ /* 0x003fe400078e0004 */
[----:B------:R-:W-:Y:S02]  /*2540*/  VIADD R9, R9, 0x300 ;  /* 0x0000030009097836 */ /* 0x000fe40000000000 */
[----:B------:R-:W-:Y:S02]  /*2550*/  IMAD.MOV.U32 R11, RZ, RZ, RZ ;  /* 0x000000ffff0b7224 */ /* 0x000fe400078e00ff */
[----:B----4-:R-:W-:-:S05]  /*2560*/  IMAD.WIDE.U32 R6, R9, 0x8, R6 ;  /* 0x0000000809067825 */ /* 0x010fca00078e0006 */
[----:B------:R0:W-:Y:S02]  /*2570*/  REDG.E.ADD.64.STRONG.GPU desc[UR20][R6.64], R10 ;  /* 0x0000000a0600798e */ /* 0x0001e4000c12e514 */
.L_x_180:
[----:B------:R-:W-:Y:S05]  /*2580*/  BSYNC.RECONVERGENT B1 ;  /* 0x0000000000017941 */ /* 0x000fea0003800200 */
.L_x_179:
[----:B------:R-:W-:-:S07]  /*2590*/  VIADD R5, R5, 0x4 ;  /* 0x0000000405057836 */ /* 0x000fce0000000000 */
.L_x_172:
[----:B------:R-:W-:Y:S01]  /*25a0*/  UISETP.NE.AND UP0, UPT, UR25, URZ, UPT ;  /* 0x000000ff1900728c */ /* 0x000fe2000bf05270 */
[----:B------:R-:W-:Y:S08]  /*25b0*/  BSSY.RECONVERGENT B1, `(.L_x_171) ;  /* 0x0000029000017945 */ /* 0x000ff00003800200 */
[----:B------:R-:W-:Y:S05]  /*25c0*/  BRA.U !UP0, `(.L_x_181) ;  /* 0x00000001089c7547 */ /* 0x000fea000b800000 */
[----:B------:R-:W-:-:S13]  /*25d0*/  ISETP.NE.AND P0, PT, R3, RZ, PT ;  /* 0x000000ff0300720c */ /* 0x000fda0003f05270 */
[----:B------:R-:W-:Y:S05]  /*25e0*/  @!P0 BRA `(.L_x_182) ;  /* 0x0000000000648947 */ /* 0x000fea0003800000 */
[----:B0---4-:R-:W-:Y:S01]  /*25f0*/  IMAD R6, R5, 0x400, R2 ;  /* 0x0000040005067824 */ /* 0x011fe200078e0202 */
[----:B------:R-:W-:Y:S04]  /*2600*/  BSSY.RECONVERGENT B2, `(.L_x_183) ;  /* 0x000000c000027945 */ /* 0x000fe80003800200 */
[----:B-1----:R-:W0:Y:S04]  /*2610*/  LDS R4, [R6] ;  /* 0x0000000006047984 */ /* 0x002e280000000800 */
[----:B------:R-:W1:Y:S01]  /*2620*/  LDS R9, [R6+0x400] ;  /* 0x0004000006097984 */ /* 0x000e620000000800 */
[----:B0-----:R-:W-:-:S02]  /*2630*/  ISETP.NE.AND P0, PT, R4, RZ, PT ;  /* 0x000000ff0400720c */ /* 0x001fc40003f05270 */
[----:B-1----:R-:W-:-:S11]  /*2640*/  ISETP.NE.AND P1, PT, R9, RZ, PT ;  /* 0x000000ff0900720c */ /* 0x002fd60003f25270 */
[----:B------:R-:W-:Y:S05]  /*2650*/  @!P0 BRA `(.L_x_184) ;  /* 0x0000000000188947 */ /* 0x000fea0003800000 */
[----:B------:R-:W0:Y:S01]  /*2660*/  LDC.64 R6, c[0x0][0x380] ;  /* 0x0000e000ff067b82 */ /* 0x000e220000000a00 */
[----:B------:R-:W-:-:S04]  /*2670*/  IMAD R11, R5, 0x100, R0 ;  /* 0x00000100050b7824 */ /* 0x000fc800078e0200 */
[----:B0-----:R-:W-:-:S04]  /*2680*/  IMAD.WIDE.U32 R10, R11, 0x8, R6 ;  /* 0x000000080b0a7825 */ /* 0x001fc800078e0006 */
[----:B------:R-:W-:Y:S02]  /*2690*/  IMAD.MOV.U32 R6, RZ, RZ, R4 ;  /* 0x000000ffff067224 */ /* 0x000fe400078e0004 */
[----:B------:R-:W-:-:S05]  /*26a0*/  IMAD.MOV.U32 R7, RZ, RZ, RZ ;  /* 0x000000ffff077224 */ /* 0x000fca00078e00ff */
[----:B------:R0:W-:Y:S02]  /*26b0*/  REDG.E.ADD.64.STRONG.GPU desc[UR20][R10.64], R6 ;  /* 0x000000060a00798e */ /* 0x0001e4000c12e514 */
.L_x_184:
[----:B------:R-:W-:Y:S05]  /*26c0*/  BSYNC.RECONVERGENT B2 ;  /* 0x0000000000027941 */ /* 0x000fea0003800200 */
.L_x_183:
[----:B------:R-:W-:Y:S04]  /*26d0*/  BSSY.RECONVERGENT B2, `(.L_x_185) ;  /* 0x0000009000027945 */ /* 0x000fe80003800200 */
[----:B------:R-:W-:Y:S05]  /*26e0*/  @!P1 BRA `(.L_x_186) ;  /* 0x00000000001c9947 */ /* 0x000fea0003800000 */
[----:B0-----:R-:W0:Y:S01]  /*26f0*/  LDC.64 R6, c[0x0][0x380] ;  /* 0x0000e000ff067b82 */ /* 0x001e220000000a00 */
[----:B------:R-:W-:-:S04]  /*2700*/  IMAD R4, R5, 0x100, R0 ;  /* 0x0000010005047824 */ /* 0x000fc800078e0200 */
[----:B------:R-:W-:-:S04]  /*2710*/  VIADD R11, R4, 0x100 ;  /* 0x00000100040b7836 */ /* 0x000fc80000000000 */
[----:B0-----:R-:W-:-:S04]  /*2720*/  IMAD.WIDE.U32 R10, R11, 0x8, R6 ;  /* 0x000000080b0a7825 */ /* 0x001fc800078e0006 */
[----:B------:R-:W-:Y:S02]  /*2730*/  IMAD.MOV.U32 R6, RZ, RZ, R9 ;  /* 0x000000ffff067224 */ /* 0x000fe400078e0009 */
[----:B------:R-:W-:-:S05]  /*2740*/  IMAD.MOV.U32 R7, RZ, RZ, RZ ;  /* 0x000000ffff077224 */ /* 0x000fca00078e00ff */
[----:B------:R1:W-:Y:S02]  /*2750*/  REDG.E.ADD.64.STRONG.GPU desc[UR20][R10.64], R6 ;  /* 0x000000060a00798e */ /* 0x0003e4000c12e514 */
.L_x_186:
[----:B------:R-:W-:Y:S05]  /*2760*/  BSYNC.RECONVERGENT B2 ;  /* 0x0000000000027941 */ /* 0x000fea0003800200 */
.L_x_185:
[----:B------:R-:W-:-:S07]  /*2770*/  VIADD R5, R5, 0x2 ;  /* 0x0000000205057836 */ /* 0x000fce0000000000 */
.L_x_182:
[----:B------:R-:W-:-:S09]  /*2780*/  UISETP.NE.AND UP0, UPT, UR9, URZ, UPT ;  /* 0x000000ff0900728c */ /* 0x000fd2000bf05270 */
[----:B------:R-:W-:Y:S05]  /*2790*/  BRA.U !UP0, `(.L_x_181) ;  /* 0x0000000108287547 */ /* 0x000fea000b800000 */
[----:B-1----:R-:W-:-:S05]  /*27a0*/  IMAD R4, R5, 0x400, R2 ;  /* 0x0000040005047824 */ /* 0x002fca00078e0202 */
[----:B------:R-:W1:Y:S02]  /*27b0*/  LDS R9, [R4] ;  /* 0x0000000004097984 */ /* 0x000e640000000800 */
[----:B-1----:R-:W-:-:S13]  /*27c0*/  ISETP.NE.AND P0, PT, R9, RZ, PT ;  /* 0x000000ff0900720c */ /* 0x002fda0003f05270 */
[----:B------:R-:W-:Y:S05]  /*27d0*/  @!P0 BRA `(.L_x_181) ;  /* 0x0000000000188947 */ /* 0x000fea0003800000 */
[----:B0---4-:R-:W0:Y:S01]  /*27e0*/  LDC.64 R6, c[0x0][0x380] ;  /* 0x0000e000ff067b82 */ /* 0x011e220000000a00 */
[----:B------:R-:W-:-:S04]  /*27f0*/  IMAD R5, R5, 0x100, R0 ;  /* 0x0000010005057824 */ /* 0x000fc800078e0200 */
[----:B0-----:R-:W-:-:S04]  /*2800*/  IMAD.WIDE.U32 R4, R5, 0x8, R6 ;  /* 0x0000000805047825 */ /* 0x001fc800078e0006 */
[----:B------:R-:W-:Y:S02]  /*2810*/  IMAD.MOV.U32 R6, RZ, RZ, R9 ;  /* 0x000000ffff067224 */ /* 0x000fe400078e0009 */
[----:B------:R-:W-:-:S05]  /*2820*/  IMAD.MOV.U32 R7, RZ, RZ, RZ ;  /* 0x000000ffff077224 */ /* 0x000fca00078e00ff */
[----:B------:R0:W-:Y:S02]  /*2830*/  REDG.E.ADD.64.STRONG.GPU desc[UR20][R4.64], R6 ;  /* 0x000000060400798e */ /* 0x0001e4000c12e514 */
.L_x_181:
[----:B------:R-:W-:Y:S05]  /*2840*/  BSYNC.RECONVERGENT B1 ;  /* 0x0000000000017941 */ /* 0x000fea0003800200 */
.L_x_171:
[----:B------:R-:W-:-:S13]  /*2850*/  ISETP.GT.U32.AND P0, PT, R0, 0x7f, PT ;  /* 0x0000007f0000780c */ /* 0x000fda0003f04070 */
[----:B------:R-:W-:Y:S05]  /*2860*/  @P0 BRA `(.L_x_152) ;  /* 0x00000008008c0947 */ /* 0x000fea0003800000 */
[----:B------:R-:W-:Y:S01]  /*2870*/  UISETP.GE.U32.AND UP0, UPT, UR22, 0x7, UPT ;  /* 0x000000071600788c */ /* 0x000fe2000bf06070 */
[----:B0-----:R-:W-:-:S08]  /*2880*/  IMAD.MOV.U32 R5, RZ, RZ, RZ ;  /* 0x000000ffff057224 */ /* 0x001fd000078e00ff */
[----:B------:R-:W-:Y:S05]  /*2890*/  BRA.U !UP0, `(.L_x_187) ;  /* 0x0000000508147547 */ /* 0x000fea000b800000 */
[----:B-1----:R-:W0:Y:S01]  /*28a0*/  LDC.64 R4, c[0x0][0x380] ;  /* 0x0000e000ff047b82 */ /* 0x002e220000000a00 */
[----:B------:R-:W-:-:S07]  /*28b0*/  IMAD.MOV.U32 R9, RZ, RZ, RZ ;  /* 0x000000ffff097224 */ /* 0x000fce00078e00ff */
.L_x_204:
[C---:B0---4-:R-:W-:Y:S01]  /*28c0*/  IMAD R11, R9.reuse, 0x400, R2 ;  /* 0x00000400090b7824 */ /* 0x051fe200078e0202 */
[----:B------:R-:W-:Y:S01]  /*28d0*/  BSSY.RECONVERGENT B1, `(.L_x_188) ;  /* 0x0000011000017945 */ /* 0x000fe20003800200 */
[C---:B-123--:R-:W-:Y:S02]  /*28e0*/  IMAD R7, R9.reuse, 0x100, R0 ;  /* 0x0000010009077824 */ /* 0x04efe400078e0200 */
[----:B------:R-:W-:Y:S01]  /*28f0*/  VIADD R9, R9, 0x8 ;  /* 0x0000000809097836 */ /* 0x000fe20000000000 */
[----:B---3--:R-:W1:Y:S01]  /*2900*/  LDS R14, [R11+0x200] ;  /* 0x000200000b0e7984 */ /* 0x008e620000000800 */
[----:B0-----:R-:W-:-:S03]  /*2910*/  IMAD.WIDE.U32 R6, R7, 0x8, R4 ;  /* 0x0000000807067825 */ /* 0x001fc600078e0004 */
[----:B------:R-:W0:Y:S04]  /*2920*/  LDS R13, [R11+0x600] ;  /* 0x000600000b0d7984 */ /* 0x000e280000000800 */
[----:B--2---:R2:W3:Y:S04]  /*2930*/  LDS R17, [R11+0xa00] ;  /* 0x000a00000b117984 */ /* 0x0044e80000000800 */
[----:B------:R2:W4:Y:S04]  /*2940*/  LDS R18, [R11+0xe00] ;  /* 0x000e00000b127984 */ /* 0x0005280000000800 */
[----:B------:R2:W2:Y:S04]  /*2950*/  LDS R19, [R11+0x1200] ;  /* 0x001200000b137984 */ /* 0x0004a80000000800 */
[----:B------:R0:W2:Y:S04]  /*2960*/  LDS R16, [R11+0x1600] ;  /* 0x001600000b107984 */ /* 0x0000a80000000800 */
[----:B------:R0:W2:Y:S04]  /*2970*/  LDS R12, [R11+0x1a00] ;  /* 0x001a00000b0c7984 */ /* 0x0000a80000000800 */
[----:B------:R0:W2:Y:S01]  /*2980*/  LDS R10, [R11+0x1e00] ;  /* 0x001e00000b0a7984 */ /* 0x0000a20000000800 */
[----:B-1----:R-:W-:-:S02]  /*2990*/  ISETP.NE.AND P0, PT, R14, RZ, PT ;  /* 0x000000ff0e00720c */ /* 0x002fc40003f05270 */
[----:B0-----:R-:W-:-:S11]  /*29a0*/  ISETP.NE.AND P1, PT, R13, RZ, PT ;  /* 0x000000ff0d00720c */ /* 0x001fd60003f25270 */
[----:B---34-:R-:W-:Y:S05]  /*29b0*/  @!P0 BRA `(.L_x_189) ;  /* 0x0000000000088947 */ /* 0x018fea0003800000 */
[----:B------:R-:W-:-:S05]  /*29c0*/  IMAD.MOV.U32 R15, RZ, RZ, RZ ;  /* 0x000000ffff0f7224 */ /* 0x000fca00078e00ff */
[----:B------:R0:W-:Y:S02]  /*29d0*/  REDG.E.ADD.64.STRONG.GPU desc[UR20][R6.64+0x400], R14 ;  /* 0x0004000e0600798e */ /* 0x0001e4000c12e514 */
.L_x_189:
[----:B------:R-:W-:Y:S05]  /*29e0*/  BSYNC.RECONVERGENT B1 ;  /* 0x0000000000017941 */ /* 0x000fea0003800200 */
.L_x_188:
[----:B------:R-:W-:Y:S04]  /*29f0*/  BSSY.RECONVERGENT B1, `(.L_x_190) ;  /* 0x0000005000017945 */ /* 0x000fe80003800200 */
[----:B------:R-:W-:Y:S05]  /*2a00*/  @!P1 BRA `(.L_x_191) ;  /* 0x00000000000c9947 */ /* 0x000fea0003800000 */
[----:B0-----:R-:W-:Y:S02]  /*2a10*/  IMAD.MOV.U32 R14, RZ, RZ, R13 ;  /* 0x000000ffff0e7224 */ /* 0x001fe400078e000d */
[----:B------:R-:W-:-:S05]  /*2a20*/  IMAD.MOV.U32 R15, RZ, RZ, RZ ;  /* 0x000000ffff0f7224 */ /* 0x000fca00078e00ff */
[----:B------:R1:W-:Y:S02]  /*2a30*/  REDG.E.ADD.64.STRONG.GPU desc[UR20][R6.64+0xc00], R14 ;  /* 0x000c000e0600798e */ /* 0x0003e4000c12e514 */
.L_x_191:
[----:B------:R-:W-:Y:S05]  /*2a40*/  BSYNC.RECONVERGENT B1 ;  /* 0x0000000000017941 */ /* 0x000fea0003800200 */
.L_x_190:
[----:B------:R-:W-:Y:S01]  /*2a50*/  ISETP.NE.AND P6, PT, R17, RZ, PT ;  /* 0x000000ff1100720c */ /* 0x000fe20003fc5270 */
[----:B------:R-:W-:Y:S01]  /*2a60*/  BSSY.RECONVERGENT B1, `(.L_x_192) ;  /* 0x000000b000017945 */ /* 0x000fe20003800200 */
[----:B------:R-:W-:Y:S02]  /*2a70*/  ISETP.NE.AND P0, PT, R9, UR27, PT ;  /* 0x0000001b09007c0c */ /* 0x000fe4000bf05270 */
[----:B------:R-:W-:Y:S02]  /*2a80*/  ISETP.NE.AND P1, PT, R18, RZ, PT ;  /* 0x000000ff1200720c */ /* 0x000fe40003f25270 */
[----:B--2---:R-:W-:Y:S02]  /*2a90*/  ISETP.NE.AND P2, PT, R19, RZ, PT ;  /* 0x000000ff1300720c */ /* 0x004fe40003f45270 */
[----:B------:R-:W-:Y:S02]  /*2aa0*/  ISETP.NE.AND P3, PT, R16, RZ, PT ;  /* 0x000000ff1000720c */ /* 0x000fe40003f65270 */
[----:B------:R-:W-:-:S02]  /*2ab0*/  ISETP.NE.AND P4, PT, R12, RZ, PT ;  /* 0x000000ff0c00720c */ /* 0x000fc40003f85270 */
[----:B------:R-:W-:Y:S01]  /*2ac0*/  ISETP.NE.AND P5, PT, R10, RZ, PT ;  /* 0x000000ff0a00720c */ /* 0x000fe20003fa5270 */
[----:B------:R-:W-:-:S12]  /*2ad0*/  @!P6 BRA `(.L_x_193) ;  /* 0x00000000000ce947 */ /* 0x000fd80003800000 */
[----:B01----:R-:W-:Y:S02]  /*2ae0*/  IMAD.MOV.U32 R14, RZ, RZ, R17 ;  /* 0x000000ffff0e7224 */ /* 0x003fe400078e0011 */
[----:B------:R-:W-:-:S05]  /*2af0*/  IMAD.MOV.U32 R15, RZ, RZ, RZ ;  /* 0x000000ffff0f7224 */ /* 0x000fca00078e00ff */
[----:B------:R2:W-:Y:S02]  /*2b00*/  REDG.E.ADD.64.STRONG.GPU desc[UR20][R6.64+0x1400], R14 ;  /* 0x0014000e0600798e */ /* 0x0005e4000c12e514 */
.L_x_193:
[----:B------:R-:W-:Y:S05]  /*2b10*/  BSYNC.RECONVERGENT B1 ;  /* 0x0000000000017941 */ /* 0x000fea0003800200 */
.L_x_192:
[----:B------:R-:W-:Y:S04]  /*2b20*/  BSSY.RECONVERGENT B1, `(.L_x_194) ;  /* 0x0000005000017945 */ /* 0x000fe80003800200 */
[----:B------:R-:W-:Y:S05]  /*2b30*/  @!P1 BRA `(.L_x_195) ;  /* 0x00000000000c9947 */ /* 0x000fea0003800000 */
[----:B012---:R-:W-:Y:S02]  /*2b40*/  IMAD.MOV.U32 R14, RZ, RZ, R18 ;  /* 0x000000ffff0e7224 */ /* 0x007fe400078e0012 */
[----:B------:R-:W-:-:S05]  /*2b50*/  IMAD.MOV.U32 R15, RZ, RZ, RZ ;  /* 0x000000ffff0f7224 */ /* 0x000fca00078e00ff */
[----:B------:R3:W-:Y:S02]  /*2b60*/  REDG.E.ADD.64.STRONG.GPU desc[UR20][R6.64+0x1c00], R14 ;  /* 0x001c000e0600798e */ /* 0x0007e4000c12e514 */
.L_x_195:
[----:B------:R-:W-:Y:S05]  /*2b70*/  BSYNC.RECONVERGENT B1 ;  /* 0x0000000000017941 */ /* 0x000fea0003800200 */
.L_x_194:
[----:B------:R-:W-:Y:S04]  /*2b80*/  BSSY.RECONVERGENT B1, `(.L_x_196) ;  /* 0x0000005000017945 */ /* 0x000fe80003800200 */
[----:B------:R-:W-:Y:S05]  /*2b90*/  @!P2 BRA `(.L_x_197) ;  /* 0x00000000000ca947 */ /* 0x000fea0003800000 */
[----:B0123--:R-:W-:Y:S02]  /*2ba0*/  IMAD.MOV.U32 R14, RZ, RZ, R19 ;  /* 0x000000ffff0e7224 */ /* 0x00ffe400078e0013 */
[----:B------:R-:W-:-:S05]  /*2bb0*/  IMAD.MOV.U32 R15, RZ, RZ, RZ ;  /* 0x000000ffff0f7224 */ /* 0x000fca00078e00ff */
[----:B------:R4:W-:Y:S02]  /*2bc0*/  REDG.E.ADD.64.STRONG.GPU desc[UR20][R6.64+0x2400], R14 ;  /* 0x0024000e0600798e */ /* 0x0009e4000c12e514 */
.L_x_197:
[----:B------:R-:W-:Y:S05]  /*2bd0*/  BSYNC.RECONVERGENT B1 ;  /* 0x0000000000017941 */ /* 0x000fea0003800200 */
.L_x_196:
[----:B------:R-:W-:Y:S04]  /*2be0*/  BSSY.RECONVERGENT B1, `(.L_x_198) ;  /* 0x0000004000017945 */ /* 0x000fe80003800200 */
[----:B------:R-:W-:Y:S05]  /*2bf0*/  @!P3 BRA `(.L_x_199) ;  /* 0x000000000008b947 */ /* 0x000fea0003800000 */
[----:B------:R-:W-:-:S05]  /*2c00*/  IMAD.MOV.U32 R17, RZ, RZ, RZ ;  /* 0x000000ffff117224 */ /* 0x000fca00078e00ff */
[----:B------:R0:W-:Y:S02]  /*2c10*/  REDG.E.ADD.64.STRONG.GPU desc[UR20][R6.64+0x2c00], R16 ;  /* 0x002c00100600798e */ /* 0x0001e4000c12e514 */
.L_x_199:
[----:B------:R-:W-:Y:S05]  /*2c20*/  BSYNC.RECONVERGENT B1 ;  /* 0x0000000000017941 */ /* 0x000fea0003800200 */
.L_x_198:
[----:B------:R-:W-:Y:S04]  /*2c30*/  BSSY.RECONVERGENT B1, `(.L_x_200) ;  /* 0x0000004000017945 */ /* 0x000fe80003800200 */
[----:B------:R-:W-:Y:S05]  /*2c40*/  @!P4 BRA `(.L_x_201) ;  /* 0x000000000008c947 */ /* 0x000fea0003800000 */
[----:B------:R-:W-:-:S05]  /*2c50*/  IMAD.MOV.U32 R13, RZ, RZ, RZ ;  /* 0x000000ffff0d7224 */ /* 0x000fca00078e00ff */
[----:B------:R0:W-:Y:S02]  /*2c60*/  REDG.E.ADD.64.STRONG.GPU desc[UR20][R6.64+0x3400], R12 ;  /* 0x0034000c0600798e */ /* 0x0001e4000c12e514 */
.L_x_201:
[----:B------:R-:W-:Y:S05]  /*2c70*/  BSYNC.RECONVERGENT B1 ;  /* 0x0000000000017941 */ /* 0x000fea0003800200 */
.L_x_200:
[----:B------:R-:W-:Y:S04]  /*2c80*/  BSSY.RECONVERGENT B1, `(.L_x_202) ;  /* 0x0000004000017945 */ /* 0x000fe80003800200 */
[----:B------:R-:W-:Y:S05]  /*2c90*/  @!P5 BRA `(.L_x_203) ;  /* 0x000000000008d947 */ /* 0x000fea0003800000 */
[----:B------:R-:W-:-:S05]  /*2ca0*/  IMAD.MOV.U32 R11, RZ, RZ, RZ ;  /* 0x000000ffff0b7224 */ /* 0x000fca00078e00ff */
[----:B------:R0:W-:Y:S02]  /*2cb0*/  REDG.E.ADD.64.STRONG.GPU desc[UR20][R6.64+0x3c00], R10 ;  /* 0x003c000a0600798e */ /* 0x0001e4000c12e514 */
.L_x_203:
[----:B------:R-:W-:Y:S05]  /*2cc0*/  BSYNC.RECONVERGENT B1 ;  /* 0x0000000000017941 */ /* 0x000fea0003800200 */
.L_x_202:
[----:B------:R-:W-:Y:S05]  /*2cd0*/  @P0 BRA `(.L_x_204) ;  /* 0xfffffff800f80947 */ /* 0x000fea000383ffff */
[----:B------:R-:W-:-:S07]  /*2ce0*/  IMAD.U32 R5, RZ, RZ, UR27 ;  /* 0x0000001bff057e24 */ /* 0x000fce000f8e00ff */
.L_x_187:
[----:B------:R-:W-:-:S09]  /*2cf0*/  UISETP.NE.AND UP0, UPT, UR24, URZ, UPT ;  /* 0x000000ff1800728c */ /* 0x000fd2000bf05270 */
[----:B------:R-:W-:Y:S05]  /*2d00*/  BRA.U !UP0, `(.L_x_152) ;  /* 0x0000000508647547 */ /* 0x000fea000b800000 */
[----:B------:R-:W-:-:S13]  /*2d10*/  ISETP.GE.U32.AND P0, PT, R8, 0x3, PT ;  /* 0x000000030800780c */ /* 0x000fda0003f06070 */
[----:B------:R-:W-:Y:S05]  /*2d20*/  @!P0 BRA `(.L_x_205) ;  /* 0x0000000000bc8947 */ /* 0x000fea0003800000 */
[----:B01234-:R-:W-:Y:S01]  /*2d30*/  IMAD R7, R5, 0x400, R2 ;  /* 0x0000040005077824 */ /* 0x01ffe200078e0202 */
[----:B------:R-:W-:Y:S04]  /*2d40*/  BSSY.RECONVERGENT B1, `(.L_x_206) ;  /* 0x000000f000017945 */ /* 0x000fe80003800200 */
[----:B------:R-:W0:Y:S04]  /*2d50*/  LDS R10, [R7+0x200] ;  /* 0x00020000070a7984 */ /* 0x000e280000000800 */
[----:B------:R-:W1:Y:S04]  /*2d60*/  LDS R12, [R7+0x600] ;  /* 0x00060000070c7984 */ /* 0x000e680000000800 */
[----:B------:R-:W2:Y:S04]  /*2d70*/  LDS R6, [R7+0xa00] ;  /* 0x000a000007067984 */ /* 0x000ea80000000800 */
[----:B------:R-:W3:Y:S01]  /*2d80*/  LDS R4, [R7+0xe00] ;  /* 0x000e000007047984 */ /* 0x000ee20000000800 */
[----:B0-----:R-:W-:-:S02]  /*2d90*/  ISETP.NE.AND P0, PT, R10, RZ, PT ;  /* 0x000000ff0a00720c */ /* 0x001fc40003f05270 */
[----:B-1----:R-:W-:Y:S02]  /*2da0*/  ISETP.NE.AND P1, PT, R12, RZ, PT ;  /* 0x000000ff0c00720c */ /* 0x002fe40003f25270 */
[----:B--2---:R-:W-:Y:S02]  /*2db0*/  ISETP.NE.AND P2, PT, R6, RZ, PT ;  /* 0x000000ff0600720c */ /* 0x004fe40003f45270 */
[----:B---3--:R-:W-:-:S07]  /*2dc0*/  ISETP.NE.AND P3, PT, R4, RZ, PT ;  /* 0x000000ff0400720c */ /* 0x008fce0003f65270 */
[----:B------:R-:W-:Y:S06]  /*2dd0*/  @!P0 BRA `(.L_x_207) ;  /* 0x0000000000148947 */ /* 0x000fec0003800000 */
[----:B------:R-:W0:Y:S01]  /*2de0*/  LDC.64 R8, c[0x0][0x380] ;  /* 0x0000e000ff087b82 */ /* 0x000e220000000a00 */
[----:B------:R-:W-:Y:S02]  /*2df0*/  IMAD R7, R5, 0x100, R0 ;  /* 0x0000010005077824 */ /* 0x000fe400078e0200 */
[----:B------:R-:W-:Y:S02]  /*2e00*/  IMAD.MOV.U32 R11, RZ, RZ, RZ ;  /* 0x000000ffff0b7224 */ /* 0x000fe400078e00ff */
[----:B0-----:R-:W-:-:S05]  /*2e10*/  IMAD.WIDE.U32 R8, R7, 0x8, R8 ;  /* 0x0000000807087825 */ /* 0x001fca00078e0008 */
[----:B------:R0:W-:Y:S02]  /*2e20*/  REDG.E.ADD.64.STRONG.GPU desc[UR20][R8.64+0x400], R10 ;  /* 0x0004000a0800798e */ /* 0x0001e4000c12e514 */
.L_x_207:
[----:B------:R-:W-:Y:S05]  /*2e30*/  BSYNC.RECONVERGENT B1 ;  /* 0x0000000000017941 */ /* 0x000fea0003800200 */
.L_x_206:
        /* <DEDUP_REMOVED lines=9> */
.L_x_209:
[----:B------:R-:W-:Y:S05]  /*2ed0*/  BSYNC.RECONVERGENT B1 ;  /* 0x0000000000017941 */ /* 0x000fea0003800200 */
.L_x_208:
        /* <DEDUP_REMOVED lines=8> */
.L_x_211:
[----:B------:R-:W-:Y:S05]  /*2f60*/  BSYNC.RECONVERGENT B1 ;  /* 0x0000000000017941 */ /* 0x000fea0003800200 */
.L_x_210:
[----:B------:R-:W-:Y:S04]  /*2f70*/  BSSY.RECONVERGENT B1, `(.L_x_212) ;  /* 0x0000009000017945 */ /* 0x000fe80003800200 */
[----:B------:R-:W-:Y:S05]  /*2f80*/  @!P3 BRA `(.L_x_213) ;  /* 0x00000000001cb947 */ /* 0x000fea0003800000 */
[----:B--2---:R-:W2:Y:S01]  /*2f90*/  LDC.64 R6, c[0x0][0x380] ;  /* 0x0000e000ff067b82 */ /* 0x004ea20000000a00 */
[----:B01----:R-:W-:Y:S02]  /*2fa0*/  IMAD R9, R5, 0x100, R0 ;  /* 0x0000010005097824 */ /* 0x003fe400078e0200 */
[----:B------:R-:W-:Y:S02]  /*2fb0*/  IMAD.MOV.U32 R8, RZ, RZ, R4 ;  /* 0x000000ffff087224 */ /* 0x000fe400078e0004 */
[----:B------:R-:W-:-:S04]  /*2fc0*/  VIADD R9, R9, 0x300 ;  /* 0x0000030009097836 */ /* 0x000fc80000000000 */
[----:B--2---:R-:W-:-:S04]  /*2fd0*/  IMAD.WIDE.U32 R6, R9, 0x8, R6 ;  /* 0x0000000809067825 */ /* 0x004fc800078e0006 */
[----:B------:R-:W-:-:S05]  /*2fe0*/  IMAD.MOV.U32 R9, RZ, RZ, RZ ;  /* 0x000000ffff097224 */ /* 0x000fca00078e00ff */
[----:B------:R3:W-:Y:S02]  /*2ff0*/  REDG.E.ADD.64.STRONG.GPU desc[UR20][R6.64+0x400], R8 ;  /* 0x000400080600798e */ /* 0x0007e4000c12e514 */
.L_x_213:
[----:B------:R-:W-:Y:S05]  /*3000*/  BSYNC.RECONVERGENT B1 ;  /* 0x0000000000017941 */ /* 0x000fea0003800200 */
.L_x_212:
[----:B------:R-:W-:-:S07]  /*3010*/  VIADD R5, R5, 0x4 ;  /* 0x0000000405057836 */ /* 0x000fce0000000000 */
.L_x_205:
[----:B------:R-:W-:-:S09]  /*3020*/  UISETP.NE.AND UP0, UPT, UR25, URZ, UPT ;  /* 0x000000ff1900728c */ /* 0x000fd2000bf05270 */
[----:B------:R-:W-:Y:S05]  /*3030*/  BRA.U !UP0, `(.L_x_152) ;  /* 0x0000000108987547 */ /* 0x000fea000b800000 */
[----:B------:R-:W-:-:S13]  /*3040*/  ISETP.NE.AND P0, PT, R3, RZ, PT ;  /* 0x000000ff0300720c */ /* 0x000fda0003f05270 */
[----:B------:R-:W-:Y:S05]  /*3050*/  @!P0 BRA `(.L_x_214) ;  /* 0x0000000000648947 */ /* 0x000fea0003800000 */
[----:B01234-:R-:W-:Y:S01]  /*3060*/  IMAD R6, R5, 0x400, R2 ;  /* 0x0000040005067824 */ /* 0x01ffe200078e0202 */
[----:B------:R-:W-:Y:S04]  /*3070*/  BSSY.RECONVERGENT B1, `(.L_x_215) ;  /* 0x000000c000017945 */ /* 0x000fe80003800200 */
[----:B------:R-:W0:Y:S04]  /*3080*/  LDS R3, [R6+0x200] ;  /* 0x0002000006037984 */ /* 0x000e280000000800 */
        /* <DEDUP_REMOVED lines=10> */
.L_x_216:
[----:B------:R-:W-:Y:S05]  /*3130*/  BSYNC.RECONVERGENT B1 ;  /* 0x0000000000017941 */ /* 0x000fea0003800200 */
.L_x_215:
        /* <DEDUP_REMOVED lines=9> */
.L_x_218:
[----:B------:R-:W-:Y:S05]  /*31d0*/  BSYNC.RECONVERGENT B1 ;  /* 0x0000000000017941 */ /* 0x000fea0003800200 */
.L_x_217:
[----:B------:R-:W-:-:S07]  /*31e0*/  VIADD R5, R5, 0x2 ;  /* 0x0000000205057836 */ /* 0x000fce0000000000 */
.L_x_214:
[----:B------:R-:W-:-:S09]  /*31f0*/  UISETP.NE.AND UP0, UPT, UR9, URZ, UPT ;  /* 0x000000ff0900728c */ /* 0x000fd2000bf05270 */
[----:B------:R-:W-:Y:S05]  /*3200*/  BRA.U !UP0, `(.L_x_152) ;  /* 0x0000000108247547 */ /* 0x000fea000b800000 */
[----:B------:R-:W-:-:S05]  /*3210*/  IMAD R2, R5, 0x400, R2 ;  /* 0x0000040005027824 */ /* 0x000fca00078e0202 */
[----:B-1----:R-:W1:Y:S02]  /*3220*/  LDS R4, [R2+0x200] ;  /* 0x0002000002047984 */ /* 0x002e640000000800 */
[----:B-1----:R-:W-:-:S13]  /*3230*/  ISETP.NE.AND P0, PT, R4, RZ, PT ;  /* 0x000000ff0400720c */ /* 0x002fda0003f05270 */
[----:B------:R-:W-:Y:S05]  /*3240*/  @!P0 BRA `(.L_x_152) ;  /* 0x0000000000148947 */ /* 0x000fea0003800000 */
[----:B------:R-:W1:Y:S01]  /*3250*/  LDC.64 R2, c[0x0][0x380] ;  /* 0x0000e000ff027b82 */ /* 0x000e620000000a00 */
[----:B------:R-:W-:-:S04]  /*3260*/  IMAD R5, R5, 0x100, R0 ;  /* 0x0000010005057824 */ /* 0x000fc800078e0200 */
[----:B-1----:R-:W-:-:S04]  /*3270*/  IMAD.WIDE.U32 R2, R5, 0x8, R2 ;  /* 0x0000000805027825 */ /* 0x002fc800078e0002 */
[----:B------:R-:W-:-:S05]  /*3280*/  IMAD.MOV.U32 R5, RZ, RZ, RZ ;  /* 0x000000ffff057224 */ /* 0x000fca00078e00ff */
[----:B------:R1:W-:Y:S02]  /*3290*/  REDG.E.ADD.64.STRONG.GPU desc[UR20][R2.64+0x400], R4 ;  /* 0x000400040200798e */ /* 0x0003e4000c12e514 */
.L_x_152:
[----:B------:R-:W-:Y:S05]  /*32a0*/  BSYNC.RECONVERGENT B0 ;  /* 0x0000000000007941 */ /* 0x000fea0003800200 */
.L_x_151:
[----:B------:R-:W-:Y:S01]  /*32b0*/  BAR.SYNC.DEFER_BLOCKING 0x0 ;  /* 0x0000000000007b1d */ /* 0x000fe20000010000 */
[----:B------:R-:W-:-:S04]  /*32c0*/  UIADD3 UR6, UP0, UPT, UR6, 0x1, URZ ;  /* 0x0000000106067890 */ /* 0x000fc8000ff1e0ff */
[----:B------:R-:W-:Y:S02]  /*32d0*/  UIADD3.X UR7, UPT, UPT, URZ, UR7, URZ, UP0, !UPT ;  /* 0x00000007ff077290 */ /* 0x000fe400087fe4ff */
[----:B------:R-:W-:-:S04]  /*32e0*/  UISETP.NE.U32.AND UP0, UPT, UR6, UR11, UPT ;  /* 0x0000000b0600728c */ /* 0x000fc8000bf05070 */
[----:B------:R-:W-:-:S09]  /*32f0*/  UISETP.NE.AND.EX UP0, UPT, UR7, UR12, UPT, UP0 ;  /* 0x0000000c0700728c */ /* 0x000fd2000bf05300 */
[----:B------:R-:W-:Y:S05]  /*3300*/  BRA.U UP0, `(.L_x_219) ;  /* 0xffffffcd00d47547 */ /* 0x000fea000b83ffff */
[----:B------:R-:W-:Y:S05]  /*3310*/  EXIT ;  /* 0x000000000000794d */ /* 0x000fea0003800000 */
.L_x_220:
        /* <DEDUP_REMOVED lines=14> */
.L_x_703:


//--------------------- .text._ZN3cub18CUB_300001_SM_10006detail10radix_sort31DeviceRadixSortSingleTileKernelINS1_5radix10policy_hubIffyE10Policy1000ELNS0_9SortOrderE0EffyNS1_21identity_decomposer_tEEEvPKT1_PSA_PKT2_PSE_T3_iiT4_ --------------------------
	.section	.text._ZN3cub18CUB_300001_SM_10006detail10radix_sort31DeviceRadixSortSingleTileKernelINS1_5radix10policy_hubIffyE10Policy1000ELNS0_9SortOrderE0EffyNS1_21identity_decomposer_tEEEvPKT1_PSA_PKT2_PSE_T3_iiT4_,"ax",@progbits
	.align	128
        .global         _ZN3cub18CUB_300001_SM_10006detail10radix_sort31DeviceRadixSortSingleTileKernelINS1_5radix10policy_hubIffyE10Policy1000ELNS0_9SortOrderE0EffyNS1_21identity_decomposer_tEEEvPKT1_PSA_PKT2_PSE_T3_iiT4_
        .type           _ZN3cub18CUB_300001_SM_10006detail10radix_sort31DeviceRadixSortSingleTileKernelINS1_5radix10policy_hubIffyE10Policy1000ELNS0_9SortOrderE0EffyNS1_21identity_decomposer_tEEEvPKT1_PSA_PKT2_PSE_T3_iiT4_,@function
        .size           _ZN3cub18CUB_300001_SM_10006detail10radix_sort31DeviceRadixSortSingleTileKernelINS1_5radix10policy_hubIffyE10Policy1000ELNS0_9SortOrderE0EffyNS1_21identity_decomposer_tEEEvPKT1_PSA_PKT2_PSE_T3_iiT4_,(.L_x_704 - _ZN3cub18CUB_300001_SM_10006detail10radix_sort31DeviceRadixSortSingleTileKernelINS1_5radix10policy_hubIffyE10Policy1000ELNS0_9SortOrderE0EffyNS1_21identity_decomposer_tEEEvPKT1_PSA_PKT2_PSE_T3_iiT4_)
        .other          _ZN3cub18CUB_300001_SM_10006detail10radix_sort31DeviceRadixSortSingleTileKernelINS1_5radix10policy_hubIffyE10Policy1000ELNS0_9SortOrderE0EffyNS1_21identity_decomposer_tEEEvPKT1_PSA_PKT2_PSE_T3_iiT4_,@"STO_CUDA_ENTRY STV_DEFAULT"
_ZN3cub18CUB_300001_SM_10006detail10radix_sort31DeviceRadixSortSingleTileKernelINS1_5radix10policy_hubIffyE10Policy1000ELNS0_9SortOrderE0EffyNS1_21identity_decomposer_tEEEvPKT1_PSA_PKT2_PSE_T3_iiT4_:
.text._ZN3cub18CUB_300001_SM_10006detail10radix_sort31DeviceRadixSortSingleTileKernelINS1_5radix10policy_hubIffyE10Policy1000ELNS0_9SortOrderE0EffyNS1_21identity_decomposer_tEEEvPKT1_PSA_PKT2_PSE_T3_iiT4_:
[----:B------:R-:W-:Y:S01]  /*0000*/  LDC R1, c[0x0][0x37c] ;  /* 0x0000df00ff017b82 */ /* 0x000fe20000000800 */
[----:B------:R-:W0:Y:S01]  /*0010*/  S2R R0, SR_TID.X ;  /* 0x0000000000007919 */ /* 0x000e220000002100 */
[----:B------:R-:W1:Y:S01]  /*0020*/  LDCU UR4, c[0x0][0x3a0] ;  /* 0x00007400ff0477ac */ /* 0x000e620008000800 */
[----:B------:R-:W-:Y:S02]  /*0030*/  IMAD.MOV.U32 R35, RZ, RZ, 0x7fffffff ;  /* 0x7fffffffff237424 */ /* 0x000fe400078e00ff */
[----:B------:R-:W-:Y:S01]  /*0040*/  IMAD.MOV.U32 R36, RZ, RZ, 0x7fffffff ;  /* 0x7fffffffff247424 */ /* 0x000fe200078e00ff */
[----:B------:R-:W2:Y:S01]  /*0050*/  LDCU.64 UR8, c[0x0][0x358] ;  /* 0x00006b00ff0877ac */ /* 0x000ea20008000a00 */
[----:B------:R-:W-:Y:S02]  /*0060*/  IMAD.MOV.U32 R37, RZ, RZ, 0x7fffffff ;  /* 0x7fffffffff257424 */ /* 0x000fe400078e00ff */
[----:B------:R-:W-:Y:S02]  /*0070*/  IMAD.MOV.U32 R38, RZ, RZ, 0x7fffffff ;  /* 0x7fffffffff267424 */ /* 0x000fe400078e00ff */
[----:B------:R-:W-:-:S02]  /*0080*/  IMAD.MOV.U32 R39, RZ, RZ, 0x7fffffff ;  /* 0x7fffffffff277424 */ /* 0x000fc400078e00ff */
[----:B------:R-:W-:Y:S02]  /*0090*/  IMAD.MOV.U32 R29, RZ, RZ, 0x7fffffff ;  /* 0x7fffffffff1d7424 */ /* 0x000fe400078e00ff */
[----:B------:R-:W-:Y:S02]  /*00a0*/  IMAD.MOV.U32 R30, RZ, RZ, 0x7fffffff ;  /* 0x7fffffffff1e7424 */ /* 0x000fe400078e00ff */
[----:B------:R-:W-:Y:S02]  /*00b0*/  IMAD.MOV.U32 R31, RZ, RZ, 0x7fffffff ;  /* 0x7fffffffff1f7424 */ /* 0x000fe400078e00ff */
        /* <DEDUP_REMOVED lines=10> */
[----:B------:R-:W-:Y:S01]  /*0160*/  IMAD.MOV.U32 R49, RZ, RZ, 0x7fffffff ;  /* 0x7fffffffff317424 */ /* 0x000fe200078e00ff */
[----:B------:R-:W3:Y:S01]  /*0170*/  S2UR UR6, SR_CgaCtaId ;  /* 0x00000000000679c3 */ /* 0x000ee20000008800 */
[----:B0-----:R-:W-:Y:S01]  /*0180*/  IMAD R9, R0, 0x13, RZ ;  /* 0x0000001300097824 */ /* 0x001fe200078e02ff */
[----:B------:R-:W0:Y:S03]  /*0190*/  LDCU UR10, c[0x0][0x3ac] ;  /* 0x00007580ff0a77ac */ /* 0x000e260008000800 */
[C---:B------:R-:W-:Y:S01]  /*01a0*/  VIADD R4, R9.reuse, 0x1 ;  /* 0x0000000109047836 */ /* 0x040fe20000000000 */
[C---:B-1----:R-:W-:Y:S01]  /*01b0*/  ISETP.GE.AND P6, PT, R9.reuse, UR4, PT ;  /* 0x0000000409007c0c */ /* 0x042fe2000bfc6270 */
[----:B------:R-:W-:-:S02]  /*01c0*/  VIADD R5, R9, 0x2 ;  /* 0x0000000209057836 */ /* 0x000fc40000000000 */
[C---:B------:R-:W-:Y:S01]  /*01d0*/  VIADD R7, R9.reuse, 0x6 ;  /* 0x0000000609077836 */ /* 0x040fe20000000000 */
[----:B------:R-:W-:Y:S01]  /*01e0*/  ISETP.GE.AND P5, PT, R4, UR4, PT ;  /* 0x0000000404007c0c */ /* 0x000fe2000bfa6270 */
[----:B------:R-:W-:Y:S01]  /*01f0*/  VIADD R4, R9, 0x4 ;  /* 0x0000000409047836 */ /* 0x000fe20000000000 */
[----:B------:R-:W-:Y:S01]  /*0200*/  ISETP.GE.AND P4, PT, R5, UR4, PT ;  /* 0x0000000405007c0c */ /* 0x000fe2000bf86270 */
[----:B------:R-:W-:Y:S01]  /*0210*/  VIADD R5, R9, 0x5 ;  /* 0x0000000509057836 */ /* 0x000fe20000000000 */
[----:B------:R-:W-:Y:S01]  /*0220*/  ISETP.GE.AND P0, PT, R7, UR4, PT ;  /* 0x0000000407007c0c */ /* 0x000fe2000bf06270 */
[C---:B------:R-:W-:Y:S01]  /*0230*/  VIADD R51, R9.reuse, 0x7 ;  /* 0x0000000709337836 */ /* 0x040fe20000000000 */
[----:B------:R-:W-:Y:S01]  /*0240*/  ISETP.GE.AND P2, PT, R4, UR4, PT ;  /* 0x0000000404007c0c */ /* 0x000fe2000bf46270 */
[----:B------:R-:W-:Y:S01]  /*0250*/  VIADD R52, R9, 0x8 ;  /* 0x0000000809347836 */ /* 0x000fe20000000000 */
[----:B------:R-:W-:Y:S01]  /*0260*/  ISETP.GE.AND P1, PT, R5, UR4, PT ;  /* 0x0000000405007c0c */ /* 0x000fe2000bf26270 */
[C---:B------:R-:W-:Y:S01]  /*0270*/  VIADD R53, R9.reuse, 0x9 ;  /* 0x0000000909357836 */ /* 0x040fe20000000000 */
[----:B------:R-:W1:Y:S01]  /*0280*/  LDC.64 R4, c[0x0][0x380] ;  /* 0x0000e000ff047b82 */ /* 0x000e620000000a00 */
[----:B------:R-:W-:Y:S01]  /*0290*/  P2R R50, PR, RZ, 0x1 ;  /* 0x00000001ff327803 */ /* 0x000fe20000000000 */
[C---:B------:R-:W-:Y:S01]  /*02a0*/  VIADD R54, R9.reuse, 0xa ;  /* 0x0000000a09367836 */ /* 0x040fe20000000000 */
[----:B------:R-:W-:Y:S01]  /*02b0*/  P2R R45, PR, RZ, 0x4 ;  /* 0x00000004ff2d7803 */ /* 0x000fe20000000000 */
[C---:B------:R-:W-:Y:S01]  /*02c0*/  VIADD R6, R9.reuse, 0x3 ;  /* 0x0000000309067836 */ /* 0x040fe20000000000 */
[----:B------:R-:W-:Y:S01]  /*02d0*/  P2R R47, PR, RZ, 0x2 ;  /* 0x00000002ff2f7803 */ /* 0x000fe20000000000 */
[C---:B------:R-:W-:Y:S01]  /*02e0*/  VIADD R55, R9.reuse, 0xb ;  /* 0x0000000b09377836 */ /* 0x040fe20000000000 */
[----:B------:R-:W-:Y:S01]  /*02f0*/  P2R R8, PR, RZ, 0x20 ;  /* 0x00000020ff087803 */ /* 0x000fe20000000000 */
[C---:B------:R-:W-:Y:S01]  /*0300*/  VIADD R56, R9.reuse, 0xc ;  /* 0x0000000c09387836 */ /* 0x040fe20000000000 */
[----:B------:R-:W-:Y:S01]  /*0310*/  ISETP.GE.AND P3, PT, R6, UR4, PT ;  /* 0x0000000406007c0c */ /* 0x000fe2000bf66270 */
[C---:B------:R-:W-:Y:S01]  /*0320*/  VIADD R57, R9.reuse, 0xd ;  /* 0x0000000d09397836 */ /* 0x040fe20000000000 */
[----:B------:R-:W-:Y:S01]  /*0330*/  P2R R10, PR, RZ, 0x10 ;  /* 0x00000010ff0a7803 */ /* 0x000fe20000000000 */
[C---:B------:R-:W-:Y:S01]  /*0340*/  VIADD R58, R9.reuse, 0xe ;  /* 0x0000000e093a7836 */ /* 0x040fe20000000000 */
[----:B------:R-:W-:Y:S01]  /*0350*/  P2R R11, PR, RZ, 0x8 ;  /* 0x00000008ff0b7803 */ /* 0x000fe20000000000 */
[C---:B------:R-:W-:Y:S01]  /*0360*/  VIADD R59, R9.reuse, 0xf ;  /* 0x0000000f093b7836 */ /* 0x040fe20000000000 */
[----:B------:R-:W4:Y:S01]  /*0370*/  LDC.64 R6, c[0x0][0x390] ;  /* 0x0000e400ff067b82 */ /* 0x000f220000000a00 */
[----:B------:R-:W-:-:S02]  /*0380*/  VIADD R60, R9, 0x10 ;  /* 0x00000010093c7836 */ /* 0x000fc40000000000 */
[C---:B------:R-:W-:Y:S02]  /*0390*/  VIADD R61, R9.reuse, 0x11 ;  /* 0x00000011093d7836 */ /* 0x040fe40000000000 */
[C---:B------:R-:W-:Y:S02]  /*03a0*/  VIADD R62, R9.reuse, 0x12 ;  /* 0x00000012093e7836 */ /* 0x040fe40000000000 */
[----:B-1----:R-:W-:-:S05]  /*03b0*/  IMAD.WIDE.U32 R4, R9, 0x4, R4 ;  /* 0x0000000409047825 */ /* 0x002fca00078e0004 */
[----:B--2---:R-:W2:Y:S01]  /*03c0*/  @!P0 LDG.E R35, desc[UR8][R4.64+0x18] ;  /* 0x0000180804238981 */ /* 0x004ea2000c1e1900 */
[----:B------:R-:W-:-:S03]  /*03d0*/  ISETP.GE.AND P0, PT, R51, UR4, PT ;  /* 0x0000000433007c0c */ /* 0x000fc6000bf06270 */
[----:B------:R-:W3:Y:S01]  /*03e0*/  @!P6 LDG.E R29, desc[UR8][R4.64] ;  /* 0x00000008041de981 */ /* 0x000ee2000c1e1900 */
[----:B------:R-:W-:-:S03]  /*03f0*/  P2R R51, PR, RZ, 0x1 ;  /* 0x00000001ff337803 */ /* 0x000fc60000000000 */
[----:B------:R-:W2:Y:S01]  /*0400*/  @!P5 LDG.E R30, desc[UR8][R4.64+0x4] ;  /* 0x00000408041ed981 */ /* 0x000ea2000c1e1900 */
[----:B----4-:R-:W-:-:S03]  /*0410*/  IMAD.WIDE.U32 R6, R9, 0x4, R6 ;  /* 0x0000000409067825 */ /* 0x010fc600078e0006 */
[----:B------:R-:W4:Y:S04]  /*0420*/  @!P4 LDG.E R31, desc[UR8][R4.64+0x8] ;  /* 0x00000808041fc981 */ /* 0x000f28000c1e1900 */
[----:B------:R-:W4:Y:S01]  /*0430*/  @!P0 LDG.E R36, desc[UR8][R4.64+0x1c] ;  /* 0x00001c0804248981 */ /* 0x000f22000c1e1900 */
[----:B------:R-:W-:-:S03]  /*0440*/  ISETP.GE.AND P0, PT, R52, UR4, PT ;  /* 0x0000000434007c0c */ /* 0x000fc6000bf06270 */
[----:B------:R-:W4:Y:S01]  /*0450*/  @!P3 LDG.E R32, desc[UR8][R4.64+0xc] ;  /* 0x00000c080420b981 */ /* 0x000f22000c1e1900 */
[----:B------:R-:W-:-:S03]  /*0460*/  P2R R52, PR, RZ, 0x1 ;  /* 0x00000001ff347803 */ /* 0x000fc60000000000 */
[----:B------:R-:W4:Y:S04]  /*0470*/  @!P2 LDG.E R33, desc[UR8][R4.64+0x10] ;  /* 0x000010080421a981 */ /* 0x000f28000c1e1900 */
[----:B------:R-:W4:Y:S04]  /*0480*/  @!P1 LDG.E R34, desc[UR8][R4.64+0x14] ;  /* 0x0000140804229981 */ /* 0x000f28000c1e1900 */
[----:B------:R-:W4:Y:S01]  /*0490*/  @!P0 LDG.E R37, desc[UR8][R4.64+0x20] ;  /* 0x0000200804258981 */ /* 0x000f22000c1e1900 */
[----:B------:R-:W-:-:S04]  /*04a0*/  ISETP.GE.AND P0, PT, R53, UR4, PT ;  /* 0x0000000435007c0c */ /* 0x000fc8000bf06270 */
[----:B------:R-:W-:-:S09]  /*04b0*/  P2R R53, PR, RZ, 0x1 ;  /* 0x00000001ff357803 */ /* 0x000fd20000000000 */
[----:B------:R-:W4:Y:S01]  /*04c0*/  @!P0 LDG.E R38, desc[UR8][R4.64+0x24] ;  /* 0x0000240804268981 */ /* 0x000f22000c1e1900 */
[----:B------:R-:W-:-:S04]  /*04d0*/  ISETP.GE.AND P0, PT, R54, UR4, PT ;  /* 0x0000000436007c0c */ /* 0x000fc8000bf06270 */
[----:B------:R-:W-:-:S09]  /*04e0*/  P2R R54, PR, RZ, 0x1 ;  /* 0x00000001ff367803 */ /* 0x000fd20000000000 */
[----:B------:R-:W4:Y:S01]  /*04f0*/  @!P0 LDG.E R39, desc[UR8][R4.64+0x28] ;  /* 0x0000280804278981 */ /* 0x000f22000c1e1900 */
[----:B------:R-:W-:Y:S02]  /*0500*/  ISETP.GE.AND P0, PT, R55, UR4, PT ;  /* 0x0000000437007c0c */ /* 0x000fe4000bf06270 */
[----:B------:R-:W-:Y:S02]  /*0510*/  ISETP.GE.AND P1, PT, R57, UR4, PT ;  /* 0x0000000439007c0c */ /* 0x000fe4000bf26270 */
[----:B------:R-:W-:Y:S02]  /*0520*/  P2R R55, PR, RZ, 0x1 ;  /* 0x00000001ff377803 */ /* 0x000fe40000000000 */
[----:B------:R-:W-:Y:S02]  /*0530*/  ISETP.GE.AND P2, PT, R58, UR4, PT ;  /* 0x000000043a007c0c */ /* 0x000fe4000bf46270 */
[----:B------:R-:W-:-:S05]  /*0540*/  ISETP.GE.AND P3, PT, R59, UR4, PT ;  /* 0x000000043b007c0c */ /* 0x000fca000bf66270 */
[----:B------:R-:W4:Y:S01]  /*0550*/  @!P0 LDG.E R40, desc[UR8][R4.64+0x2c] ;  /* 0x00002c0804288981 */ /* 0x000f22000c1e1900 */
[----:B------:R-:W-:Y:S02]  /*0560*/  ISETP.GE.AND P0, PT, R56, UR4, PT ;  /* 0x0000000438007c0c */ /* 0x000fe4000bf06270 */
[----:B------:R-:W-:Y:S01]  /*0570*/  ISETP.GE.AND P4, PT, R60, UR4, PT ;  /* 0x000000043c007c0c */ /* 0x000fe2000bf86270 */
[----:B------:R-:W4:Y:S01]  /*0580*/  @!P1 LDG.E R42, desc[UR8][R4.64+0x34] ;  /* 0x00003408042a9981 */ /* 0x000f22000c1e1900 */
[----:B------:R-:W-:Y:S02]  /*0590*/  ISETP.GE.AND P5, PT, R61, UR4, PT ;  /* 0x000000043d007c0c */ /* 0x000fe4000bfa6270 */
[----:B------:R-:W-:Y:S01]  /*05a0*/  ISETP.GE.AND P6, PT, R62, UR4, PT ;  /* 0x000000043e007c0c */ /* 0x000fe2000bfc6270 */
[----:B------:R-:W4:Y:S04]  /*05b0*/  @!P2 LDG.E R43, desc[UR8][R4.64+0x38] ;  /* 0x00003808042ba981 */ /* 0x000f28000c1e1900 */
[----:B------:R-:W4:Y:S04]  /*05c0*/  @!P3 LDG.E R44, desc[UR8][R4.64+0x3c] ;  /* 0x00003c08042cb981 */ /* 0x000f28000c1e1900 */
[----:B------:R-:W4:Y:S04]  /*05d0*/  @!P0 LDG.E R41, desc[UR8][R4.64+0x30] ;  /* 0x0000300804298981 */ /* 0x000f28000c1e1900 */
[----:B------:R-:W4:Y:S04]  /*05e0*/  @!P4 LDG.E R46, desc[UR8][R4.64+0x40] ;  /* 0x00004008042ec981 */ /* 0x000f28000c1e1900 */
[----:B------:R-:W4:Y:S04]  /*05f0*/  @!P5 LDG.E R48, desc[UR8][R4.64+0x44] ;  /* 0x000044080430d981 */ /* 0x000f28000c1e1900 */
[----:B------:R1:W4:Y:S01]  /*0600*/  @!P6 LDG.E R49, desc[UR8][R4.64+0x48] ;  /* 0x000048080431e981 */ /* 0x000322000c1e1900 */
[----:B------:R-:W-:Y:S01]  /*0610*/  P2R R56, PR, RZ, 0x1 ;  /* 0x00000001ff387803 */ /* 0x000fe20000000000 */
[----:B------:R-:W-:Y:S01]  /*0620*/  BAR.SYNC.DEFER_BLOCKING 0x0 ;  /* 0x0000000000007b1d */ /* 0x000fe20000010000 */
[----:B------:R-:W-:-:S04]  /*0630*/  ISETP.NE.AND P0, PT, R55, RZ, PT ;  /* 0x000000ff3700720c */ /* 0x000fc80003f05270 */
[----:B------:R-:W-:Y:S02]  /*0640*/  P2R R55, PR, RZ, 0x1 ;  /* 0x00000001ff377803 */ /* 0x000fe40000000000 */
[----:B------:R-:W-:-:S04]  /*0650*/  ISETP.NE.AND P0, PT, R54, RZ, PT ;  /* 0x000000ff3600720c */ /* 0x000fc80003f05270 */
[----:B------:R-:W-:Y:S02]  /*0660*/  P2R R54, PR, RZ, 0x1 ;  /* 0x00000001ff367803 */ /* 0x000fe40000000000 */
[----:B------:R-:W-:-:S04]  /*0670*/  ISETP.NE.AND P0, PT, R53, RZ, PT ;  /* 0x000000ff3500720c */ /* 0x000fc80003f05270 */
[----:B------:R-:W-:Y:S02]  /*0680*/  P2R R53, PR, RZ, 0x1 ;  /* 0x00000001ff357803 */ /* 0x000fe40000000000 */
[----:B------:R-:W-:-:S04]  /*0690*/  ISETP.NE.AND P0, PT, R52, RZ, PT ;  /* 0x000000ff3400720c */ /* 0x000fc80003f05270 */
[----:B------:R-:W-:Y:S01]  /*06a0*/  P2R R52, PR, RZ, 0x1 ;  /* 0x00000001ff347803 */ /* 0x000fe20000000000 */
[----:B------:R-:W5:Y:S01]  /*06b0*/  @!P1 LDG.E R23, desc[UR8][R6.64+0x34] ;  /* 0x0000340806179981 */ /* 0x000f62000c1e1900 */
[----:B------:R-:W-:-:S03]  /*06c0*/  ISETP.NE.AND P0, PT, R51, RZ, PT ;  /* 0x000000ff3300720c */ /* 0x000fc60003f05270 */
[----:B------:R-:W5:Y:S01]  /*06d0*/  @!P2 LDG.E R24, desc[UR8][R6.64+0x38] ;  /* 0x000038080618a981 */ /* 0x000f62000c1e1900 */
[----:B------:R-:W-:Y:S02]  /*06e0*/  P2R R51, PR, RZ, 0x1 ;  /* 0x00000001ff337803 */ /* 0x000fe40000000000 */
[----:B------:R-:W-:Y:S01]  /*06f0*/  ISETP.NE.AND P0, PT, R50, RZ, PT ;  /* 0x000000ff3200720c */ /* 0x000fe20003f05270 */
[----:B------:R-:W5:Y:S03]  /*0700*/  @!P3 LDG.E R25, desc[UR8][R6.64+0x3c] ;  /* 0x00003c080619b981 */ /* 0x000f66000c1e1900 */
[----:B------:R-:W-:Y:S01]  /*0710*/  P2R R50, PR, RZ, 0x1 ;  /* 0x00000001ff327803 */ /* 0x000fe20000000000 */
[----:B------:R-:W5:Y:S01]  /*0720*/  @!P4 LDG.E R26, desc[UR8][R6.64+0x40] ;  /* 0x00004008061ac981 */ /* 0x000f62000c1e1900 */
[----:B------:R-:W-:-:S03]  /*0730*/  ISETP.NE.AND P0, PT, R47, RZ, PT ;  /* 0x000000ff2f00720c */ /* 0x000fc60003f05270 */
[----:B------:R-:W5:Y:S01]  /*0740*/  @!P5 LDG.E R27, desc[UR8][R6.64+0x44] ;  /* 0x00004408061bd981 */ /* 0x000f62000c1e1900 */
[----:B------:R-:W-:Y:S02]  /*0750*/  P2R R47, PR, RZ, 0x1 ;  /* 0x00000001ff2f7803 */ /* 0x000fe40000000000 */
[----:B------:R-:W-:Y:S01]  /*0760*/  ISETP.NE.AND P0, PT, R45, RZ, PT ;  /* 0x000000ff2d00720c */ /* 0x000fe20003f05270 */
[----:B------:R-:W5:Y:S03]  /*0770*/  @!P6 LDG.E R28, desc[UR8][R6.64+0x48] ;  /* 0x00004808061ce981 */ /* 0x000f66000c1e1900 */
[----:B------:R-:W-:Y:S02]  /*0780*/  P2R R45, PR, RZ, 0x1 ;  /* 0x00000001ff2d7803 */ /* 0x000fe40000000000 */
[----:B------:R-:W-:-:S04]  /*0790*/  ISETP.NE.AND P0, PT, R11, RZ, PT ;  /* 0x000000ff0b00720c */ /* 0x000fc80003f05270 */
[----:B------:R-:W-:Y:S02]  /*07a0*/  P2R R11, PR, RZ, 0x1 ;  /* 0x00000001ff0b7803 */ /* 0x000fe40000000000 */
[----:B------:R-:W-:-:S04]  /*07b0*/  ISETP.NE.AND P0, PT, R10, RZ, PT ;  /* 0x000000ff0a00720c */ /* 0x000fc80003f05270 */
[----:B------:R-:W-:Y:S02]  /*07c0*/  P2R R10, PR, RZ, 0x1 ;  /* 0x00000001ff0a7803 */ /* 0x000fe40000000000 */
[----:B------:R-:W-:-:S04]  /*07d0*/  ISETP.NE.AND P0, PT, R8, RZ, PT ;  /* 0x000000ff0800720c */ /* 0x000fc80003f05270 */
[----:B------:R-:W-:Y:S02]  /*07e0*/  P2R R8, PR, RZ, 0x1 ;  /* 0x00000001ff087803 */ /* 0x000fe40000000000 */
[----:B------:R-:W-:Y:S01]  /*07f0*/  ISETP.GE.AND P0, PT, R9, UR4, PT ;  /* 0x0000000409007c0c */ /* 0x000fe2000bf06270 */
[----:B------:R-:W0:-:S12]  /*0800*/  LDCU.64 UR4, c[0x0][0x3a8] ;  /* 0x00007500ff0477ac */ /* 0x000e180008000a00 */
[----:B------:R-:W5:Y:S01]  /*0810*/  @!P0 LDG.E R2, desc[UR8][R6.64] ;  /* 0x0000000806028981 */ /* 0x000f62000c1e1900 */
[----:B------:R-:W-:-:S13]  /*0820*/  ISETP.NE.AND P0, PT, R8, RZ, PT ;  /* 0x000000ff0800720c */ /* 0x000fda0003f05270 */
        /* <DEDUP_REMOVED lines=21> */
[----:B------:R-:W-:Y:S01]  /*0980*/  ISETP.NE.AND P0, PT, R56, RZ, PT ;  /* 0x000000ff3800720c */ /* 0x000fe20003f05270 */
[----:B------:R-:W-:Y:S01]  /*0990*/  IMAD.MOV.U32 R8, RZ, RZ, -0x1 ;  /* 0xffffffffff087424 */ /* 0x000fe200078e00ff */
[----:B--2---:R-:W-:-:S04]  /*09a0*/  ISETP.GT.AND P1, PT, R30, -0x1, PT ;  /* 0xffffffff1e00780c */ /* 0x004fc80003f24270 */
[----:B-1----:R-:W-:-:S07]  /*09b0*/  SEL R5, R8, 0x80000000, !P1 ;  /* 0x8000000008057807 */ /* 0x002fce0004800000 */
[----:B------:R1:W5:Y:S01]  /*09c0*/  @!P0 LDG.E R22, desc[UR8][R6.64+0x30] ;  /* 0x0000300806168981 */ /* 0x000362000c1e1900 */
[----:B---3--:R-:W-:Y:S02]  /*09d0*/  ISETP.GT.AND P0, PT, R29, -0x1, PT ;  /* 0xffffffff1d00780c */ /* 0x008fe40003f04270 */
[----:B----4-:R-:W-:Y:S02]  /*09e0*/  ISETP.GT.AND P1, PT, R32, -0x1, PT ;  /* 0xffffffff2000780c */ /* 0x010fe40003f24270 */
[----:B------:R-:W-:Y:S02]  /*09f0*/  SEL R4, R8, 0x80000000, !P0 ;  /* 0x8000000008047807 */ /* 0x000fe40004000000 */
[----:B------:R-:W-:Y:S02]  /*0a00*/  ISETP.GT.AND P0, PT, R31, -0x1, PT ;  /* 0xffffffff1f00780c */ /* 0x000fe40003f04270 */
[----:B------:R-:W-:Y:S02]  /*0a10*/  LOP3.LUT R29, R4, R29, RZ, 0x3c, !PT ;  /* 0x0000001d041d7212 */ /* 0x000fe400078e3cff */
[----:B------:R-:W-:-:S02]  /*0a20*/  LOP3.LUT R30, R5, R30, RZ, 0x3c, !PT ;  /* 0x0000001e051e7212 */ /* 0x000fc400078e3cff */
[C---:B------:R-:W-:Y:S02]  /*0a30*/  SEL R4, R8.reuse, 0x80000000, !P0 ;  /* 0x8000000008047807 */ /* 0x040fe40004000000 */
[----:B------:R-:W-:Y:S02]  /*0a40*/  SEL R5, R8, 0x80000000, !P1 ;  /* 0x8000000008057807 */ /* 0x000fe40004800000 */
[----:B------:R-:W-:Y:S02]  /*0a50*/  ISETP.GT.AND P2, PT, R33, -0x1, PT ;  /* 0xffffffff2100780c */ /* 0x000fe40003f44270 */
[----:B------:R-:W-:Y:S02]  /*0a60*/  ISETP.GT.AND P3, PT, R34, -0x1, PT ;  /* 0xffffffff2200780c */ /* 0x000fe40003f64270 */
[----:B------:R-:W-:Y:S02]  /*0a70*/  ISETP.GT.AND P0, PT, R35, -0x1, PT ;  /* 0xffffffff2300780c */ /* 0x000fe40003f04270 */
[----:B------:R-:W-:-:S02]  /*0a80*/  ISETP.GT.AND P1, PT, R36, -0x1, PT ;  /* 0xffffffff2400780c */ /* 0x000fc40003f24270 */
[----:B------:R-:W-:Y:S02]  /*0a90*/  LOP3.LUT R31, R4, R31, RZ, 0x3c, !PT ;  /* 0x0000001f041f7212 */ /* 0x000fe400078e3cff */
[----:B------:R-:W-:Y:S01]  /*0aa0*/  LOP3.LUT R32, R5, R32, RZ, 0x3c, !PT ;  /* 0x0000002005207212 */ /* 0x000fe200078e3cff */
[----:B0-----:R-:W-:Y:S01]  /*0ab0*/  UIADD3 UR7, UPT, UPT, UR4, 0x6, URZ ;  /* 0x0000000604077890 */ /* 0x001fe2000fffe0ff */
[C---:B-1----:R-:W-:Y:S01]  /*0ac0*/  SEL R6, R8.reuse, 0x80000000, !P2 ;  /* 0x8000000008067807 */ /* 0x042fe20005000000 */
[----:B------:R-:W-:Y:S01]  /*0ad0*/  UIADD3 UR5, UPT, UPT, -UR4, UR5, URZ ;  /* 0x0000000504057290 */ /* 0x000fe2000fffe1ff */
[C---:B------:R-:W-:Y:S02]  /*0ae0*/  SEL R7, R8.reuse, 0x80000000, !P3 ;  /* 0x8000000008077807 */ /* 0x040fe40005800000 */
[C---:B------:R-:W-:Y:S02]  /*0af0*/  SEL R4, R8.reuse, 0x80000000, !P0 ;  /* 0x8000000008047807 */ /* 0x040fe40004000000 */
[----:B------:R-:W-:Y:S01]  /*0b00*/  SEL R5, R8, 0x80000000, !P1 ;  /* 0x8000000008057807 */ /* 0x000fe20004800000 */
[----:B------:R-:W-:Y:S01]  /*0b10*/  UMOV UR4, 0x400 ;  /* 0x0000040000047882 */ /* 0x000fe20000000000 */
[----:B------:R-:W-:-:S02]  /*0b20*/  ISETP.GT.AND P2, PT, R37, -0x1, PT ;  /* 0xffffffff2500780c */ /* 0x000fc40003f44270 */
[----:B------:R-:W-:Y:S02]  /*0b30*/  ISETP.GT.AND P3, PT, R38, -0x1, PT ;  /* 0xffffffff2600780c */ /* 0x000fe40003f64270 */
[----:B------:R-:W-:Y:S01]  /*0b40*/  ISETP.GT.AND P0, PT, R39, -0x1, PT ;  /* 0xffffffff2700780c */ /* 0x000fe20003f04270 */
[----:B------:R-:W-:Y:S01]  /*0b50*/  BAR.SYNC.DEFER_BLOCKING 0x0 ;  /* 0x0000000000007b1d */ /* 0x000fe20000010000 */
[----:B------:R-:W-:Y:S01]  /*0b60*/  ISETP.GT.AND P1, PT, R40, -0x1, PT ;  /* 0xffffffff2800780c */ /* 0x000fe20003f24270 */
[----:B------:R-:W-:Y:S01]  /*0b70*/  ULEA UR4, UR6, UR4, 0x18 ;  /* 0x0000000406047291 */ /* 0x000fe2000f8ec0ff */
[----:B------:R-:W-:Y:S02]  /*0b80*/  LOP3.LUT R33, R6, R33, RZ, 0x3c, !PT ;  /* 0x0000002106217212 */ /* 0x000fe400078e3cff */
[----:B------:R-:W-:Y:S02]  /*0b90*/  LOP3.LUT R34, R7, R34, RZ, 0x3c, !PT ;  /* 0x0000002207227212 */ /* 0x000fe400078e3cff */
[----:B------:R-:W-:-:S02]  /*0ba0*/  LOP3.LUT R35, R4, R35, RZ, 0x3c, !PT ;  /* 0x0000002304237212 */ /* 0x000fc400078e3cff */
[----:B------:R-:W-:Y:S02]  /*0bb0*/  LOP3.LUT R36, R5, R36, RZ, 0x3c, !PT ;  /* 0x0000002405247212 */ /* 0x000fe400078e3cff */
[C---:B------:R-:W-:Y:S02]  /*0bc0*/  SEL R6, R8.reuse, 0x80000000, !P2 ;  /* 0x8000000008067807 */ /* 0x040fe40005000000 */
[C---:B------:R-:W-:Y:S02]  /*0bd0*/  SEL R7, R8.reuse, 0x80000000, !P3 ;  /* 0x8000000008077807 */ /* 0x040fe40005800000 */
[C---:B------:R-:W-:Y:S02]  /*0be0*/  SEL R4, R8.reuse, 0x80000000, !P0 ;  /* 0x8000000008047807 */ /* 0x040fe40004000000 */
[----:B------:R-:W-:Y:S02]  /*0bf0*/  SEL R5, R8, 0x80000000, !P1 ;  /* 0x8000000008057807 */ /* 0x000fe40004800000 */
[----:B------:R-:W-:-:S02]  /*0c00*/  ISETP.GT.AND P2, PT, R41, -0x1, PT ;  /* 0xffffffff2900780c */ /* 0x000fc40003f44270 */
[----:B------:R-:W-:Y:S02]  /*0c10*/  ISETP.GT.AND P3, PT, R42, -0x1, PT ;  /* 0xffffffff2a00780c */ /* 0x000fe40003f64270 */
[----:B------:R-:W-:Y:S02]  /*0c20*/  ISETP.GT.AND P0, PT, R43, -0x1, PT ;  /* 0xffffffff2b00780c */ /* 0x000fe40003f04270 */
[----:B------:R-:W-:Y:S02]  /*0c30*/  ISETP.GT.AND P1, PT, R44, -0x1, PT ;  /* 0xffffffff2c00780c */ /* 0x000fe40003f24270 */
        /* <DEDUP_REMOVED lines=8> */
[----:B------:R-:W-:-:S02]  /*0cc0*/  LEA R45, R0, UR4, 0x2 ;  /* 0x00000004002d7c11 */ /* 0x000fc4000f8e10ff */
[----:B------:R-:W-:Y:S02]  /*0cd0*/  ISETP.GT.AND P0, PT, R46, -0x1, PT ;  /* 0xffffffff2e00780c */ /* 0x000fe40003f04270 */
[----:B------:R-:W-:Y:S02]  /*0ce0*/  ISETP.GT.AND P1, PT, R48, -0x1, PT ;  /* 0xffffffff3000780c */ /* 0x000fe40003f24270 */
[----:B------:R-:W-:Y:S01]  /*0cf0*/  ISETP.GT.AND P2, PT, R49, -0x1, PT ;  /* 0xffffffff3100780c */ /* 0x000fe20003f44270 */
[----:B------:R-:W-:Y:S01]  /*0d00*/  IMAD R47, R0, 0x80, R45 ;  /* 0x00000080002f7824 */ /* 0x000fe200078e022d */
[----:B------:R-:W-:Y:S02]  /*0d10*/  LOP3.LUT R42, R7, R42, RZ, 0x3c, !PT ;  /* 0x0000002a072a7212 */ /* 0x000fe400078e3cff */
[----:B------:R-:W-:Y:S02]  /*0d20*/  LOP3.LUT R43, R4, R43, RZ, 0x3c, !PT ;  /* 0x0000002b042b7212 */ /* 0x000fe400078e3cff */
[----:B------:R-:W-:-:S02]  /*0d30*/  LOP3.LUT R44, R5, R44, RZ, 0x3c, !PT ;  /* 0x0000002c052c7212 */ /* 0x000fc400078e3cff */
[----:B------:R-:W-:Y:S02]  /*0d40*/  SHF.R.U32.HI R123, RZ, 0x5, R0 ;  /* 0x00000005ff7b7819 */ /* 0x000fe40000011600 */
[C---:B------:R-:W-:Y:S02]  /*0d50*/  SEL R5, R8.reuse, 0x80000000, !P0 ;  /* 0x8000000008057807 */ /* 0x040fe40004000000 */
[C---:B------:R-:W-:Y:S02]  /*0d60*/  SEL R7, R8.reuse, 0x80000000, !P1 ;  /* 0x8000000008077807 */ /* 0x040fe40004800000 */
[----:B------:R-:W-:Y:S01]  /*0d70*/  SEL R4, R8, 0x80000000, !P2 ;  /* 0x8000000008047807 */ /* 0x000fe20005000000 */
[----:B------:R-:W-:Y:S01]  /*0d80*/  IMAD R51, R0, -0x38, R47 ;  /* 0xffffffc800337824 */ /* 0x000fe200078e022f */
[----:B------:R-:W-:Y:S02]  /*0d90*/  LOP3.LUT R41, R6, R41, RZ, 0x3c, !PT ;  /* 0x0000002906297212 */ /* 0x000fe400078e3cff */
[----:B------:R-:W-:-:S02]  /*0da0*/  LOP3.LUT R46, R5, R46, RZ, 0x3c, !PT ;  /* 0x0000002e052e7212 */ /* 0x000fc400078e3cff */
[----:B------:R-:W-:Y:S02]  /*0db0*/  LOP3.LUT R48, R7, R48, RZ, 0x3c, !PT ;  /* 0x0000003007307212 */ /* 0x000fe400078e3cff */
[----:B------:R-:W-:Y:S02]  /*0dc0*/  LOP3.LUT R49, R4, R49, RZ, 0x3c, !PT ;  /* 0x0000003104317212 */ /* 0x000fe400078e3cff */
[----:B------:R-:W-:-:S07]  /*0dd0*/  LEA R50, R123, UR4, 0x2 ;  /* 0x000000047b327c11 */ /* 0x000fce000f8e10ff */
.L_x_222:
[----:B------:R-:W-:Y:S01]  /*0de0*/  UISETP.LT.AND UP0, UPT, UR5, 0x6, UPT ;  /* 0x000000060500788c */ /* 0x000fe2000bf01270 */
[C---:B------:R-:W-:Y:S01]  /*0df0*/  ISETP.NE.AND P0, PT, R29.reuse, 0x7fffffff, PT ;  /* 0x7fffffff1d00780c */ /* 0x040fe20003f05270 */
[----:B------:R-:W-:Y:S01]  /*0e00*/  UIADD3 UR6, UPT, UPT, UR7, -0x6, URZ ;  /* 0xfffffffa07067890 */ /* 0x000fe2000fffe0ff */
[----:B------:R-:W-:Y:S01]  /*0e10*/  STS [R45], RZ ;  /* 0x000000ff2d007388 */ /* 0x000fe20000000800 */
[----:B------:R-:W-:Y:S01]  /*0e20*/  USEL UR4, UR5, 0x6, UP0 ;  /* 0x0000000605047887 */ /* 0x000fe20008000000 */
[----:B0-----:R-:W-:Y:S01]  /*0e30*/  SEL R4, R29, 0x80000000, P0 ;  /* 0x800000001d047807 */ /* 0x001fe20000000000 */
[----:B------:R-:W-:Y:S01]  /*0e40*/  UISETP.GE.AND UP0, UPT, UR7, UR10, UPT ;  /* 0x0000000a0700728c */ /* 0x000fe2000bf06270 */
[----:B------:R-:W-:Y:S01]  /*0e50*/  STS [R45+0x400], RZ ;  /* 0x000400ff2d007388 */ /* 0x000fe20000000800 */
[----:B------:R-:W-:Y:S01]  /*0e60*/  UBMSK UR4, URZ, UR4 ;  /* 0x00000004ff04729b */ /* 0x000fe20008000000 */
[----:B------:R-:W-:Y:S02]  /*0e70*/  SHF.R.U32.HI R4, RZ, UR6, R4 ;  /* 0x00000006ff047c19 */ /* 0x000fe40008011604 */
[----:B------:R-:W-:Y:S01]  /*0e80*/  STS [R45+0x800], RZ ;  /* 0x000800ff2d007388 */ /* 0x000fe20000000800 */
[----:B------:R-:W-:-:S02]  /*0e90*/  ISETP.NE.AND P0, PT, R30, 0x7fffffff, PT ;  /* 0x7fffffff1e00780c */ /* 0x000fc40003f05270 */
[----:B------:R-:W-:Y:S01]  /*0ea0*/  LOP3.LUT R4, R4, UR4, RZ, 0xc0, !PT ;  /* 0x0000000404047c12 */ /* 0x000fe2000f8ec0ff */
[----:B------:R-:W-:Y:S01]  /*0eb0*/  STS [R45+0xc00], RZ ;  /* 0x000c00ff2d007388 */ /* 0x000fe20000000800 */
[C---:B------:R-:W-:Y:S02]  /*0ec0*/  ISETP.NE.AND P2, PT, R123.reuse, 0x6, PT ;  /* 0x000000067b00780c */ /* 0x040fe40003f45270 */
[----:B------:R-:W-:Y:S01]  /*0ed0*/  ISETP.NE.AND P3, PT, R123, 0x7, PT ;  /* 0x000000077b00780c */ /* 0x000fe20003f65270 */
[----:B------:R-:W-:Y:S01]  /*0ee0*/  IMAD.SHL.U32 R5, R4, 0x400, RZ ;  /* 0x0000040004057824 */ /* 0x000fe200078e00ff */
[----:B------:R-:W-:Y:S01]  /*0ef0*/  SHF.R.U32.HI R4, RZ, 0x4, R4 ;  /* 0x00000004ff047819 */ /* 0x000fe20000011604 */
[----:B------:R-:W-:Y:S03]  /*0f00*/  STS [R45+0x1000], RZ ;  /* 0x001000ff2d007388 */ /* 0x000fe60000000800 */
[----:B------:R-:W-:Y:S01]  /*0f10*/  LOP3.LUT R54, R5, 0x7c00, RZ, 0xc0, !PT ;  /* 0x00007c0005367812 */ /* 0x000fe200078ec0ff */
[----:B------:R-:W-:Y:S01]  /*0f20*/  STS [R45+0x1400], RZ ;  /* 0x001400ff2d007388 */ /* 0x000fe20000000800 */
[----:B------:R-:W-:-:S03]  /*0f30*/  LOP3.LUT R4, R4, 0xffffffe, RZ, 0xc0, !PT ;  /* 0x0ffffffe04047812 */ /* 0x000fc600078ec0ff */
[----:B------:R-:W-:Y:S01]  /*0f40*/  STS [R45+0x1800], RZ ;  /* 0x001800ff2d007388 */ /* 0x000fe20000000800 */
[----:B------:R-:W-:Y:S02]  /*0f50*/  IADD3 R54, PT, PT, R4, R45, R54 ;  /* 0x0000002d04367210 */ /* 0x000fe40007ffe036 */
[----:B------:R-:W-:Y:S01]  /*0f60*/  SEL R4, R30, 0x80000000, P0 ;  /* 0x800000001e047807 */ /* 0x000fe20000000000 */
[----:B------:R-:W-:Y:S01]  /*0f70*/  STS [R45+0x1c00], RZ ;  /* 0x001c00ff2d007388 */ /* 0x000fe20000000800 */
[----:B------:R-:W-:Y:S02]  /*0f80*/  ISETP.NE.AND P0, PT, R31, 0x7fffffff, PT ;  /* 0x7fffffff1f00780c */ /* 0x000fe40003f05270 */
[----:B------:R-:W-:Y:S01]  /*0f90*/  SHF.R.U32.HI R4, RZ, UR6, R4 ;  /* 0x00000006ff047c19 */ /* 0x000fe20008011604 */
[----:B------:R-:W-:Y:S03]  /*0fa0*/  STS [R45+0x2000], RZ ;  /* 0x002000ff2d007388 */ /* 0x000fe60000000800 */
[----:B------:R-:W-:Y:S01]  /*0fb0*/  LOP3.LUT R4, R4, UR4, RZ, 0xc0, !PT ;  /* 0x0000000404047c12 */ /* 0x000fe2000f8ec0ff */
[----:B------:R-:W-:Y:S03]  /*0fc0*/  STS [R45+0x2400], RZ ;  /* 0x002400ff2d007388 */ /* 0x000fe60000000800 */
[----:B------:R-:W-:Y:S01]  /*0fd0*/  SHF.R.U32.HI R6, RZ, 0x4, R4 ;  /* 0x00000004ff067819 */ /* 0x000fe20000011604 */
[----:B------:R-:W-:Y:S01]  /*0fe0*/  STS [R45+0x2800], RZ ;  /* 0x002800ff2d007388 */ /* 0x000fe20000000800 */
[----:B------:R-:W-:-:S02]  /*0ff0*/  IMAD.SHL.U32 R5, R4, 0x400, RZ ;  /* 0x0000040004057824 */ /* 0x000fc400078e00ff */
[----:B------:R-:W-:Y:S01]  /*1000*/  LOP3.LUT R6, R6, 0xffffffe, RZ, 0xc0, !PT ;  /* 0x0ffffffe06067812 */ /* 0x000fe200078ec0ff */
[----:B------:R-:W-:Y:S02]  /*1010*/  STS [R45+0x2c00], RZ ;  /* 0x002c00ff2d007388 */ /* 0x000fe40000000800 */
[----:B------:R-:W-:Y:S02]  /*1020*/  LOP3.LUT R4, R5, 0x7c00, RZ, 0xc0, !PT ;  /* 0x00007c0005047812 */ /* 0x000fe400078ec0ff */
[----:B------:R-:W-:Y:S02]  /*1030*/  STS [R45+0x3000], RZ ;  /* 0x003000ff2d007388 */ /* 0x000fe40000000800 */
[----:B------:R-:W-:Y:S02]  /*1040*/  IADD3 R55, PT, PT, R6, R45, R4 ;  /* 0x0000002d06377210 */ /* 0x000fe40007ffe004 */
[----:B------:R-:W-:Y:S01]  /*1050*/  STS [R45+0x3400], RZ ;  /* 0x003400ff2d007388 */ /* 0x000fe20000000800 */
[----:B------:R-:W-:-:S02]  /*1060*/  SEL R4, R31, 0x80000000, P0 ;  /* 0x800000001f047807 */ /* 0x000fc40000000000 */
[----:B------:R-:W-:Y:S01]  /*1070*/  ISETP.NE.AND P0, PT, R32, 0x7fffffff, PT ;  /* 0x7fffffff2000780c */ /* 0x000fe20003f05270 */
[----:B------:R-:W-:Y:S01]  /*1080*/  STS [R45+0x3800], RZ ;  /* 0x003800ff2d007388 */ /* 0x000fe20000000800 */
[----:B------:R-:W-:-:S03]  /*1090*/  SHF.R.U32.HI R4, RZ, UR6, R4 ;  /* 0x00000006ff047c19 */ /* 0x000fc60008011604 */
[----:B------:R-:W-:Y:S01]  /*10a0*/  STS [R45+0x3c00], RZ ;  /* 0x003c00ff2d007388 */ /* 0x000fe20000000800 */
[----:B------:R-:W-:-:S03]  /*10b0*/  LOP3.LUT R4, R4, UR4, RZ, 0xc0, !PT ;  /* 0x0000000404047c12 */ /* 0x000fc6000f8ec0ff */
[----:B------:R-:W-:Y:S02]  /*10c0*/  STS [R45+0x4000], RZ ;  /* 0x004000ff2d007388 */ /* 0x000fe40000000800 */
[----:B------:R-:W-:Y:S01]  /*10d0*/  IMAD.SHL.U32 R6, R4, 0x400, RZ ;  /* 0x0000040004067824 */ /* 0x000fe200078e00ff */
[----:B------:R-:W-:Y:S01]  /*10e0*/  SHF.R.U32.HI R4, RZ, 0x4, R4 ;  /* 0x00000004ff047819 */ /* 0x000fe20000011604 */
[----:B------:R-:W-:Y:S03]  /*10f0*/  STS [R45+0x4400], RZ ;  /* 0x004400ff2d007388 */ /* 0x000fe60000000800 */
[----:B------:R-:W-:Y:S01]  /*1100*/  LOP3.LUT R6, R6, 0x7c00, RZ, 0xc0, !PT ;  /* 0x00007c0006067812 */ /* 0x000fe200078ec0ff */
[----:B------:R-:W-:Y:S01]  /*1110*/  STS [R45+0x4800], RZ ;  /* 0x004800ff2d007388 */ /* 0x000fe20000000800 */
[----:B------:R-:W-:-:S03]  /*1120*/  LOP3.LUT R57, R4, 0xffffffe, RZ, 0xc0, !PT ;  /* 0x0ffffffe04397812 */ /* 0x000fc600078ec0ff */
[----:B------:R-:W-:Y:S01]  /*1130*/  STS [R45+0x4c00], RZ ;  /* 0x004c00ff2d007388 */ /* 0x000fe20000000800 */
[----:B------:R-:W-:-:S03]  /*1140*/  IADD3 R57, PT, PT, R57, R45, R6 ;  /* 0x0000002d39397210 */ /* 0x000fc60007ffe006 */
[----:B------:R-:W-:Y:S04]  /*1150*/  STS [R45+0x5000], RZ ;  /* 0x005000ff2d007388 */ /* 0x000fe80000000800 */
        /* <DEDUP_REMOVED lines=12> */
[----:B------:R-:W0:Y:S01]  /*1220*/  LDS.U16 R52, [R54] ;  /* 0x0000000036347984 */ /* 0x000e220000000400 */
[----:B------:R-:W1:Y:S02]  /*1230*/  S2R R127, SR_LANEID ;  /* 0x00000000007f7919 */ /* 0x000e640000000000 */
[----:B-1----:R-:W-:Y:S01]  /*1240*/  ISETP.NE.AND P1, PT, R127, 0x1f, PT ;  /* 0x0000001f7f00780c */ /* 0x002fe20003f25270 */
[----:B0-----:R-:W-:-:S05]  /*1250*/  VIADD R5, R52, 0x1 ;  /* 0x0000000134057836 */ /* 0x001fca0000000000 */
[----:B------:R0:W-:Y:S04]  /*1260*/  STS.U16 [R54], R5 ;  /* 0x0000000536007388 */ /* 0x0001e80000000400 */
[----:B------:R-:W1:Y:S01]  /*1270*/  LDS.U16 R56, [R55] ;  /* 0x0000000037387984 */ /* 0x000e620000000400 */
[----:B0-----:R-:W-:Y:S02]  /*1280*/  SEL R5, R32, 0x80000000, P0 ;  /* 0x8000000020057807 */ /* 0x001fe40000000000 */
[----:B------:R-:W-:Y:S02]  /*1290*/  ISETP.NE.AND P0, PT, R33, 0x7fffffff, PT ;  /* 0x7fffffff2100780c */ /* 0x000fe40003f05270 */
[----:B------:R-:W-:-:S04]  /*12a0*/  SHF.R.U32.HI R5, RZ, UR6, R5 ;  /* 0x00000006ff057c19 */ /* 0x000fc80008011605 */
[----:B------:R-:W-:-:S05]  /*12b0*/  LOP3.LUT R5, R5, UR4, RZ, 0xc0, !PT ;  /* 0x0000000405057c12 */ /* 0x000fca000f8ec0ff */
[----:B------:R-:W-:Y:S01]  /*12c0*/  IMAD.SHL.U32 R6, R5, 0x400, RZ ;  /* 0x0000040005067824 */ /* 0x000fe200078e00ff */
[----:B------:R-:W-:-:S04]  /*12d0*/  SHF.R.U32.HI R5, RZ, 0x4, R5 ;  /* 0x00000004ff057819 */ /* 0x000fc80000011605 */
[----:B------:R-:W-:Y:S02]  /*12e0*/  LOP3.LUT R8, R6, 0x7c00, RZ, 0xc0, !PT ;  /* 0x00007c0006087812 */ /* 0x000fe400078ec0ff */
[----:B------:R-:W-:-:S04]  /*12f0*/  LOP3.LUT R5, R5, 0xffffffe, RZ, 0xc0, !PT ;  /* 0x0ffffffe05057812 */ /* 0x000fc800078ec0ff */
[----:B------:R-:W-:Y:S01]  /*1300*/  IADD3 R59, PT, PT, R5, R45, R8 ;  /* 0x0000002d053b7210 */ /* 0x000fe20007ffe008 */
[----:B-1----:R-:W-:-:S05]  /*1310*/  VIADD R4, R56, 0x1 ;  /* 0x0000000138047836 */ /* 0x002fca0000000000 */
        /* <DEDUP_REMOVED lines=9> */
[----:B------:R-:W-:Y:S02]  /*13b0*/  LOP3.LUT R61, R4, 0xffffffe, RZ, 0xc0, !PT ;  /* 0x0ffffffe043d7812 */ /* 0x000fe400078ec0ff */
[----:B------:R-:W-:Y:S02]  /*13c0*/  SEL R5, R34, 0x80000000, P0 ;  /* 0x8000000022057807 */ /* 0x000fe40000000000 */
[----:B------:R-:W-:Y:S02]  /*13d0*/  IADD3 R61, PT, PT, R61, R45, R8 ;  /* 0x0000002d3d3d7210 */ /* 0x000fe40007ffe008 */
[----:B------:R-:W-:Y:S02]  /*13e0*/  SHF.R.U32.HI R5, RZ, UR6, R5 ;  /* 0x00000006ff057c19 */ /* 0x000fe40008011605 */
[----:B------:R-:W-:-:S02]  /*13f0*/  ISETP.NE.AND P0, PT, R35, 0x7fffffff, PT ;  /* 0x7fffffff2300780c */ /* 0x000fc40003f05270 */
[----:B------:R-:W-:Y:S01]  /*1400*/  LOP3.LUT R5, R5, UR4, RZ, 0xc0, !PT ;  /* 0x0000000405057c12 */ /* 0x000fe2000f8ec0ff */
[----:B-1----:R-:W-:-:S05]  /*1410*/  VIADD R6, R58, 0x1 ;  /* 0x000000013a067836 */ /* 0x002fca0000000000 */
[----:B------:R0:W-:Y:S04]  /*1420*/  STS.U16 [R57], R6 ;  /* 0x0000000639007388 */ /* 0x0001e80000000400 */
[----:B------:R-:W1:Y:S01]  /*1430*/  LDS.U16 R60, [R59] ;  /* 0x000000003b3c7984 */ /* 0x000e620000000400 */
[----:B0-----:R-:W-:Y:S01]  /*1440*/  IMAD.SHL.U32 R6, R5, 0x400, RZ ;  /* 0x0000040005067824 */ /* 0x001fe200078e00ff */
        /* <DEDUP_REMOVED lines=151> */
[----:B0-----:R-:W-:-:S04]  /*1dc0*/  SEL R4, R49, 0x80000000, P0 ;  /* 0x8000000031047807 */ /* 0x001fc80000000000 */
[----:B------:R-:W-:Y:S01]  /*1dd0*/  SHF.R.U32.HI R4, RZ, UR6, R4 ;  /* 0x00000006ff047c19 */ /* 0x000fe20008011604 */
[----:B------:R-:W0:Y:S03]  /*1de0*/  S2UR UR6, SR_CgaCtaId ;  /* 0x00000000000679c3 */ /* 0x000e260000008800 */
[----:B------:R-:W-:Y:S01]  /*1df0*/  LOP3.LUT R4, R4, UR4, RZ, 0xc0, !PT ;  /* 0x0000000404047c12 */ /* 0x000fe2000f8ec0ff */
[----:B------:R-:W-:-:S04]  /*1e00*/  UMOV UR4, 0x400 ;  /* 0x0000040000047882 */ /* 0x000fc80000000000 */
[----:B------:R-:W-:Y:S01]  /*1e10*/  IMAD.SHL.U32 R5, R4, 0x400, RZ ;  /* 0x0000040004057824 */ /* 0x000fe200078e00ff */
[----:B------:R-:W-:-:S04]  /*1e20*/  SHF.R.U32.HI R4, RZ, 0x4, R4 ;  /* 0x00000004ff047819 */ /* 0x000fc80000011604 */
[----:B------:R-:W-:Y:S02]  /*1e30*/  LOP3.LUT R8, R5, 0x7c00, RZ, 0xc0, !PT ;  /* 0x00007c0005087812 */ /* 0x000fe400078ec0ff */
[----:B------:R-:W-:-:S04]  /*1e40*/  LOP3.LUT R89, R4, 0xffffffe, RZ, 0xc0, !PT ;  /* 0x0ffffffe04597812 */ /* 0x000fc800078ec0ff */
[----:B------:R-:W-:Y:S01]  /*1e50*/  IADD3 R89, PT, PT, R89, R45, R8 ;  /* 0x0000002d59597210 */ /* 0x000fe20007ffe008 */
[----:B0-----:R-:W-:Y:S01]  /*1e60*/  ULEA UR4, UR6, UR4, 0x18 ;  /* 0x0000000406047291 */ /* 0x001fe2000f8ec0ff */
[----:B-1----:R-:W-:-:S05]  /*1e70*/  VIADD R6, R86, 0x1 ;  /* 0x0000000156067836 */ /* 0x002fca0000000000 */
[----:B------:R-:W-:Y:S04]  /*1e80*/  STS.U16 [R85], R6 ;  /* 0x0000000655007388 */ /* 0x000fe80000000400 */
[----:B------:R-:W0:Y:S02]  /*1e90*/  LDS.U16 R88, [R87] ;  /* 0x0000000057587984 */ /* 0x000e240000000400 */
[----:B0-----:R-:W-:-:S05]  /*1ea0*/  VIADD R4, R88, 0x1 ;  /* 0x0000000158047836 */ /* 0x001fca0000000000 */
[----:B------:R-:W-:Y:S04]  /*1eb0*/  STS.U16 [R87], R4 ;  /* 0x0000000457007388 */ /* 0x000fe80000000400 */
[----:B------:R-:W0:Y:S02]  /*1ec0*/  LDS.U16 R90, [R89] ;  /* 0x00000000595a7984 */ /* 0x000e240000000400 */
[----:B0-----:R-:W-:-:S05]  /*1ed0*/  VIADD R6, R90, 0x1 ;  /* 0x000000015a067836 */ /* 0x001fca0000000000 */
[----:B------:R-:W-:Y:S01]  /*1ee0*/  STS.U16 [R89], R6 ;  /* 0x0000000659007388 */ /* 0x000fe20000000400 */
[----:B------:R-:W-:Y:S06]  /*1ef0*/  BAR.SYNC.DEFER_BLOCKING 0x0 ;  /* 0x0000000000007b1d */ /* 0x000fec0000010000 */
[----:B------:R-:W-:Y:S04]  /*1f00*/  LDS R91, [R47] ;  /* 0x000000002f5b7984 */ /* 0x000fe80000000800 */
[----:B------:R-:W0:Y:S04]  /*1f10*/  LDS R92, [R47+0x4] ;  /* 0x000004002f5c7984 */ /* 0x000e280000000800 */
[----:B------:R-:W1:Y:S04]  /*1f20*/  LDS R93, [R47+0x8] ;  /* 0x000008002f5d7984 */ /* 0x000e680000000800 */
[----:B------:R-:W2:Y:S04]  /*1f30*/  LDS R94, [R47+0xc] ;  /* 0x00000c002f5e7984 */ /* 0x000ea80000000800 */
[----:B------:R-:W3:Y:S04]  /*1f40*/  LDS R95, [R47+0x10] ;  /* 0x000010002f5f7984 */ /* 0x000ee80000000800 */
[----:B------:R-:W4:Y:S04]  /*1f50*/  LDS R96, [R47+0x14] ;  /* 0x000014002f607984 */ /* 0x000f280000000800 */
[----:B------:R-:W4:Y:S04]  /*1f60*/  LDS R97, [R47+0x18] ;  /* 0x000018002f617984 */ /* 0x000f280000000800 */
[----:B------:R-:W4:Y:S04]  /*1f70*/  LDS R98, [R47+0x1c] ;  /* 0x00001c002f627984 */ /* 0x000f280000000800 */
[----:B------:R-:W4:Y:S04]  /*1f80*/  LDS R99, [R47+0x20] ;  /* 0x000020002f637984 */ /* 0x000f280000000800 */
[----:B------:R-:W4:Y:S04]  /*1f90*/  LDS R100, [R47+0x24] ;  /* 0x000024002f647984 */ /* 0x000f280000000800 */
[----:B------:R-:W4:Y:S04]  /*1fa0*/  LDS R101, [R47+0x28] ;  /* 0x000028002f657984 */ /* 0x000f280000000800 */
[----:B------:R-:W4:Y:S01]  /*1fb0*/  LDS R102, [R47+0x2c] ;  /* 0x00002c002f667984 */ /* 0x000f220000000800 */
[----:B0-----:R-:W-:-:S03]  /*1fc0*/  IMAD.IADD R92, R91, 0x1, R92 ;  /* 0x000000015b5c7824 */ /* 0x001fc600078e025c */
[----:B------:R-:W0:Y:S01]  /*1fd0*/  LDS R103, [R47+0x30] ;  /* 0x000030002f677984 */ /* 0x000e220000000800 */
[----:B-1----:R-:W-:-:S03]  /*1fe0*/  IMAD.IADD R93, R93, 0x1, R92 ;  /* 0x000000015d5d7824 */ /* 0x002fc600078e025c */
[----:B------:R-:W1:Y:S01]  /*1ff0*/  LDS R104, [R47+0x34] ;  /* 0x000034002f687984 */ /* 0x000e620000000800 */
[----:B--2---:R-:W-:-:S03]  /*2000*/  IMAD.IADD R94, R94, 0x1, R93 ;  /* 0x000000015e5e7824 */ /* 0x004fc600078e025d */
[----:B------:R-:W2:Y:S01]  /*2010*/  LDS R105, [R47+0x38] ;  /* 0x000038002f697984 */ /* 0x000ea20000000800 */
[----:B---3--:R-:W-:-:S03]  /*2020*/  IMAD.IADD R95, R95, 0x1, R94 ;  /* 0x000000015f5f7824 */ /* 0x008fc600078e025e */
[----:B------:R-:W3:Y:S01]  /*2030*/  LDS R106, [R47+0x3c] ;  /* 0x00003c002f6a7984 */ /* 0x000ee20000000800 */
[----:B----4-:R-:W-:-:S03]  /*2040*/  IMAD.IADD R96, R96, 0x1, R95 ;  /* 0x0000000160607824 */ /* 0x010fc600078e025f */
[----:B------:R-:W4:Y:S01]  /*2050*/  LDS R107, [R47+0x40] ;  /* 0x000040002f6b7984 */ /* 0x000f220000000800 */
[----:B------:R-:W-:-:S03]  /*2060*/  IMAD.IADD R97, R97, 0x1, R96 ;  /* 0x0000000161617824 */ /* 0x000fc600078e0260 */
        /* <DEDUP_REMOVED lines=31> */
[----:B------:R-:W-:-:S04]  /*2260*/  IMAD.IADD R113, R113, 0x1, R112 ;  /* 0x0000000171717824 */ /* 0x000fc800078e0270 */
[----:B0-----:R-:W-:-:S04]  /*2270*/  IMAD.IADD R114, R114, 0x1, R113 ;  /* 0x0000000172727824 */ /* 0x001fc800078e0271 */
[----:B-1----:R-:W-:-:S04]  /*2280*/  IMAD.IADD R115, R115, 0x1, R114 ;  /* 0x0000000173737824 */ /* 0x002fc800078e0272 */
[----:B--2---:R-:W-:-:S04]  /*2290*/  IMAD.IADD R116, R116, 0x1, R115 ;  /* 0x0000000174747824 */ /* 0x004fc800078e0273 */
[----:B---3--:R-:W-:-:S04]  /*22a0*/  IMAD.IADD R117, R117, 0x1, R116 ;  /* 0x0000000175757824 */ /* 0x008fc800078e0274 */
[----:B----4-:R-:W-:-:S04]  /*22b0*/  IMAD.IADD R118, R118, 0x1, R117 ;  /* 0x0000000176767824 */ /* 0x010fc800078e0275 */
[----:B------:R-:W-:-:S04]  /*22c0*/  IMAD.IADD R119, R119, 0x1, R118 ;  /* 0x0000000177777824 */ /* 0x000fc800078e0276 */
[----:B------:R-:W-:-:S04]  /*22d0*/  IMAD.IADD R120, R120, 0x1, R119 ;  /* 0x0000000178787824 */ /* 0x000fc800078e0277 */
[----:B------:R-:W-:-:S04]  /*22e0*/  IMAD.IADD R121, R121, 0x1, R120 ;  /* 0x0000000179797824 */ /* 0x000fc800078e0278 */
[----:B------:R-:W-:-:S04]  /*22f0*/  IMAD.IADD R122, R122, 0x1, R121 ;  /* 0x000000017a7a7824 */ /* 0x000fc800078e0279 */
[----:B------:R-:W-:-:S05]  /*2300*/  IMAD.IADD R124, R5, 0x1, R122 ;  /* 0x00000001057c7824 */ /* 0x000fca00078e027a */
        /* <DEDUP_REMOVED lines=8> */
[----:B------:R-:W0:Y:S02]  /*2390*/  SHFL.UP P0, R125, R126, 0x10, RZ ;  /* 0x060000007e7d7989 */ /* 0x000e2400000000ff */
[----:B0-----:R-:W-:Y:S01]  /*23a0*/  @P0 IMAD.IADD R125, R126, 0x1, R125 ;  /* 0x000000017e7d0824 */ /* 0x001fe200078e027d */
[----:B------:R-:W-:-:S03]  /*23b0*/  ISETP.NE.AND P0, PT, R123, 0x1, PT ;  /* 0x000000017b00780c */ /* 0x000fc60003f05270 */
[----:B------:R-:W-:Y:S01]  /*23c0*/  IMAD.IADD R124, R125, 0x1, -R124 ;  /* 0x000000017d7c7824 */ /* 0x000fe200078e0a7c */
[----:B------:R-:W-:Y:S01]  /*23d0*/  @!P1 STS [R50+0x8400], R125 ;  /* 0x0084007d32009388 */ /* 0x000fe20000000800 */
[----:B------:R-:W-:Y:S01]  /*23e0*/  BAR.SYNC.DEFER_BLOCKING 0x0 ;  /* 0x0000000000007b1d */ /* 0x000fe20000010000 */
[----:B------:R-:W-:-:S05]  /*23f0*/  ISETP.NE.AND P1, PT, R123, 0x4, PT ;  /* 0x000000047b00780c */ /* 0x000fca0003f25270 */
[----:B------:R-:W0:Y:S04]  /*2400*/  LDS.128 R4, [UR4+0x8400] ;  /* 0x00840004ff047984 */ /* 0x000e280008000c00 */
[----:B------:R-:W1:Y:S01]  /*2410*/  LDS.128 R8, [UR4+0x8410] ;  /* 0x00841004ff087984 */ /* 0x000e620008000c00 */
[C---:B0-----:R-:W-:Y:S01]  /*2420*/  SEL R53, R4.reuse, R53, !P0 ;  /* 0x0000003504357207 */ /* 0x041fe20004000000 */
[----:B------:R-:W-:Y:S01]  /*2430*/  IMAD.IADD R5, R4, 0x1, R5 ;  /* 0x0000000104057824 */ /* 0x000fe200078e0205 */
[----:B------:R-:W-:-:S03]  /*2440*/  ISETP.NE.AND P0, PT, R123, 0x2, PT ;  /* 0x000000027b00780c */ /* 0x000fc60003f05270 */
[----:B------:R-:W-:Y:S01]  /*2450*/  IMAD.IADD R6, R6, 0x1, R5 ;  /* 0x0000000106067824 */ /* 0x000fe200078e0205 */
[----:B------:R-:W-:Y:S02]  /*2460*/  SEL R53, R5, R53, !P0 ;  /* 0x0000003505357207 */ /* 0x000fe40004000000 */
[----:B------:R-:W-:Y:S01]  /*2470*/  ISETP.NE.AND P0, PT, R123, 0x3, PT ;  /* 0x000000037b00780c */ /* 0x000fe20003f05270 */
[----:B------:R-:W-:-:S03]  /*2480*/  IMAD.IADD R7, R7, 0x1, R6 ;  /* 0x0000000107077824 */ /* 0x000fc600078e0206 */
[----:B------:R-:W-:Y:S01]  /*2490*/  SEL R53, R6, R53, !P0 ;  /* 0x0000003506357207 */ /* 0x000fe20004000000 */
[----:B-1----:R-:W-:Y:S01]  /*24a0*/  IMAD.IADD R8, R7, 0x1, R8 ;  /* 0x0000000107087824 */ /* 0x002fe200078e0208 */
[----:B------:R-:W-:Y:S02]  /*24b0*/  ISETP.NE.AND P0, PT, R123, 0x5, PT ;  /* 0x000000057b00780c */ /* 0x000fe40003f05270 */
[----:B------:R-:W-:Y:S01]  /*24c0*/  SEL R53, R7, R53, !P1 ;  /* 0x0000003507357207 */ /* 0x000fe20004800000 */
[----:B------:R-:W-:Y:S01]  /*24d0*/  IMAD.IADD R9, R9, 0x1, R8 ;  /* 0x0000000109097824 */ /* 0x000fe200078e0208 */
[----:B------:R-:W-:Y:S02]  /*24e0*/  ISETP.NE.AND P1, PT, R127, RZ, PT ;  /* 0x000000ff7f00720c */ /* 0x000fe40003f25270 */
[----:B------:R-:W-:Y:S01]  /*24f0*/  SEL R53, R8, R53, !P0 ;  /* 0x0000003508357207 */ /* 0x000fe20004000000 */
[----:B------:R-:W-:Y:S01]  /*2500*/  IMAD.IADD R10, R10, 0x1, R9 ;  /* 0x000000010a0a7824 */ /* 0x000fe200078e0209 */
[----:B------:R-:W-:-:S02]  /*2510*/  ISETP.GT.U32.AND P0, PT, R0, 0x1f, PT ;  /* 0x0000001f0000780c */ /* 0x000fc40003f04070 */
[----:B------:R-:W-:Y:S01]  /*2520*/  SEL R53, R9, R53, !P2 ;  /* 0x0000003509357207 */ /* 0x000fe20005000000 */
[----:B------:R-:W-:Y:S01]  /*2530*/  IMAD.IADD R11, R11, 0x1, R10 ;  /* 0x000000010b0b7824 */ /* 0x000fe200078e020a */
[----:B------:R-:W-:Y:S02]  /*2540*/  ISETP.GT.U32.OR P2, PT, R0, 0x1f, P1 ;  /* 0x0000001f0000780c */ /* 0x000fe40000f44470 */
[----:B------:R-:W-:Y:S02]  /*2550*/  SEL R4, R124, RZ, P1 ;  /* 0x000000ff7c047207 */ /* 0x000fe40000800000 */
[----:B------:R-:W-:-:S05]  /*2560*/  SEL R53, R10, R53, !P3 ;  /* 0x000000350a357207 */ /* 0x000fca0005800000 */
[----:B------:R-:W-:Y:S01]  /*2570*/  @P0 IMAD.IADD R124, R53, 0x1, R4 ;  /* 0x00000001357c0824 */ /* 0x000fe200078e0204 */
[----:B------:R-:W-:-:S03]  /*2580*/  ISETP.NE.AND P0, PT, R0, RZ, PT ;  /* 0x000000ff0000720c */ /* 0x000fc60003f05270 */
[----:B------:R-:W-:-:S05]  /*2590*/  @!P2 IMAD.U32 R124, R11, 0x10000, RZ ;  /* 0x000100000b7ca824 */ /* 0x000fca00078e00ff */
[----:B------:R-:W-:Y:S01]  /*25a0*/  @!P2 STS [UR4+0x8428], R124 ;  /* 0x0084287cff00a988 */ /* 0x000fe20008000804 */
[----:B------:R-:W-:Y:S06]  /*25b0*/  BAR.SYNC.DEFER_BLOCKING 0x0 ;  /* 0x0000000000007b1d */ /* 0x000fec0000010000 */
[----:B------:R-:W0:Y:S02]  /*25c0*/  LDS R4, [UR4+0x8428] ;  /* 0x00842804ff047984 */ /* 0x000e240008000800 */
[----:B0-----:R-:W-:-:S05]  /*25d0*/  SEL R5, R4, RZ, P0 ;  /* 0x000000ff04057207 */ /* 0x001fca0000000000 */
[----:B------:R-:W-:-:S04]  /*25e0*/  IMAD.IADD R4, R5, 0x1, R124 ;  /* 0x0000000105047824 */ /* 0x000fc800078e027c */
[--C-:B------:R-:W-:Y:S01]  /*25f0*/  IMAD.IADD R6, R91, 0x1, R4.reuse ;  /* 0x000000015b067824 */ /* 0x100fe200078e0204 */
[----:B------:R-:W-:Y:S01]  /*2600*/  STS [R47], R4 ;  /* 0x000000042f007388 */ /* 0x000fe20000000800 */
[--C-:B------:R-:W-:Y:S02]  /*2610*/  IMAD.IADD R92, R92, 0x1, R4.reuse ;  /* 0x000000015c5c7824 */ /* 0x100fe400078e0204 */
[--C-:B------:R-:W-:Y:S01]  /*2620*/  IMAD.IADD R8, R93, 0x1, R4.reuse ;  /* 0x000000015d087824 */ /* 0x100fe200078e0204 */
[----:B------:R-:W-:Y:S01]  /*2630*/  STS [R47+0x4], R6 ;  /* 0x000004062f007388 */ /* 0x000fe20000000800 */
[--C-:B------:R-:W-:Y:S02]  /*2640*/  IMAD.IADD R94, R94, 0x1, R4.reuse ;  /* 0x000000015e5e7824 */ /* 0x100fe400078e0204 */
[--C-:B------:R-:W-:Y:S01]  /*2650*/  IMAD.IADD R10, R95, 0x1, R4.reuse ;  /* 0x000000015f0a7824 */ /* 0x100fe200078e0204 */
[----:B------:R-:W-:Y:S01]  /*2660*/  STS [R47+0x8], R92 ;  /* 0x0000085c2f007388 */ /* 0x000fe20000000800 */
[----:B------:R-:W-:-:S02]  /*2670*/  IMAD.IADD R96, R96, 0x1, R4 ;  /* 0x0000000160607824 */ /* 0x000fc400078e0204 */
[--C-:B------:R-:W-:Y:S01]  /*2680*/  IMAD.IADD R124, R97, 0x1, R4.reuse ;  /* 0x00000001617c7824 */ /* 0x100fe200078e0204 */
[----:B------:R-:W-:Y:S01]  /*2690*/  STS [R47+0xc], R8 ;  /* 0x00000c082f007388 */ /* 0x000fe20000000800 */
        /* <DEDUP_REMOVED lines=36> */
[----:B------:R-:W-:-:S03]  /*28e0*/  IMAD.IADD R122, R122, 0x1, R4 ;  /* 0x000000017a7a7824 */ /* 0x000fc600078e0204 */
[----:B------:R-:W-:Y:S04]  /*28f0*/  STS [R47+0x40], R106 ;  /* 0x0000406a2f007388 */ /* 0x000fe80000000800 */
        /* <DEDUP_REMOVED lines=15> */
[----:B------:R-:W-:Y:S01]  /*29f0*/  STS [R47+0x80], R122 ;  /* 0x0000807a2f007388 */ /* 0x000fe20000000800 */
[----:B------:R-:W-:Y:S06]  /*2a00*/  BAR.SYNC.DEFER_BLOCKING 0x0 ;  /* 0x0000000000007b1d */ /* 0x000fec0000010000 */
[----:B------:R-:W0:Y:S04]  /*2a10*/  LDS.U16 R5, [R54] ;  /* 0x0000000036057984 */ /* 0x000e280000000400 */
[----:B------:R-:W1:Y:S04]  /*2a20*/  LDS.U16 R55, [R55] ;  /* 0x0000000037377984 */ /* 0x000e680000000400 */
[----:B------:R-:W2:Y:S04]  /*2a30*/  LDS.U16 R57, [R57] ;  /* 0x0000000039397984 */ /* 0x000ea80000000400 */
[----:B------:R-:W3:Y:S04]  /*2a40*/  LDS.U16 R59, [R59] ;  /* 0x000000003b3b7984 */ /* 0x000ee80000000400 */
[----:B------:R-:W4:Y:S04]  /*2a50*/  LDS.U16 R61, [R61] ;  /* 0x000000003d3d7984 */ /* 0x000f280000000400 */
[----:B------:R-:W4:Y:S04]  /*2a60*/  LDS.U16 R63, [R63] ;  /* 0x000000003f3f7984 */ /* 0x000f280000000400 */
[----:B------:R-:W4:Y:S04]  /*2a70*/  LDS.U16 R65, [R65] ;  /* 0x0000000041417984 */ /* 0x000f280000000400 */
[----:B------:R-:W4:Y:S04]  /*2a80*/  LDS.U16 R67, [R67] ;  /* 0x0000000043437984 */ /* 0x000f280000000400 */
[----:B------:R-:W4:Y:S04]  /*2a90*/  LDS.U16 R69, [R69] ;  /* 0x0000000045457984 */ /* 0x000f280000000400 */
[----:B------:R-:W4:Y:S04]  /*2aa0*/  LDS.U16 R71, [R71] ;  /* 0x0000000047477984 */ /* 0x000f280000000400 */
[----:B------:R-:W4:Y:S01]  /*2ab0*/  LDS.U16 R73, [R73] ;  /* 0x0000000049497984 */ /* 0x000f220000000400 */
[----:B0-----:R-:W-:-:S03]  /*2ac0*/  IMAD.IADD R5, R52, 0x1, R5 ;  /* 0x0000000134057824 */ /* 0x001fc600078e0205 */
[----:B------:R-:W0:Y:S01]  /*2ad0*/  LDS.U16 R75, [R75] ;  /* 0x000000004b4b7984 */ /* 0x000e220000000400 */
[----:B-1----:R-:W-:-:S03]  /*2ae0*/  IMAD.IADD R55, R56, 0x1, R55 ;  /* 0x0000000138377824 */ /* 0x002fc600078e0237 */
[----:B------:R-:W1:Y:S01]  /*2af0*/  LDS.U16 R77, [R77] ;  /* 0x000000004d4d7984 */ /* 0x000e620000000400 */
[----:B--2---:R-:W-:-:S03]  /*2b00*/  IMAD.IADD R57, R58, 0x1, R57 ;  /* 0x000000013a397824 */ /* 0x004fc600078e0239 */
[----:B------:R-:W2:Y:S01]  /*2b10*/  LDS.U16 R79, [R79] ;  /* 0x000000004f4f7984 */ /* 0x000ea20000000400 */
[----:B---3--:R-:W-:-:S03]  /*2b20*/  IMAD.IADD R59, R60, 0x1, R59 ;  /* 0x000000013c3b7824 */ /* 0x008fc600078e023b */
[----:B------:R-:W3:Y:S01]  /*2b30*/  LDS.U16 R81, [R81] ;  /* 0x0000000051517984 */ /* 0x000ee20000000400 */
[----:B----4-:R-:W-:-:S03]  /*2b40*/  IMAD.IADD R61, R62, 0x1, R61 ;  /* 0x000000013e3d7824 */ /* 0x010fc600078e023d */
[----:B------:R-:W4:Y:S01]  /*2b50*/  LDS.U16 R83, [R83] ;  /* 0x0000000053537984 */ /* 0x000f220000000400 */
[----:B------:R-:W-:-:S03]  /*2b60*/  IMAD.IADD R63, R64, 0x1, R63 ;  /* 0x00000001403f7824 */ /* 0x000fc600078e023f */
[----:B------:R-:W4:Y:S01]  /*2b70*/  LDS.U16 R85, [R85] ;  /* 0x0000000055557984 */ /* 0x000f220000000400 */
[----:B------:R-:W-:-:S03]  /*2b80*/  IMAD.IADD R65, R66, 0x1, R65 ;  /* 0x0000000142417824 */ /* 0x000fc600078e0241 */
[----:B------:R-:W4:Y:S01]  /*2b90*/  LDS.U16 R87, [R87] ;  /* 0x0000000057577984 */ /* 0x000f220000000400 */
[----:B------:R-:W-:-:S03]  /*2ba0*/  IMAD.IADD R67, R68, 0x1, R67 ;  /* 0x0000000144437824 */ /* 0x000fc600078e0243 */
[----:B------:R-:W4:Y:S01]  /*2bb0*/  LDS.U16 R89, [R89] ;  /* 0x0000000059597984 */ /* 0x000f220000000400 */
[----:B------:R-:W-:Y:S02]  /*2bc0*/  IMAD.IADD R69, R70, 0x1, R69 ;  /* 0x0000000146457824 */ /* 0x000fe400078e0245 */
[----:B------:R-:W-:Y:S02]  /*2bd0*/  IMAD.IADD R71, R72, 0x1, R71 ;  /* 0x0000000148477824 */ /* 0x000fe400078e0247 */
[----:B------:R-:W-:Y:S02]  /*2be0*/  IMAD.IADD R73, R74, 0x1, R73 ;  /* 0x000000014a497824 */ /* 0x000fe400078e0249 */
[----:B0-----:R-:W-:Y:S02]  /*2bf0*/  IMAD.IADD R75, R76, 0x1, R75 ;  /* 0x000000014c4b7824 */ /* 0x001fe400078e024b */
[----:B-1----:R-:W-:Y:S02]  /*2c00*/  IMAD.IADD R77, R78, 0x1, R77 ;  /* 0x000000014e4d7824 */ /* 0x002fe400078e024d */
[----:B--2---:R-:W-:-:S02]  /*2c10*/  IMAD.IADD R79, R80, 0x1, R79 ;  /* 0x00000001504f7824 */ /* 0x004fc400078e024f */
[----:B---3--:R-:W-:Y:S02]  /*2c20*/  IMAD.IADD R81, R82, 0x1, R81 ;  /* 0x0000000152517824 */ /* 0x008fe400078e0251 */
[----:B----4-:R-:W-:Y:S02]  /*2c30*/  IMAD.IADD R83, R84, 0x1, R83 ;  /* 0x0000000154537824 */ /* 0x010fe400078e0253 */
[----:B------:R-:W-:Y:S02]  /*2c40*/  IMAD.IADD R85, R86, 0x1, R85 ;  /* 0x0000000156557824 */ /* 0x000fe400078e0255 */
[----:B------:R-:W-:Y:S02]  /*2c50*/  IMAD.IADD R87, R88, 0x1, R87 ;  /* 0x0000000158577824 */ /* 0x000fe400078e0257 */
[----:B------:R-:W-:Y:S01]  /*2c60*/  IMAD.IADD R89, R90, 0x1, R89 ;  /* 0x000000015a597824 */ /* 0x000fe200078e0259 */
[----:B------:R-:W-:Y:S06]  /*2c70*/  BAR.SYNC.DEFER_BLOCKING 0x0 ;  /* 0x0000000000007b1d */ /* 0x000fec0000010000 */
[----:B------:R-:W-:Y:S05]  /*2c80*/  BRA.U UP0, `(.L_x_221) ;  /* 0x0000000500987547 */ /* 0x000fea000b800000 */
[----:B------:R-:W-:Y:S01]  /*2c90*/  LEA R4, R5, UR4, 0x2 ;  /* 0x0000000405047c11 */ /* 0x000fe2000f8e10ff */
[----:B------:R-:W-:Y:S01]  /*2ca0*/  UIADD3 UR7, UPT, UPT, UR7, 0x6, URZ ;  /* 0x0000000607077890 */ /* 0x000fe2000fffe0ff */
[----:B------:R-:W-:Y:S01]  /*2cb0*/  LEA R5, R55, UR4, 0x2 ;  /* 0x0000000437057c11 */ /* 0x000fe2000f8e10ff */
[----:B------:R-:W-:Y:S01]  /*2cc0*/  UIADD3 UR5, UPT, UPT, UR5, -0x6, URZ ;  /* 0xfffffffa05057890 */ /* 0x000fe2000fffe0ff */
[----:B------:R-:W-:Y:S01]  /*2cd0*/  LEA R6, R57, UR4, 0x2 ;  /* 0x0000000439067c11 */ /* 0x000fe2000f8e10ff */
[----:B------:R0:W-:Y:S01]  /*2ce0*/  STS [R4], R29 ;  /* 0x0000001d04007388 */ /* 0x0001e20000000800 */
[----:B------:R-:W-:Y:S02]  /*2cf0*/  LEA R7, R59, UR4, 0x2 ;  /* 0x000000043b077c11 */ /* 0x000fe4000f8e10ff */
[----:B------:R-:W-:Y:S01]  /*2d00*/  LEA R8, R61, UR4, 0x2 ;  /* 0x000000043d087c11 */ /* 0x000fe2000f8e10ff */
[----:B------:R0:W-:Y:S01]  /*2d10*/  STS [R5], R30 ;  /* 0x0000001e05007388 */ /* 0x0001e20000000800 */
[----:B------:R-:W-:-:S02]  /*2d20*/  LEA R9, R63, UR4, 0x2 ;  /* 0x000000043f097c11 */ /* 0x000fc4000f8e10ff */
[----:B------:R-:W-:Y:S01]  /*2d30*/  LEA R10, R65, UR4, 0x2 ;  /* 0x00000004410a7c11 */ /* 0x000fe2000f8e10ff */
[----:B------:R0:W-:Y:S01]  /*2d40*/  STS [R6], R31 ;  /* 0x0000001f06007388 */ /* 0x0001e20000000800 */
[----:B------:R-:W-:Y:S02]  /*2d50*/  LEA R11, R67, UR4, 0x2 ;  /* 0x00000004430b7c11 */ /* 0x000fe4000f8e10ff */
        /* <DEDUP_REMOVED lines=16> */
[----:B------:R0:W-:Y:S04]  /*2e60*/  STS [R52], R37 ;  /* 0x0000002534007388 */ /* 0x0001e80000000800 */
        /* <DEDUP_REMOVED lines=9> */
[----:B------:R0:W-:Y:S01]  /*2f00*/  STS [R63], R49 ;  /* 0x000000313f007388 */ /* 0x0001e20000000800 */
[----:B------:R-:W-:Y:S06]  /*2f10*/  BAR.SYNC.DEFER_BLOCKING 0x0 ;  /* 0x0000000000007b1d */ /* 0x000fec0000010000 */
[----:B------:R0:W1:Y:S04]  /*2f20*/  LDS R29, [R51] ;  /* 0x00000000331d7984 */ /* 0x0000680000000800 */
[----:B------:R0:W2:Y:S04]  /*2f30*/  LDS R30, [R51+0x4] ;  /* 0x00000400331e7984 */ /* 0x0000a80000000800 */
[----:B------:R0:W3:Y:S04]  /*2f40*/  LDS R31, [R51+0x8] ;  /* 0x00000800331f7984 */ /* 0x0000e80000000800 */
[----:B------:R0:W4:Y:S04]  /*2f50*/  LDS R32, [R51+0xc] ;  /* 0x00000c0033207984 */ /* 0x0001280000000800 */
[----:B------:R0:W0:Y:S04]  /*2f60*/  LDS R33, [R51+0x10] ;  /* 0x0000100033217984 */ /* 0x0000280000000800 */
        /* <DEDUP_REMOVED lines=13> */
[----:B------:R0:W0:Y:S01]  /*3040*/  LDS R49, [R51+0x48] ;  /* 0x0000480033317984 */ /* 0x0000220000000800 */
[----:B------:R-:W-:Y:S06]  /*3050*/  BAR.SYNC.DEFER_BLOCKING 0x0 ;  /* 0x0000000000007b1d */ /* 0x000fec0000010000 */
[----:B-----5:R0:W-:Y:S04]  /*3060*/  STS [R4], R2 ;  /* 0x0000000204007388 */ /* 0x0201e80000000800 */
        /* <DEDUP_REMOVED lines=19> */
[----:B------:R0:W0:Y:S04]  /*31a0*/  LDS R2, [R51] ;  /* 0x0000000033027984 */ /* 0x0000280000000800 */
        /* <DEDUP_REMOVED lines=19> */
[----:B-1234-:R-:W-:Y:S05]  /*32e0*/  BRA `(.L_x_222) ;  /* 0xffffffd800bc7947 */ /* 0x01efea000383ffff */
.L_x_221:
[----:B------:R-:W-:Y:S01]  /*32f0*/  LEA R5, R5, UR4, 0x2 ;  /* 0x0000000405057c11 */ /* 0x000fe2000f8e10ff */
[----:B------:R-:W-:Y:S01]  /*3300*/  IMAD R51, R0, -0x48, R51 ;  /* 0xffffffb800337824 */ /* 0x000fe200078e0233 */
[----:B------:R-:W-:Y:S01]  /*3310*/  LEA R55, R55, UR4, 0x2 ;  /* 0x0000000437377c11 */ /* 0x000fe2000f8e10ff */
[----:B------:R-:W0:Y:S01]  /*3320*/  LDCU.64 UR6, c[0x0][0x3a0] ;  /* 0x00007400ff0677ac */ /* 0x000e220008000a00 */
[----:B------:R-:W-:Y:S01]  /*3330*/  LEA R57, R57, UR4, 0x2 ;  /* 0x0000000439397c11 */ /* 0x000fe2000f8e10ff */
[----:B------:R-:W-:Y:S01]  /*3340*/  STS [R5], R29 ;  /* 0x0000001d05007388 */ /* 0x000fe20000000800 */
[----:B------:R-:W-:Y:S02]  /*3350*/  LEA R59, R59, UR4, 0x2 ;  /* 0x000000043b3b7c11 */ /* 0x000fe4000f8e10ff */
[----:B------:R-:W-:Y:S01]  /*3360*/  LEA R61, R61, UR4, 0x2 ;  /* 0x000000043d3d7c11 */ /* 0x000fe2000f8e10ff */
[----:B------:R-:W-:Y:S01]  /*3370*/  STS [R55], R30 ;  /* 0x0000001e37007388 */ /* 0x000fe20000000800 */
[----:B------:R-:W-:-:S02]  /*3380*/  LEA R63, R63, UR4, 0x2 ;  /* 0x000000043f3f7c11 */ /* 0x000fc4000f8e10ff */
[----:B------:R-:W-:Y:S01]  /*3390*/  LEA R65, R65, UR4, 0x2 ;  /* 0x0000000441417c11 */ /* 0x000fe2000f8e10ff */
[----:B------:R-:W-:Y:S01]  /*33a0*/  STS [R57], R31 ;  /* 0x0000001f39007388 */ /* 0x000fe20000000800 */
[----:B------:R-:W-:Y:S02]  /*33b0*/  LEA R67, R67, UR4, 0x2 ;  /* 0x0000000443437c11 */ /* 0x000fe4000f8e10ff */
[----:B------:R-:W-:Y:S01]  /*33c0*/  LEA R69, R69, UR4, 0x2 ;  /* 0x0000000445457c11 */ /* 0x000fe2000f8e10ff */
[----:B------:R-:W-:Y:S01]  /*33d0*/  STS [R59], R32 ;  /* 0x000000203b007388 */ /* 0x000fe20000000800 */
[----:B------:R-:W-:Y:S02]  /*33e0*/  LEA R71, R71, UR4, 0x2 ;  /* 0x0000000447477c11 */ /* 0x000fe4000f8e10ff */
[----:B------:R-:W-:Y:S01]  /*33f0*/  LEA R73, R73, UR4, 0x2 ;  /* 0x0000000449497c11 */ /* 0x000fe2000f8e10ff */
[----:B------:R-:W-:Y:S01]  /*3400*/  STS [R61], R33 ;  /* 0x000000213d007388 */ /* 0x000fe20000000800 */
[----:B------:R-:W-:Y:S01]  /*3410*/  LEA R75, R75, UR4, 0x2 ;  /* 0x000000044b4b7c11 */ /* 0x000fe2000f8e10ff */
[----:B0-----:R-:W-:Y:S01]  /*3420*/  IMAD.U32 R4, RZ, RZ, UR7 ;  /* 0x00000007ff047e24 */ /* 0x001fe2000f8e00ff */
        /* <DEDUP_REMOVED lines=11> */
[----:B------:R-:W-:-:S03]  /*34e0*/  ISETP.LT.U32.AND P4, PT, R0, UR6, PT ;  /* 0x0000000600007c0c */ /* 0x000fc6000bf81070 */
[----:B------:R-:W-:Y:S01]  /*34f0*/  STS [R71], R38 ;  /* 0x0000002647007388 */ /* 0x000fe20000000800 */
[----:B------:R-:W-:Y:S01]  /*3500*/  ISETP.GT.U32.AND.EX P4, PT, R4, RZ, PT, P4 ;  /* 0x000000ff0400720c */ /* 0x000fe20003f84140 */
[----:B------:R-:W-:Y:S02]  /*3510*/  VIADD R4, R0, 0x100 ;  /* 0x0000010000047836 */ /* 0x000fe40000000000 */
[----:B------:R-:W-:Y:S03]  /*3520*/  STS [R73], R39 ;  /* 0x0000002749007388 */ /* 0x000fe60000000800 */
[----:B------:R-:W-:Y:S01]  /*3530*/  ISETP.LT.U32.AND P2, PT, R4, UR6, PT ;  /* 0x0000000604007c0c */ /* 0x000fe2000bf41070 */
[----:B------:R-:W-:Y:S04]  /*3540*/  STS [R75], R40 ;  /* 0x000000284b007388 */ /* 0x000fe80000000800 */
[----:B------:R-:W-:Y:S04]  /*3550*/  STS [R77], R41 ;  /* 0x000000294d007388 */ /* 0x000fe80000000800 */
[----:B------:R-:W-:Y:S04]  /*3560*/  STS [R79], R42 ;  /* 0x0000002a4f007388 */ /* 0x000fe80000000800 */
[----:B------:R-:W-:Y:S04]  /*3570*/  STS [R81], R43 ;  /* 0x0000002b51007388 */ /* 0x000fe80000000800 */
[----:B------:R-:W-:Y:S04]  /*3580*/  STS [R83], R44 ;  /* 0x0000002c53007388 */ /* 0x000fe80000000800 */
[----:B------:R-:W-:Y:S04]  /*3590*/  STS [R85], R46 ;  /* 0x0000002e55007388 */ /* 0x000fe80000000800 */
[----:B------:R-:W-:Y:S04]  /*35a0*/  STS [R87], R48 ;  /* 0x0000003057007388 */ /* 0x000fe80000000800 */
[----:B------:R-:W-:Y:S01]  /*35b0*/  STS [R89], R49 ;  /* 0x0000003159007388 */ /* 0x000fe20000000800 */
[----:B------:R-:W-:Y:S06]  /*35c0*/  BAR.SYNC.DEFER_BLOCKING 0x0 ;  /* 0x0000000000007b1d */ /* 0x000fec0000010000 */
[----:B------:R-:W0:Y:S04]  /*35d0*/  LDS R30, [R51] ;  /* 0x00000000331e7984 */ /* 0x000e280000000800 */
[----:B------:R-:W1:Y:S04]  /*35e0*/  LDS R31, [R51+0x400] ;  /* 0x00040000331f7984 */ /* 0x000e680000000800 */
[----:B------:R-:W-:Y:S04]  /*35f0*/  LDS R32, [R51+0x800] ;  /* 0x0008000033207984 */ /* 0x000fe80000000800 */
[----:B------:R-:W-:Y:S04]  /*3600*/  LDS R33, [R51+0xc00] ;  /* 0x000c000033217984 */ /* 0x000fe80000000800 */
[----:B------:R-:W-:Y:S04]  /*3610*/  LDS R34, [R51+0x1000] ;  /* 0x0010000033227984 */ /* 0x000fe80000000800 */
[----:B------:R-:W-:Y:S04]  /*3620*/  LDS R35, [R51+0x1400] ;  /* 0x0014000033237984 */ /* 0x000fe80000000800 */
[----:B------:R-:W-:Y:S04]  /*3630*/  LDS R36, [R51+0x1800] ;  /* 0x0018000033247984 */ /* 0x000fe80000000800 */
[----:B------:R-:W-:Y:S04]  /*3640*/  LDS R37, [R51+0x1c00] ;  /* 0x001c000033257984 */ /* 0x000fe80000000800 */
[----:B------:R-:W-:Y:S04]  /*3650*/  LDS R38, [R51+0x2000] ;  /* 0x0020000033267984 */ /* 0x000fe80000000800 */
[----:B------:R-:W-:Y:S04]  /*3660*/  LDS R39, [R51+0x2400] ;  /* 0x0024000033277984 */ /* 0x000fe80000000800 */
[----:B------:R-:W-:Y:S01]  /*3670*/  LDS R40, [R51+0x2800] ;  /* 0x0028000033287984 */ /* 0x000fe20000000800 */
[----:B0-----:R-:W-:-:S03]  /*3680*/  @P4 ISETP.GT.AND P1, PT, R30, -0x1, PT ;  /* 0xffffffff1e00480c */ /* 0x001fc60003f24270 */
        /* <DEDUP_REMOVED lines=8> */
[----:B------:R-:W-:Y:S06]  /*3710*/  BAR.SYNC.DEFER_BLOCKING 0x0 ;  /* 0x0000000000007b1d */ /* 0x000fec0000010000 */
[----:B-----5:R0:W-:Y:S04]  /*3720*/  STS [R5], R2 ;  /* 0x0000000205007388 */ /* 0x0201e80000000800 */
[----:B------:R2:W-:Y:S04]  /*3730*/  STS [R55], R3 ;  /* 0x0000000337007388 */ /* 0x0005e80000000800 */
[----:B------:R3:W-:Y:S01]  /*3740*/  STS [R57], R12 ;  /* 0x0000000c39007388 */ /* 0x0007e20000000800 */
[----:B0-----:R-:W0:Y:S03]  /*3750*/  LDC.64 R4, c[0x0][0x398] ;  /* 0x0000e600ff047b82 */ /* 0x001e260000000a00 */
[----:B------:R-:W-:Y:S04]  /*3760*/  STS [R59], R13 ;  /* 0x0000000d3b007388 */ /* 0x000fe80000000800 */
[----:B------:R4:W-:Y:S01]  /*3770*/  STS [R61], R14 ;  /* 0x0000000e3d007388 */ /* 0x0009e20000000800 */
[----:B--2---:R-:W2:Y:S01]  /*3780*/  LDC.64 R2, c[0x0][0x388] ;  /* 0x0000e200ff027b82 */ /* 0x004ea20000000a00 */
[----:B---3--:R-:W-:-:S02]  /*3790*/  VIADD R12, R0, 0x200 ;  /* 0x00000200000c7836 */ /* 0x008fc40000000000 */
[----:B------:R3:W-:Y:S04]  /*37a0*/  STS [R63], R15 ;  /* 0x0000000f3f007388 */ /* 0x0007e80000000800 */
[----:B------:R1:W-:Y:S01]  /*37b0*/  STS [R65], R16 ;  /* 0x0000001041007388 */ /* 0x0003e20000000800 */
[----:B------:R-:W-:Y:S01]  /*37c0*/  ISETP.LT.U32.AND P3, PT, R12, UR6, PT ;  /* 0x000000060c007c0c */ /* 0x000fe2000bf61070 */
[C---:B----4-:R-:W-:Y:S02]  /*37d0*/  VIADD R14, R0.reuse, 0x300 ;  /* 0x00000300000e7836 */ /* 0x050fe40000000000 */
[----:B------:R4:W-:Y:S01]  /*37e0*/  STS [R67], R17 ;  /* 0x0000001143007388 */ /* 0x0009e20000000800 */
[C---:B------:R-:W-:Y:S01]  /*37f0*/  VIADD R12, R0.reuse, 0x500 ;  /* 0x00000500000c7836 */ /* 0x040fe20000000000 */
[----:B---3--:R-:W-:-:S02]  /*3800*/  LOP3.LUT R15, R0, 0x400, RZ, 0xfc, !PT ;  /* 0x00000400000f7812 */ /* 0x008fc400078efcff */
[----:B------:R-:W-:Y:S01]  /*3810*/  STS [R69], R18 ;  /* 0x0000001245007388 */ /* 0x000fe20000000800 */
[----:B------:R-:W-:Y:S01]  /*3820*/  ISETP.LT.U32.AND P0, PT, R14, UR6, PT ;  /* 0x000000060e007c0c */ /* 0x000fe2000bf01070 */
[----:B-1----:R-:W-:Y:S01]  /*3830*/  IMAD.U32 R16, RZ, RZ, UR7 ;  /* 0x00000007ff107e24 */ /* 0x002fe2000f8e00ff */
[----:B------:R-:W-:Y:S01]  /*3840*/  ISETP.LT.U32.AND P5, PT, R15, UR6, PT ;  /* 0x000000060f007c0c */ /* 0x000fe2000bfa1070 */
[----:B------:R-:W-:Y:S01]  /*3850*/  STS [R71], R19 ;  /* 0x0000001347007388 */ /* 0x000fe20000000800 */
[----:B------:R-:W-:Y:S01]  /*3860*/  IMAD.U32 R15, RZ, RZ, UR7 ;  /* 0x00000007ff0f7e24 */ /* 0x000fe2000f8e00ff */
[----:B------:R-:W-:Y:S01]  /*3870*/  ISETP.LT.U32.AND P6, PT, R12, UR6, PT ;  /* 0x000000060c007c0c */ /* 0x000fe2000bfc1070 */
[----:B----4-:R-:W-:Y:S01]  /*3880*/  @P4 IMAD.MOV.U32 R17, RZ, RZ, -0x1 ;  /* 0xffffffffff114424 */ /* 0x010fe200078e00ff */
[----:B------:R-:W-:Y:S01]  /*3890*/  STS [R73], R20 ;  /* 0x0000001449007388 */ /* 0x000fe20000000800 */
[----:B------:R-:W-:Y:S01]  /*38a0*/  ISETP.GT.U32.AND.EX P2, PT, R16, RZ, PT, P2 ;  /* 0x000000ff1000720c */ /* 0x000fe20003f44120 */
[----:B------:R-:W-:Y:S01]  /*38b0*/  IMAD.U32 R14, RZ, RZ, UR7 ;  /* 0x00000007ff0e7e24 */ /* 0x000fe2000f8e00ff */
[----:B------:R-:W-:Y:S01]  /*38c0*/  ISETP.GT.U32.AND.EX P0, PT, R15, RZ, PT, P0 ;  /* 0x000000ff0f00720c */ /* 0x000fe20003f04100 */
[----:B------:R1:W-:Y:S01]  /*38d0*/  STS [R75], R21 ;  /* 0x000000154b007388 */ /* 0x0003e20000000800 */
[----:B------:R-:W-:Y:S01]  /*38e0*/  @P4 SEL R17, R17, 0x80000000, P1 ;  /* 0x8000000011114807 */ /* 0x000fe20000800000 */
[----:B--2---:R-:W-:Y:S01]  /*38f0*/  IMAD.WIDE.U32 R2, R0, 0x4, R2 ;  /* 0x0000000400027825 */ /* 0x004fe200078e0002 */
[----:B------:R-:W-:Y:S01]  /*3900*/  ISETP.GT.U32.AND.EX P3, PT, R14, RZ, PT, P3 ;  /* 0x000000ff0e00720c */ /* 0x000fe20003f64130 */
[----:B------:R-:W-:Y:S01]  /*3910*/  STS [R77], R22 ;  /* 0x000000164d007388 */ /* 0x000fe20000000800 */
[----:B------:R-:W-:Y:S01]  /*3920*/  ISETP.GT.U32.AND.EX P5, PT, R16, RZ, PT, P5 ;  /* 0x000000ff1000720c */ /* 0x000fe20003fa4150 */
[----:B0-----:R-:W-:Y:S01]  /*3930*/  IMAD.WIDE.U32 R4, R0, 0x4, R4 ;  /* 0x0000000400047825 */ /* 0x001fe200078e0004 */
[----:B------:R-:W-:Y:S01]  /*3940*/  ISETP.GT.U32.AND.EX P6, PT, R16, RZ, PT, P6 ;  /* 0x000000ff1000720c */ /* 0x000fe20003fc4160 */
[----:B------:R0:W-:Y:S01]  /*3950*/  STS [R79], R23 ;  /* 0x000000174f007388 */ /* 0x0001e20000000800 */
[----:B-1----:R-:W-:Y:S01]  /*3960*/  @P4 LOP3.LUT R21, R17, R30, RZ, 0x3c, !PT ;  /* 0x0000001e11154212 */ /* 0x002fe200078e3cff */
[----:B------:R-:W-:-:S02]  /*3970*/  @P2 IMAD.MOV.U32 R12, RZ, RZ, -0x1 ;  /* 0xffffffffff0c2424 */ /* 0x000fc400078e00ff */
[----:B------:R-:W-:Y:S01]  /*3980*/  STS [R81], R24 ;  /* 0x0000001851007388 */ /* 0x000fe20000000800 */
[----:B------:R-:W-:Y:S01]  /*3990*/  @P2 ISETP.GT.AND P1, PT, R31, -0x1, PT ;  /* 0xffffffff1f00280c */ /* 0x000fe20003f24270 */
[----:B------:R-:W-:Y:S02]  /*39a0*/  VIADD R14, R0, 0x600 ;  /* 0x00000600000e7836 */ /* 0x000fe40000000000 */
[----:B------:R1:W-:Y:S01]  /*39b0*/  STS [R83], R25 ;  /* 0x0000001953007388 */ /* 0x0003e20000000800 */
[----:B------:R-:W-:Y:S01]  /*39c0*/  @P2 SEL R12, R12, 0x80000000, P1 ;  /* 0x800000000c0c2807 */ /* 0x000fe20000800000 */
[----:B0-----:R-:W-:Y:S01]  /*39d0*/  @P3 IMAD.MOV.U32 R23, RZ, RZ, -0x1 ;  /* 0xffffffffff173424 */ /* 0x001fe200078e00ff */
[----:B------:R-:W-:Y:S01]  /*39e0*/  ISETP.LT.U32.AND P1, PT, R14, UR6, PT ;  /* 0x000000060e007c0c */ /* 0x000fe2000bf21070 */
[----:B------:R-:W-:Y:S01]  /*39f0*/  STS [R85], R26 ;  /* 0x0000001a55007388 */ /* 0x000fe20000000800 */
[----:B------:R-:W-:Y:S01]  /*3a00*/  @P2 LOP3.LUT R31, R12, R31, RZ, 0x3c, !PT ;  /* 0x0000001f0c1f2212 */ /* 0x000fe200078e3cff */
[C---:B------:R-:W-:Y:S01]  /*3a10*/  VIADD R12, R0.reuse, 0x700 ;  /* 0x00000700000c7836 */ /* 0x040fe20000000000 */
[----:B------:R-:W-:Y:S01]  /*3a20*/  LOP3.LUT R14, R0, 0x800, RZ, 0xfc, !PT ;  /* 0x00000800000e7812 */ /* 0x000fe200078efcff */
[----:B------:R-:W-:Y:S01]  /*3a30*/  STS [R87], R27 ;  /* 0x0000001b57007388 */ /* 0x000fe20000000800 */
[----:B------:R-:W-:-:S02]  /*3a40*/  IMAD.U32 R18, RZ, RZ, UR7 ;  /* 0x00000007ff127e24 */ /* 0x000fc4000f8e00ff */
[----:B-1----:R-:W-:Y:S01]  /*3a50*/  @P5 IMAD.MOV.U32 R25, RZ, RZ, -0x1 ;  /* 0xffffffffff195424 */ /* 0x002fe200078e00ff */
[----:B------:R-:W-:Y:S01]  /*3a60*/  STS [R89], R28 ;  /* 0x0000001c59007388 */ /* 0x000fe20000000800 */
[----:B------:R-:W-:Y:S01]  /*3a70*/  IMAD.U32 R20, RZ, RZ, UR7 ;  /* 0x00000007ff147e24 */ /* 0x000fe2000f8e00ff */
[----:B------:R-:W-:Y:S01]  /*3a80*/  BAR.SYNC.DEFER_BLOCKING 0x0 ;  /* 0x0000000000007b1d */ /* 0x000fe20000010000 */
[----:B------:R-:W-:Y:S01]  /*3a90*/  ISETP.GT.U32.AND.EX P1, PT, R18, RZ, PT, P1 ;  /* 0x000000ff1200720c */ /* 0x000fe20003f24110 */
[----:B------:R-:W-:-:S12]  /*3aa0*/  VIADD R16, R0, 0xb00 ;  /* 0x00000b0000107836 */ /* 0x000fd80000000000 */
[----:B------:R-:W-:Y:S01]  /*3ab0*/  @P1 IMAD.MOV.U32 R18, RZ, RZ, -0x1 ;  /* 0xffffffffff121424 */ /* 0x000fe200078e00ff */
[----:B------:R-:W0:Y:S04]  /*3ac0*/  @P4 LDS R43, [R51] ;  /* 0x00000000332b4984 */ /* 0x000e280000000800 */
[----:B------:R-:W1:Y:S04]  /*3ad0*/  LDS R13, [R51+0x400] ;  /* 0x00040000330d7984 */ /* 0x000e680000000800 */
[----:B------:R-:W2:Y:S04]  /*3ae0*/  LDS R15, [R51+0x800] ;  /* 0x00080000330f7984 */ /* 0x000ea80000000800 */
[----:B------:R-:W3:Y:S04]  /*3af0*/  LDS R17, [R51+0xc00] ;  /* 0x000c000033117984 */ /* 0x000ee80000000800 */
[----:B------:R-:W4:Y:S04]  /*3b00*/  LDS R19, [R51+0x1000] ;  /* 0x0010000033137984 */ /* 0x000f280000000800 */
[----:B------:R-:W-:Y:S04]  /*3b10*/  @P4 STG.E desc[UR8][R2.64], R21 ;  /* 0x0000001502004986 */ /* 0x000fe8000c101908 */
[----:B------:R-:W4:Y:S04]  /*3b20*/  LDS R21, [R51+0x1400] ;  /* 0x0014000033157984 */ /* 0x000f280000000800 */
[----:B0-----:R-:W-:Y:S01]  /*3b30*/  @P4 STG.E desc[UR8][R4.64], R43 ;  /* 0x0000002b04004986 */ /* 0x001fe2000c101908 */
[----:B------:R-:W-:-:S03]  /*3b40*/  @P3 ISETP.GT.AND P4, PT, R32, -0x1, PT ;  /* 0xffffffff2000380c */ /* 0x000fc60003f84270 */
[----:B------:R-:W-:Y:S01]  /*3b50*/  @P2 STG.E desc[UR8][R2.64+0x400], R31 ;  /* 0x0004001f02002986 */ /* 0x000fe2000c101908 */
[----:B------:R-:W-:Y:S02]  /*3b60*/  @P3 SEL R23, R23, 0x80000000, P4 ;  /* 0x8000000017173807 */ /* 0x000fe40002000000 */
[----:B------:R-:W-:Y:S01]  /*3b70*/  @P0 ISETP.GT.AND P4, PT, R33, -0x1, PT ;  /* 0xffffffff2100080c */ /* 0x000fe20003f84270 */
[----:B-1----:R-:W-:Y:S01]  /*3b80*/  @P2 STG.E desc[UR8][R4.64+0x400], R13 ;  /* 0x0004000d04002986 */ /* 0x002fe2000c101908 */
[----:B------:R-:W-:Y:S01]  /*3b90*/  ISETP.LT.U32.AND P2, PT, R12, UR6, PT ;  /* 0x000000060c007c0c */ /* 0x000fe2000bf41070 */
[----:B------:R-:W-:Y:S01]  /*3ba0*/  @P0 IMAD.MOV.U32 R12, RZ, RZ, -0x1 ;  /* 0xffffffffff0c0424 */ /* 0x000fe200078e00ff */
[----:B------:R-:W-:Y:S01]  /*3bb0*/  @P3 LOP3.LUT R23, R23, R32, RZ, 0x3c, !PT ;  /* 0x0000002017173212 */ /* 0x000fe200078e3cff */
[----:B------:R-:W0:Y:S01]  /*3bc0*/  LDS R13, [R51+0x1800] ;  /* 0x00180000330d7984 */ /* 0x000e220000000800 */
[----:B------:R-:W-:Y:S02]  /*3bd0*/  ISETP.GT.U32.AND.EX P2, PT, R20, RZ, PT, P2 ;  /* 0x000000ff1400720c */ /* 0x000fe40003f44120 */
[----:B------:R-:W-:Y:S01]  /*3be0*/  @P0 SEL R12, R12, 0x80000000, P4 ;  /* 0x800000000c0c0807 */ /* 0x000fe20002000000 */
[----:B------:R-:W-:Y:S01]  /*3bf0*/  @P3 STG.E desc[UR8][R2.64+0x800], R23 ;  /* 0x0008001702003986 */ /* 0x000fe2000c101908 */
[----:B------:R-:W-:-:S02]  /*3c00*/  @P5 ISETP.GT.AND P4, PT, R34, -0x1, PT ;  /* 0xffffffff2200580c */ /* 0x000fc40003f84270 */
[----:B------:R-:W-:Y:S01]  /*3c10*/  @P0 LOP3.LUT R33, R12, R33, RZ, 0x3c, !PT ;  /* 0x000000210c210212 */ /* 0x000fe200078e3cff */
[----:B------:R-:W-:Y:S01]  /*3c20*/  VIADD R12, R0, 0x900 ;  /* 0x00000900000c7836 */ /* 0x000fe20000000000 */
[----:B------:R-:W-:Y:S01]  /*3c30*/  @P5 SEL R25, R25, 0x80000000, P4 ;  /* 0x8000000019195807 */ /* 0x000fe20002000000 */
[----:B--2---:R-:W-:Y:S01]  /*3c40*/  @P3 STG.E desc[UR8][R4.64+0x800], R15 ;  /* 0x0008000f04003986 */ /* 0x004fe2000c101908 */
[----:B------:R-:W-:Y:S01]  /*3c50*/  ISETP.LT.U32.AND P4, PT, R14, UR6, PT ;  /* 0x000000060e007c0c */ /* 0x000fe2000bf81070 */
[----:B------:R-:W-:Y:S01]  /*3c60*/  VIADD R14, R0, 0xa00 ;  /* 0x00000a00000e7836 */ /* 0x000fe20000000000 */
[----:B------:R-:W-:Y:S01]  /*3c70*/  @P5 LOP3.LUT R25, R25, R34, RZ, 0x3c, !PT ;  /* 0x0000002219195212 */ /* 0x000fe200078e3cff */
[----:B------:R-:W-:Y:S01]  /*3c80*/  @P0 STG.E desc[UR8][R2.64+0xc00], R33 ;  /* 0x000c002102000986 */ /* 0x000fe2000c101908 */
[----:B------:R-:W-:Y:S01]  /*3c90*/  ISETP.LT.U32.AND P3, PT, R12, UR6, PT ;  /* 0x000000060c007c0c */ /* 0x000fe2000bf61070 */
[----:B------:R-:W-:Y:S02]  /*3ca0*/  @P6 IMAD.MOV.U32 R12, RZ, RZ, -0x1 ;  /* 0xffffffffff0c6424 */ /* 0x000fe400078e00ff */
[----:B---3--:R-:W-:Y:S01]  /*3cb0*/  @P0 STG.E desc[UR8][R4.64+0xc00], R17 ;  /* 0x000c001104000986 */ /* 0x008fe2000c101908 */
[----:B------:R-:W-:-:S03]  /*3cc0*/  @P1 ISETP.GT.AND P0, PT, R36, -0x1, PT ;  /* 0xffffffff2400180c */ /* 0x000fc60003f04270 */
[----:B------:R-:W-:Y:S04]  /*3cd0*/  @P5 STG.E desc[UR8][R2.64+0x1000], R25 ;  /* 0x0010001902005986 */ /* 0x000fe8000c101908 */
[----:B----4-:R1:W-:Y:S01]  /*3ce0*/  @P5 STG.E desc[UR8][R4.64+0x1000], R19 ;  /* 0x0010001304005986 */ /* 0x0103e2000c101908 */
[----:B------:R-:W-:-:S03]  /*3cf0*/  @P6 ISETP.GT.AND P5, PT, R35, -0x1, PT ;  /* 0xffffffff2300680c */ /* 0x000fc60003fa4270 */
[----:B------:R-:W2:Y:S01]  /*3d00*/  LDS R15, [R51+0x1c00] ;  /* 0x001c0000330f7984 */ /* 0x000ea20000000800 */
[----:B------:R-:W-:Y:S02]  /*3d10*/  @P6 SEL R12, R12, 0x80000000, P5 ;  /* 0x800000000c0c6807 */ /* 0x000fe40002800000 */
[----:B------:R-:W-:Y:S01]  /*3d20*/  ISETP.LT.U32.AND P5, PT, R14, UR6, PT ;  /* 0x000000060e007c0c */ /* 0x000fe2000bfa1070 */
[----:B------:R-:W-:Y:S01]  /*3d30*/  IMAD.U32 R14, RZ, RZ, UR7 ;  /* 0x00000007ff0e7e24 */ /* 0x000fe2000f8e00ff */
[----:B------:R-:W3:Y:S01]  /*3d40*/  LDS R17, [R51+0x2000] ;  /* 0x0020000033117984 */ /* 0x000ee20000000800 */
[----:B------:R-:W-:Y:S02]  /*3d50*/  @P6 LOP3.LUT R35, R12, R35, RZ, 0x3c, !PT ;  /* 0x000000230c236212 */ /* 0x000fe400078e3cff */
[----:B-1----:R-:W-:Y:S02]  /*3d60*/  @P1 SEL R19, R18, 0x80000000, P0 ;  /* 0x8000000012131807 */ /* 0x002fe40000000000 */
[----:B------:R-:W-:Y:S01]  /*3d70*/  ISETP.GT.U32.AND.EX P4, PT, R14, RZ, PT, P4 ;  /* 0x000000ff0e00720c */ /* 0x000fe20003f84140 */
[----:B------:R-:W-:Y:S01]  /*3d80*/  @P6 STG.E desc[UR8][R2.64+0x1400], R35 ;  /* 0x0014002302006986 */ /* 0x000fe2000c101908 */
[----:B------:R-:W-:Y:S01]  /*3d90*/  @P1 LOP3.LUT R23, R19, R36, RZ, 0x3c, !PT ;  /* 0x0000002413171212 */ /* 0x000fe200078e3cff */
[----:B------:R-:W-:Y:S01]  /*3da0*/  @P2 IMAD.MOV.U32 R14, RZ, RZ, -0x1 ;  /* 0xffffffffff0e2424 */ /* 0x000fe200078e00ff */
[----:B------:R-:W-:Y:S01]  /*3db0*/  ISETP.LT.U32.AND P0, PT, R16, UR6, PT ;  /* 0x0000000610007c0c */ /* 0x000fe2000bf01070 */
[----:B------:R-:W1:Y:S01]  /*3dc0*/  LDS R19, [R51+0x2400] ;  /* 0x0024000033137984 */ /* 0x000e620000000800 */
[----:B------:R-:W-:Y:S01]  /*3dd0*/  IMAD.U32 R16, RZ, RZ, UR7 ;  /* 0x00000007ff107e24 */ /* 0x000fe2000f8e00ff */
[----:B------:R-:W-:-:S02]  /*3de0*/  LOP3.LUT R12, R0, 0xc00, RZ, 0xfc, !PT ;  /* 0x00000c00000c7812 */ /* 0x000fc400078efcff */
[----:B------:R-:W-:Y:S01]  /*3df0*/  @P6 STG.E desc[UR8][R4.64+0x1400], R21 ;  /* 0x0014001504006986 */ /* 0x000fe2000c101908 */
[----:B------:R-:W-:Y:S02]  /*3e00*/  @P2 ISETP.GT.AND P6, PT, R37, -0x1, PT ;  /* 0xffffffff2500280c */ /* 0x000fe40003fc4270 */
[C---:B------:R-:W-:Y:S01]  /*3e10*/  ISETP.GT.U32.AND.EX P3, PT, R16.reuse, RZ, PT, P3 ;  /* 0x000000ff1000720c */ /* 0x040fe20003f64130 */
[----:B------:R4:W-:Y:S01]  /*3e20*/  @P1 STG.E desc[UR8][R2.64+0x1800], R23 ;  /* 0x0018001702001986 */ /* 0x0009e2000c101908 */
[----:B------:R-:W-:Y:S01]  /*3e30*/  ISETP.GT.U32.AND.EX P5, PT, R16, RZ, PT, P5 ;  /* 0x000000ff1000720c */ /* 0x000fe20003fa4150 */
[----:B------:R-:W-:Y:S02]  /*3e40*/  @P4 IMAD.MOV.U32 R16, RZ, RZ, -0x1 ;  /* 0xffffffffff104424 */ /* 0x000fe400078e00ff */
[----:B0-----:R-:W-:Y:S01]  /*3e50*/  @P1 STG.E desc[UR8][R4.64+0x1800], R13 ;  /* 0x0018000d04001986 */ /* 0x001fe2000c101908 */
[----:B------:R-:W-:Y:S02]  /*3e60*/  ISETP.LT.U32.AND P1, PT, R12, UR6, PT ;  /* 0x000000060c007c0c */ /* 0x000fe4000bf21070 */
[----:B------:R-:W-:Y:S01]  /*3e70*/  @P2 SEL R12, R14, 0x80000000, P6 ;  /* 0x800000000e0c2807 */ /* 0x000fe20003000000 */
[----:B------:R-:W0:Y:S01]  /*3e80*/  LDS R13, [R51+0x2800] ;  /* 0x00280000330d7984 */ /* 0x000e220000000800 */
[----:B------:R-:W-:Y:S01]  /*3e90*/  @P4 ISETP.GT.AND P6, PT, R38, -0x1, PT ;  /* 0xffffffff2600480c */ /* 0x000fe20003fc4270 */
[----:B------:R-:W-:Y:S01]  /*3ea0*/  VIADD R14, R0, 0xd00 ;  /* 0x00000d00000e7836 */ /* 0x000fe20000000000 */
[----:B------:R-:W-:Y:S01]  /*3eb0*/  @P2 LOP3.LUT R37, R12, R37, RZ, 0x3c, !PT ;  /* 0x000000250c252212 */ /* 0x000fe200078e3cff */
[----:B------:R-:W0:Y:S01]  /*3ec0*/  LDS R21, [R51+0x2c00] ;  /* 0x002c000033157984 */ /* 0x000e220000000800 */
[----:B----4-:R-:W-:Y:S01]  /*3ed0*/  @P4 SEL R23, R16, 0x80000000, P6 ;  /* 0x8000000010174807 */ /* 0x010fe20003000000 */
[----:B------:R-:W-:Y:S01]  /*3ee0*/  IMAD.U32 R16, RZ, RZ, UR7 ;  /* 0x00000007ff107e24 */ /* 0x000fe2000f8e00ff */
[----:B------:R-:W-:Y:S01]  /*3ef0*/  @P3 ISETP.GT.AND P6, PT, R39, -0x1, PT ;  /* 0xffffffff2700380c */ /* 0x000fe20003fc4270 */
[----:B------:R-:W-:Y:S01]  /*3f00*/  @P3 IMAD.MOV.U32 R18, RZ, RZ, -0x1 ;  /* 0xffffffffff123424 */ /* 0x000fe200078e00ff */
[----:B------:R-:W-:Y:S01]  /*3f10*/  @P4 LOP3.LUT R23, R23, R38, RZ, 0x3c, !PT ;  /* 0x0000002617174212 */ /* 0x000fe200078e3cff */
[----:B------:R-:W-:Y:S01]  /*3f20*/  @P2 STG.E desc[UR8][R2.64+0x1c00], R37 ;  /* 0x001c002502002986 */ /* 0x000fe2000c101908 */
[----:B------:R-:W-:Y:S01]  /*3f30*/  ISETP.GT.U32.AND.EX P0, PT, R16, RZ, PT, P0 ;  /* 0x000000ff1000720c */ /* 0x000fe20003f04100 */
[----:B------:R-:W-:Y:S01]  /*3f40*/  @P5 IMAD.MOV.U32 R25, RZ, RZ, -0x1 ;  /* 0xffffffffff195424 */ /* 0x000fe200078e00ff */
[----:B------:R-:W-:Y:S01]  /*3f50*/  @P3 SEL R12, R18, 0x80000000, P6 ;  /* 0x80000000120c3807 */ /* 0x000fe20003000000 */
[----:B--2---:R2:W-:Y:S01]  /*3f60*/  @P2 STG.E desc[UR8][R4.64+0x1c00], R15 ;  /* 0x001c000f04002986 */ /* 0x0045e2000c101908 */
[----:B------:R-:W-:Y:S01]  /*3f70*/  @P5 ISETP.GT.AND P2, PT, R40, -0x1, PT ;  /* 0xffffffff2800580c */ /* 0x000fe20003f44270 */
[----:B------:R-:W-:Y:S01]  /*3f80*/  VIADD R18, R0, 0x1200 ;  /* 0x0000120000127836 */ /* 0x000fe20000000000 */
[----:B------:R-:W-:Y:S01]  /*3f90*/  @P3 LOP3.LUT R39, R12, R39, RZ, 0x3c, !PT ;  /* 0x000000270c273212 */ /* 0x000fe200078e3cff */
[----:B------:R-:W-:Y:S01]  /*3fa0*/  VIADD R12, R0, 0xe00 ;  /* 0x00000e00000c7836 */ /* 0x000fe20000000000 */
[----:B------:R-:W-:Y:S01]  /*3fb0*/  @P4 STG.E desc[UR8][R2.64+0x2000], R23 ;  /* 0x0020001702004986 */ /* 0x000fe2000c101908 */
[----:B------:R-:W-:-:S02]  /*3fc0*/  @P5 SEL R25, R25, 0x80000000, P2 ;  /* 0x8000000019195807 */ /* 0x000fc40001000000 */
[----:B------:R-:W-:Y:S01]  /*3fd0*/  ISETP.LT.U32.AND P6, PT, R14, UR6, PT ;  /* 0x000000060e007c0c */ /* 0x000fe2000bfc1070 */
[----:B---3--:R-:W-:Y:S01]  /*3fe0*/  @P4 STG.E desc[UR8][R4.64+0x2000], R17 ;  /* 0x0020001104004986 */ /* 0x008fe2000c101908 */
[----:B------:R-:W-:Y:S01]  /*3ff0*/  ISETP.LT.U32.AND P2, PT, R12, UR6, PT ;  /* 0x000000060c007c0c */ /* 0x000fe2000bf41070 */
[----:B------:R-:W-:Y:S01]  /*4000*/  VIADD R14, R0, 0xf00 ;  /* 0x00000f00000e7836 */ /* 0x000fe20000000000 */
[----:B------:R-:W-:Y:S01]  /*4010*/  @P5 LOP3.LUT R25, R25, R40, RZ, 0x3c, !PT ;  /* 0x0000002819195212 */ /* 0x000fe200078e3cff */
[----:B------:R-:W-:Y:S01]  /*4020*/  @P3 STG.E desc[UR8][R2.64+0x2400], R39 ;  /* 0x0024002702003986 */ /* 0x000fe2000c101908 */
[----:B------:R-:W-:Y:S01]  /*4030*/  @P0 IMAD.MOV.U32 R12, RZ, RZ, -0x1 ;  /* 0xffffffffff0c0424 */ /* 0x000fe200078e00ff */
[----:B------:R-:W-:Y:S01]  /*4040*/  ISETP.GT.U32.AND.EX P6, PT, R16, RZ, PT, P6 ;  /* 0x000000ff1000720c */ /* 0x000fe20003fc4160 */
[----:B--2---:R-:W-:Y:S01]  /*4050*/  IMAD.U32 R15, RZ, RZ, UR7 ;  /* 0x00000007ff0f7e24 */ /* 0x004fe2000f8e00ff */
[----:B-1----:R-:W-:Y:S01]  /*4060*/  @P3 STG.E desc[UR8][R4.64+0x2400], R19 ;  /* 0x0024001304003986 */ /* 0x002fe2000c101908 */
[----:B------:R-:W-:-:S02]  /*4070*/  @P0 ISETP.GT.AND P3, PT, R41, -0x1, PT ;  /* 0xffffffff2900080c */ /* 0x000fc40003f64270 */
[----:B------:R-:W-:Y:S01]  /*4080*/  ISETP.LT.U32.AND P4, PT, R14, UR6, PT ;  /* 0x000000060e007c0c */ /* 0x000fe2000bf81070 */
[----:B------:R1:W-:Y:S01]  /*4090*/  @P5 STG.E desc[UR8][R2.64+0x2800], R25 ;  /* 0x0028001902005986 */ /* 0x0003e2000c101908 */
[----:B------:R-:W-:Y:S02]  /*40a0*/  @P0 SEL R12, R12, 0x80000000, P3 ;  /* 0x800000000c0c0807 */ /* 0x000fe40001800000 */
[----:B------:R-:W-:Y:S01]  /*40b0*/  LOP3.LUT R14, R0, 0x1000, RZ, 0xfc, !PT ;  /* 0x00001000000e7812 */ /* 0x000fe200078efcff */
[----:B------:R-:W-:Y:S01]  /*40c0*/  LDS R17, [R51+0x3800] ;  /* 0x0038000033117984 */ /* 0x000fe20000000800 */
[C---:B------:R-:W-:Y:S02]  /*40d0*/  ISETP.GT.U32.AND.EX P1, PT, R15.reuse, RZ, PT, P1 ;  /* 0x000000ff0f00720c */ /* 0x040fe40003f24110 */
[----:B------:R-:W-:Y:S01]  /*40e0*/  @P0 LOP3.LUT R41, R12, R41, RZ, 0x3c, !PT ;  /* 0x000000290c290212 */ /* 0x000fe200078e3cff */
[----:B------:R-:W-:Y:S01]  /*40f0*/  VIADD R12, R0, 0x1100 ;  /* 0x00001100000c7836 */ /* 0x000fe20000000000 */
[----:B------:R-:W-:Y:S01]  /*4100*/  ISETP.LT.U32.AND P3, PT, R14, UR6, PT ;  /* 0x000000060e007c0c */ /* 0x000fe2000bf61070 */
[----:B------:R-:W-:Y:S01]  /*4110*/  IMAD.U32 R14, RZ, RZ, UR7 ;  /* 0x00000007ff0e7e24 */ /* 0x000fe2000f8e00ff */
[----:B0-----:R-:W-:Y:S01]  /*4120*/  @P5 STG.E desc[UR8][R4.64+0x2800], R13 ;  /* 0x0028000d04005986 */ /* 0x001fe2000c101908 */
[----:B------:R-:W-:-:S02]  /*4130*/  ISETP.GT.U32.AND.EX P4, PT, R15, RZ, PT, P4 ;  /* 0x000000ff0f00720c */ /* 0x000fc40003f84140 */
[----:B------:R-:W-:Y:S01]  /*4140*/  ISETP.LT.U32.AND P5, PT, R12, UR6, PT ;  /* 0x000000060c007c0c */ /* 0x000fe2000bfa1070 */
[----:B------:R-:W-:Y:S01]  /*4150*/  @P0 STG.E desc[UR8][R2.64+0x2c00], R41 ;  /* 0x002c002902000986 */ /* 0x000fe2000c101908 */
[C---:B------:R-:W-:Y:S02]  /*4160*/  ISETP.GT.U32.AND.EX P2, PT, R14.reuse, RZ, PT, P2 ;  /* 0x000000ff0e00720c */ /* 0x040fe40003f44120 */
[----:B------:R-:W-:Y:S01]  /*4170*/  @P1 IMAD.MOV.U32 R12, RZ, RZ, -0x1 ;  /* 0xffffffffff0c1424 */ /* 0x000fe200078e00ff */
[----:B------:R-:W0:Y:S01]  /*4180*/  LDS R13, [R51+0x3000] ;  /* 0x00300000330d7984 */ /* 0x000e220000000800 */
[----:B------:R-:W-:Y:S02]  /*4190*/  ISETP.GT.U32.AND.EX P5, PT, R15, RZ, PT, P5 ;  /* 0x000000ff0f00720c */ /* 0x000fe40003fa4150 */
[----:B------:R-:W-:Y:S01]  /*41a0*/  ISETP.GT.U32.AND.EX P3, PT, R14, RZ, PT, P3 ;  /* 0x000000ff0e00720c */ /* 0x000fe20003f64130 */
[----:B------:R-:W-:Y:S01]  /*41b0*/  @P0 STG.E desc[UR8][R4.64+0x2c00], R21 ;  /* 0x002c001504000986 */ /* 0x000fe2000c101908 */
[----:B------:R-:W-:Y:S01]  /*41c0*/  @P1 ISETP.GT.AND P0, PT, R29, -0x1, PT ;  /* 0xffffffff1d00180c */ /* 0x000fe20003f04270 */
[----:B------:R-:W-:-:S02]  /*41d0*/  @P6 IMAD.MOV.U32 R14, RZ, RZ, -0x1 ;  /* 0xffffffffff0e6424 */ /* 0x000fc400078e00ff */
[----:B------:R-:W2:Y:S01]  /*41e0*/  LDS R15, [R51+0x3400] ;  /* 0x00340000330f7984 */ /* 0x000ea20000000800 */
[----:B------:R-:W-:Y:S01]  /*41f0*/  @P1 SEL R12, R12, 0x80000000, P0 ;  /* 0x800000000c0c1807 */ /* 0x000fe20000000000 */
[----:B-1----:R-:W-:Y:S01]  /*4200*/  @P2 IMAD.MOV.U32 R25, RZ, RZ, -0x1 ;  /* 0xffffffffff192424 */ /* 0x002fe200078e00ff */
[----:B------:R-:W-:Y:S01]  /*4210*/  @P6 ISETP.GT.AND P0, PT, R11, -0x1, PT ;  /* 0xffffffff0b00680c */ /* 0x000fe20003f04270 */
[----:B------:R-:W1:Y:S01]  /*4220*/  LDS R19, [R51+0x3c00] ;  /* 0x003c000033137984 */ /* 0x000e620000000800 */
[----:B------:R-:W-:Y:S01]  /*4230*/  @P4 IMAD.MOV.U32 R16, RZ, RZ, -0x1 ;  /* 0xffffffffff104424 */ /* 0x000fe200078e00ff */
[----:B------:R-:W-:Y:S01]  /*4240*/  @P1 LOP3.LUT R29, R12, R29, RZ, 0x3c, !PT ;  /* 0x0000001d0c1d1212 */ /* 0x000fe200078e3cff */
[----:B------:R-:W-:Y:S01]  /*4250*/  @P5 IMAD.MOV.U32 R20, RZ, RZ, -0x1 ;  /* 0xffffffffff145424 */ /* 0x000fe200078e00ff */
[----:B------:R-:W3:Y:S01]  /*4260*/  LDS R21, [R51+0x4000] ;  /* 0x0040000033157984 */ /* 0x000ee20000000800 */
[----:B------:R-:W-:Y:S01]  /*4270*/  @P6 SEL R14, R14, 0x80000000, P0 ;  /* 0x800000000e0e6807 */ /* 0x000fe20000000000 */
[----:B------:R-:W-:Y:S01]  /*4280*/  @P3 IMAD.MOV.U32 R27, RZ, RZ, -0x1 ;  /* 0xffffffffff1b3424 */ /* 0x000fe200078e00ff */
[----:B------:R-:W-:Y:S01]  /*4290*/  @P2 ISETP.GT.AND P0, PT, R10, -0x1, PT ;  /* 0xffffffff0a00280c */ /* 0x000fe20003f04270 */
[----:B------:R-:W4:Y:S01]  /*42a0*/  LDS R23, [R51+0x4400] ;  /* 0x0044000033177984 */ /* 0x000f220000000800 */
[----:B------:R-:W-:-:S02]  /*42b0*/  @P6 LOP3.LUT R11, R14, R11, RZ, 0x3c, !PT ;  /* 0x0000000b0e0b6212 */ /* 0x000fc400078e3cff */
[----:B------:R-:W-:Y:S01]  /*42c0*/  @P2 SEL R25, R25, 0x80000000, P0 ;  /* 0x8000000019192807 */ /* 0x000fe20000000000 */
[----:B------:R0:W-:Y:S01]  /*42d0*/  @P1 STG.E desc[UR8][R2.64+0x3000], R29 ;  /* 0x0030001d02001986 */ /* 0x0001e2000c101908 */
[----:B------:R-:W-:Y:S02]  /*42e0*/  @P4 ISETP.GT.AND P0, PT, R9, -0x1, PT ;  /* 0xffffffff0900480c */ /* 0x000fe40003f04270 */
[----:B------:R-:W-:Y:S02]  /*42f0*/  @P2 LOP3.LUT R25, R25, R10, RZ, 0x3c, !PT ;  /* 0x0000000a19192212 */ /* 0x000fe400078e3cff */
[----:B------:R-:W-:Y:S02]  /*4300*/  @P4 SEL R16, R16, 0x80000000, P0 ;  /* 0x8000000010104807 */ /* 0x000fe40000000000 */
[----:B------:R-:W-:Y:S02]  /*4310*/  @P3 ISETP.GT.AND P0, PT, R8, -0x1, PT ;  /* 0xffffffff0800380c */ /* 0x000fe40003f04270 */
[----:B------:R-:W-:-:S02]  /*4320*/  @P4 LOP3.LUT R9, R16, R9, RZ, 0x3c, !PT ;  /* 0x0000000910094212 */ /* 0x000fc400078e3cff */
[----:B------:R-:W-:Y:S02]  /*4330*/  @P3 SEL R27, R27, 0x80000000, P0 ;  /* 0x800000001b1b3807 */ /* 0x000fe40000000000 */
[----:B------:R-:W-:Y:S02]  /*4340*/  @P5 ISETP.GT.AND P0, PT, R7, -0x1, PT ;  /* 0xffffffff0700580c */ /* 0x000fe40003f04270 */
[----:B------:R-:W-:Y:S01]  /*4350*/  @P3 LOP3.LUT R27, R27, R8, RZ, 0x3c, !PT ;  /* 0x000000081b1b3212 */ /* 0x000fe200078e3cff */
[----:B0-----:R0:W-:Y:S01]  /*4360*/  @P1 STG.E desc[UR8][R4.64+0x3000], R13 ;  /* 0x0030000d04001986 */ /* 0x0011e2000c101908 */
[----:B------:R-:W-:Y:S02]  /*4370*/  @P5 SEL R0, R20, 0x80000000, P0 ;  /* 0x8000000014005807 */ /* 0x000fe40000000000 */
[----:B------:R-:W-:Y:S01]  /*4380*/  ISETP.LT.U32.AND P0, PT, R18, UR6, PT ;  /* 0x0000000612007c0c */ /* 0x000fe2000bf01070 */
[----:B------:R-:W-:Y:S01]  /*4390*/  IMAD.U32 R18, RZ, RZ, UR7 ;  /* 0x00000007ff127e24 */ /* 0x000fe2000f8e00ff */
[----:B------:R0:W-:Y:S01]  /*43a0*/  @P6 STG.E desc[UR8][R2.64+0x3400], R11 ;  /* 0x0034000b02006986 */ /* 0x0001e2000c101908 */
[----:B------:R-:W-:-:S03]  /*43b0*/  @P5 LOP3.LUT R7, R0, R7, RZ, 0x3c, !PT ;  /* 0x0000000700075212 */ /* 0x000fc600078e3cff */
[----:B------:R-:W-:Y:S01]  /*43c0*/  ISETP.GT.U32.AND.EX P0, PT, R18, RZ, PT, P0 ;  /* 0x000000ff1200720c */ /* 0x000fe20003f04100 */
[----:B--2---:R0:W-:Y:S04]  /*43d0*/  @P6 STG.E desc[UR8][R4.64+0x3400], R15 ;  /* 0x0034000f04006986 */ /* 0x0041e8000c101908 */
[----:B------:R0:W-:Y:S04]  /*43e0*/  @P2 STG.E desc[UR8][R2.64+0x3800], R25 ;  /* 0x0038001902002986 */ /* 0x0001e8000c101908 */
[----:B------:R0:W-:Y:S04]  /*43f0*/  @P2 STG.E desc[UR8][R4.64+0x3800], R17 ;  /* 0x0038001104002986 */ /* 0x0001e8000c101908 */
[----:B------:R0:W-:Y:S04]  /*4400*/  @P4 STG.E desc[UR8][R2.64+0x3c00], R9 ;  /* 0x003c000902004986 */ /* 0x0001e8000c101908 */
[----:B-1----:R0:W-:Y:S04]  /*4410*/  @P4 STG.E desc[UR8][R4.64+0x3c00], R19 ;  /* 0x003c001304004986 */ /* 0x0021e8000c101908 */
[----:B------:R0:W-:Y:S04]  /*4420*/  @P3 STG.E desc[UR8][R2.64+0x4000], R27 ;  /* 0x0040001b02003986 */ /* 0x0001e8000c101908 */
[----:B---3--:R0:W-:Y:S04]  /*4430*/  @P3 STG.E desc[UR8][R4.64+0x4000], R21 ;  /* 0x0040001504003986 */ /* 0x0081e8000c101908 */
[----:B------:R0:W-:Y:S04]  /*4440*/  @P5 STG.E desc[UR8][R2.64+0x4400], R7 ;  /* 0x0044000702005986 */ /* 0x0001e8000c101908 */
[----:B----4-:R0:W-:Y:S01]  /*4450*/  @P5 STG.E desc[UR8][R4.64+0x4400], R23 ;  /* 0x0044001704005986 */ /* 0x0101e2000c101908 */
[----:B------:R-:W-:Y:S05]  /*4460*/  @!P0 EXIT ;  /* 0x000000000000894d */ /* 0x000fea0003800000 */
[----:B------:R-:W1:Y:S01]  /*4470*/  LDS R51, [R51+0x4800] ;  /* 0x0048000033337984 */ /* 0x000e620000000800 */
[----:B0-----:R-:W-:Y:S01]  /*4480*/  IMAD.MOV.U32 R7, RZ, RZ, -0x1 ;  /* 0xffffffffff077424 */ /* 0x001fe200078e00ff */
[----:B------:R-:W-:-:S04]  /*4490*/  ISETP.GT.AND P0, PT, R6, -0x1, PT ;  /* 0xffffffff0600780c */ /* 0x000fc80003f04270 */
[----:B------:R-:W-:-:S04]  /*44a0*/  SEL R7, R7, 0x80000000, P0 ;  /* 0x8000000007077807 */ /* 0x000fc80000000000 */
[----:B------:R-:W-:-:S05]  /*44b0*/  LOP3.LUT R7, R7, R6, RZ, 0x3c, !PT ;  /* 0x0000000607077212 */ /* 0x000fca00078e3cff */
[----:B------:R-:W-:Y:S04]  /*44c0*/  STG.E desc[UR8][R2.64+0x4800], R7 ;  /* 0x0048000702007986 */ /* 0x000fe8000c101908 */
[----:B-1----:R-:W-:Y:S01]  /*44d0*/  STG.E desc[UR8][R4.64+0x4800], R51 ;  /* 0x0048003304007986 */ /* 0x002fe2000c101908 */
[----:B------:R-:W-:Y:S05]  /*44e0*/  EXIT ;  /* 0x000000000000794d */ /* 0x000fea0003800000 */
.L_x_223:
        /* <DEDUP_REMOVED lines=9> */
.L_x_704:


//--------------------- .text._ZN3cub18CUB_300001_SM_10006detail10radix_sort29DeviceRadixSortOnesweepKernelINS1_5radix10policy_hubIfjyE10Policy1000ELNS0_9SortOrderE0EfjyiiNS1_21identity_decomposer_tEEEvPT5_SB_PT3_PKSC_PT1_PKSG_PT2_PKSK_T4_iiT6_ --------------------------
	.section	.text._ZN3cub18CUB_300001_SM_10006detail10radix_sort29DeviceRadixSortOnesweepKernelINS1_5radix10policy_hubIfjyE10Policy1000ELNS0_9SortOrderE0EfjyiiNS1_21identity_decomposer_tEEEvPT5_SB_PT3_PKSC_PT1_PKSG_PT2_PKSK_T4_iiT6_,"ax",@progbits
	.align	128
        .global         _ZN3cub18CUB_300001_SM_10006detail10radix_sort29DeviceRadixSortOnesweepKernelINS1_5radix10policy_hubIfjyE10Policy1000ELNS0_9SortOrderE0EfjyiiNS1_21identity_decomposer_tEEEvPT5_SB_PT3_PKSC_PT1_PKSG_PT2_PKSK_T4_iiT6_
        .type           _ZN3cub18CUB_300001_SM_10006detail10radix_sort29DeviceRadixSortOnesweepKernelINS1_5radix10policy_hubIfjyE10Policy1000ELNS0_9SortOrderE0EfjyiiNS1_21identity_decomposer_tEEEvPT5_SB_PT3_PKSC_PT1_PKSG_PT2_PKSK_T4_iiT6_,@function
        .size           _ZN3cub18CUB_300001_SM_10006detail10radix_sort29DeviceRadixSortOnesweepKernelINS1_5radix10policy_hubIfjyE10Policy1000ELNS0_9SortOrderE0EfjyiiNS1_21identity_decomposer_tEEEvPT5_SB_PT3_PKSC_PT1_PKSG_PT2_PKSK_T4_iiT6_,(.L_x_705 - _ZN3cub18CUB_300001_SM_10006detail10radix_sort29DeviceRadixSortOnesweepKernelINS1_5radix10policy_hubIfjyE10Policy1000ELNS0_9SortOrderE0EfjyiiNS1_21identity_decomposer_tEEEvPT5_SB_PT3_PKSC_PT1_PKSG_PT2_PKSK_T4_iiT6_)
        .other          _ZN3cub18CUB_300001_SM_10006detail10radix_sort29DeviceRadixSortOnesweepKernelINS1_5radix10policy_hubIfjyE10Policy1000ELNS0_9SortOrderE0EfjyiiNS1_21identity_decomposer_tEEEvPT5_SB_PT3_PKSC_PT1_PKSG_PT2_PKSK_T4_iiT6_,@"STO_CUDA_ENTRY STV_DEFAULT"
_ZN3cub18CUB_300001_SM_10006detail10radix_sort29DeviceRadixSortOnesweepKernelINS1_5radix10policy_hubIfjyE10Policy1000ELNS0_9SortOrderE0EfjyiiNS1_21identity_decomposer_tEEEvPT5_SB_PT3_PKSC_PT1_PKSG_PT2_PKSK_T4_iiT6_:
.text._ZN3cub18CUB_300001_SM_10006detail10radix_sort29DeviceRadixSortOnesweepKernelINS1_5radix10policy_hubIfjyE10Policy1000ELNS0_9SortOrderE0EfjyiiNS1_21identity_decomposer_tEEEvPT5_SB_PT3_PKSC_PT1_PKSG_PT2_PKSK_T4_iiT6_:
        /* <DEDUP_REMOVED lines=16> */
.L_x_225:
[----:B------:R-:W-:Y:S05]  /*0100*/  BSYNC.RECONVERGENT B0 ;  /* 0x0000000000007941 */ /* 0x000fea0003800200 */
.L_x_224:
        /* <DEDUP_REMOVED lines=36> */
.L_x_226:
        /* <DEDUP_REMOVED lines=76> */
.L_x_227:
        /* <DEDUP_REMOVED lines=68> */
.L_x_230:
        /* <DEDUP_REMOVED lines=21> */
.L_x_229:
[----:B------:R-:W-:Y:S05]  /*0da0*/  BSYNC.RECONVERGENT B0 ;  /* 0x0000000000007941 */ /* 0x000fea0003800200 */
.L_x_228:
        /* <DEDUP_REMOVED lines=19> */
.L_x_234:
[----:B------:R-:W-:Y:S05]  /*0ee0*/  BSYNC.RECONVERGENT B1 ;  /* 0x0000000000017941 */ /* 0x000fea0003800200 */
.L_x_233:
        /* <DEDUP_REMOVED lines=14> */
.L_x_235:
[----:B------:R-:W-:Y:S01]  /*0fd0*/  VIADD R10, R10, 0x1 ;  /* 0x000000010a0a7836 */ /* 0x000fe20000000000 */
[----:B------:R0:W-:Y:S04]  /*0fe0*/  STS [R4], RZ ;  /* 0x000000ff04007388 */ /* 0x0001e80000000800 */
[----:B------:R-:W-:Y:S01]  /*0ff0*/  ISETP.NE.AND P0, PT, R10, RZ, PT ;  /* 0x000000ff0a00720c */ /* 0x000fe20003f05270 */
[----:B0-----:R-:W-:-:S12]  /*1000*/  VIADD R4, R4, 0x80 ;  /* 0x0000008004047836 */ /* 0x001fd80000000000 */
[----:B------:R-:W-:Y:S05]  /*1010*/  @P0 BRA `(.L_x_235) ;  /* 0xfffffffc00ec0947 */ /* 0x000fea000383ffff */
.L_x_232:
[----:B------:R-:W-:Y:S05]  /*1020*/  BSYNC.RECONVERGENT B0 ;  /* 0x0000000000007941 */ /* 0x000fea0003800200 */
.L_x_231:
        /* <DEDUP_REMOVED lines=147> */
.L_x_237:
[----:B------:R-:W-:Y:S05]  /*1960*/  BSYNC.RECONVERGENT B0 ;  /* 0x0000000000007941 */ /* 0x000fea0003800200 */
.L_x_236:
        /* <DEDUP_REMOVED lines=35> */
.L_x_246:
[----:B0-----:R-:W0:Y:S01]  /*1ba0*/  LDC.64 R14, c[0x0][0x380] ;  /* 0x0000e000ff0e7b82 */ /* 0x001e220000000a00 */
[----:B------:R-:W-:Y:S01]  /*1bb0*/  VIADD R47, R4, 0xffffffff ;  /* 0xffffffff042f7836 */ /* 0x000fe20000000000 */
[----:B------:R-:W-:Y:S03]  /*1bc0*/  BSSY B2, `(.L_x_243) ;  /* 0x0000008000027945 */ /* 0x000fe60003800000 */
[----:B------:R-:W-:-:S04]  /*1bd0*/  IMAD R29, R47, 0x100, R3 ;  /* 0x000001002f1d7824 */ /* 0x000fc800078e0203 */
[----:B0-----:R-:W-:-:S07]  /*1be0*/  IMAD.WIDE R14, R29, 0x4, R14 ;  /* 0x000000041d0e7825 */ /* 0x001fce00078e020e */
.L_x_244:
[----:B------:R-:W-:Y:S05]  /*1bf0*/  YIELD ;  /* 0x0000000000007946 */ /* 0x000fea0003800000 */
[----:B------:R0:W-:Y:S06]  /*1c00*/  MEMBAR.SC.CTA ;  /* 0x0000000000007992 */ /* 0x0001ec0000000000 */
[----:B0-----:R-:W2:Y:S02]  /*1c10*/  LDG.E.STRONG.SYS R10, desc[UR6][R14.64] ;  /* 0x000000060e0a7981 */ /* 0x001ea4000c1f5900 */
[----:B--2---:R-:W-:-:S13]  /*1c20*/  ISETP.NE.AND P0, PT, R10, RZ, PT ;  /* 0x000000ff0a00720c */ /* 0x004fda0003f05270 */
[----:B------:R-:W-:Y:S05]  /*1c30*/  @!P0 BRA `(.L_x_244) ;  /* 0xfffffffc00ec8947 */ /* 0x000fea000383ffff */
[----:B------:R-:W-:Y:S05]  /*1c40*/  BSYNC B2 ;  /* 0x0000000000027941 */ /* 0x000fea0003800000 */
.L_x_243:
[----:B------:R-:W-:Y:S01]  /*1c50*/  BSSY.RECONVERGENT B2, `(.L_x_245) ;  /* 0x0000006000027945 */ /* 0x000fe20003800200 */
[C---:B------:R-:W-:Y:S02]  /*1c60*/  ISETP.GT.AND P0, PT, R10.reuse, -0x1, PT ;  /* 0xffffffff0a00780c */ /* 0x040fe40003f04270 */
[----:B------:R-:W-:Y:S01]  /*1c70*/  LOP3.LUT R10, R10, 0x3fffffff, RZ, 0xc0, !PT ;  /* 0x3fffffff0a0a7812 */ /* 0x000fe200078ec0ff */
[----:B------:R-:W-:Y:S05]  /*1c80*/  WARPSYNC.EXCLUSIVE R0 ;  /* 0x0000000000007348 */ /* 0x000fea0003a00000 */
[----:B------:R-:W-:-:S05]  /*1c90*/  IMAD.IADD R21, R10, 0x1, R21 ;  /* 0x000000010a157824 */ /* 0x000fca00078e0215 */
[----:B------:R-:W-:-:S07]  /*1ca0*/  VOTE.ANY R0, PT, P0 ;  /* 0x0000000000007806 */ /* 0x000fce00000e0100 */
[----:B------:R-:W-:Y:S05]  /*1cb0*/  BSYNC.RECONVERGENT B2 ;  /* 0x0000000000027941 */ /* 0x000fea0003800200 */
.L_x_245:
[----:B------:R-:W-:Y:S01]  /*1cc0*/  ISETP.GT.U32.AND P1, PT, R4, 0x1, PT ;  /* 0x000000010400780c */ /* 0x000fe20003f24070 */
[----:B------:R-:W-:-:S12]  /*1cd0*/  IMAD.MOV.U32 R4, RZ, RZ, R47 ;  /* 0x000000ffff047224 */ /* 0x000fd800078e002f */
[----:B------:R-:W-:Y:S05]  /*1ce0*/  @P0 BRA P1, `(.L_x_246) ;  /* 0xfffffffc00ac0947 */ /* 0x000fea000083ffff */
[----:B------:R-:W-:Y:S05]  /*1cf0*/  BSYNC B0 ;  /* 0x0000000000007941 */ /* 0x000fea0003800000 */
.L_x_242:
[----:B------:R1:W2:Y:S02]  /*1d00*/  LDS.64 R14, [R19+0x6600] ;  /* 0x00660000130e7984 */ /* 0x0002a40000000a00 */
.L_x_241:
[C---:B------:R-:W-:Y:S01]  /*1d10*/  IMAD.IADD R29, R21.reuse, 0x1, -R20 ;  /* 0x00000001151d7824 */ /* 0x040fe200078e0a14 */
[----:B------:R-:W-:-:S04]  /*1d20*/  LOP3.LUT R21, R21, 0x80000000, RZ, 0xfc, !PT ;  /* 0x8000000015157812 */ /* 0x000fc800078efcff */
[C---:B0-2---:R-:W-:Y:S01]  /*1d30*/  IADD3 R14, P0, PT, R29.reuse, R14, RZ ;  /* 0x0000000e1d0e7210 */ /* 0x045fe20007f1e0ff */
[----:B------:R0:W-:Y:S03]  /*1d40*/  STG.E.STRONG.SYS desc[UR6][R6.64], R21 ;  /* 0x0000001506007986 */ /* 0x0001e6000c115906 */
[----:B------:R-:W-:-:S05]  /*1d50*/  LEA.HI.X.SX32 R15, R29, R15, 0x1, P0 ;  /* 0x0000000f1d0f7211 */ /* 0x000fca00000f0eff */
[----:B------:R0:W-:Y:S04]  /*1d60*/  STS.64 [R19+0x6600], R14 ;  /* 0x0066000e13007388 */ /* 0x0001e80000000a00 */
.L_x_240:
[----:B------:R-:W-:Y:S05]  /*1d70*/  BSYNC B1 ;  /* 0x0000000000017941 */ /* 0x000fea0003800000 */
.L_x_239:
        /* <DEDUP_REMOVED lines=33> */
.L_x_247:
        /* <DEDUP_REMOVED lines=64> */
.L_x_248:
        /* <DEDUP_REMOVED lines=56> */
.L_x_249:
        /* <DEDUP_REMOVED lines=19> */
.L_x_250:
        /* <DEDUP_REMOVED lines=51> */
.L_x_251:
        /* <DEDUP_REMOVED lines=22> */
.L_x_252:
        /* <DEDUP_REMOVED lines=56> */
.L_x_238:
        /* <DEDUP_REMOVED lines=38> */
.L_x_344:
        /* <DEDUP_REMOVED lines=25> */
.L_x_253:
        /* <DEDUP_REMOVED lines=42> */
.L_x_256:
[----:B------:R-:W-:Y:S05]  /*36e0*/  BSYNC.RECONVERGENT B0 ;  /* 0x0000000000007941 */ /* 0x000fea0003800200 */
.L_x_255:
        /* <DEDUP_REMOVED lines=39> */
.L_x_258:
[----:B------:R-:W-:Y:S05]  /*3960*/  BSYNC.RECONVERGENT B0 ;  /* 0x0000000000007941 */ /* 0x000fea0003800200 */
.L_x_257:
        /* <DEDUP_REMOVED lines=35> */
.L_x_260:
[----:B------:R-:W-:Y:S05]  /*3ba0*/  BSYNC.RECONVERGENT B0 ;  /* 0x0000000000007941 */ /* 0x000fea0003800200 */
.L_x_259:
        /* <DEDUP_REMOVED lines=35> */
.L_x_262:
[----:B------:R-:W-:Y:S05]  /*3de0*/  BSYNC.RECONVERGENT B0 ;  /* 0x0000000000007941 */ /* 0x000fea0003800200 */
.L_x_261:
        /* <DEDUP_REMOVED lines=35> */
.L_x_264:
[----:B------:R-:W-:Y:S05]  /*4020*/  BSYNC.RECONVERGENT B0 ;  /* 0x0000000000007941 */ /* 0x000fea0003800200 */
.L_x_263:
        /* <DEDUP_REMOVED lines=35> */
.L_x_266:
[----:B------:R-:W-:Y:S05]  /*4260*/  BSYNC.RECONVERGENT B0 ;  /* 0x0000000000007941 */ /* 0x000fea0003800200 */
.L_x_265:
        /* <DEDUP_REMOVED lines=35> */
.L_x_268:
[----:B------:R-:W-:Y:S05]  /*44a0*/  BSYNC.RECONVERGENT B0 ;  /* 0x0000000000007941 */ /* 0x000fea0003800200 */
.L_x_267:
        /* <DEDUP_REMOVED lines=35> */
.L_x_270:
[----:B------:R-:W-:Y:S05]  /*46e0*/  BSYNC.RECONVERGENT B0 ;  /* 0x0000000000007941 */ /* 0x000fea0003800200 */
.L_x_269:
        /* <DEDUP_REMOVED lines=35> */
.L_x_272:
[----:B------:R-:W-:Y:S05]  /*4920*/  BSYNC.RECONVERGENT B0 ;  /* 0x0000000000007941 */ /* 0x000fea0003800200 */
.L_x_271:
        /* <DEDUP_REMOVED lines=36> */
.L_x_274:
[----:B------:R-:W-:Y:S05]  /*4b70*/  BSYNC.RECONVERGENT B0 ;  /* 0x0000000000007941 */ /* 0x000fea0003800200 */
.L_x_273:
        /* <DEDUP_REMOVED lines=36> */
.L_x_276:
[----:B------:R-:W-:Y:S05]  /*4dc0*/  BSYNC.RECONVERGENT B0 ;  /* 0x0000000000007941 */ /* 0x000fea0003800200 */
.L_x_275:
        /* <DEDUP_REMOVED lines=36> */
.L_x_278:
[----:B------:R-:W-:Y:S05]  /*5010*/  BSYNC.RECONVERGENT B0 ;  /* 0x0000000000007941 */ /* 0x000fea0003800200 */
.L_x_277:
        /* <DEDUP_REMOVED lines=36> */
.L_x_280:
[----:B------:R-:W-:Y:S05]  /*5260*/  BSYNC.RECONVERGENT B0 ;  /* 0x0000000000007941 */ /* 0x000fea0003800200 */
.L_x_279:
        /* <DEDUP_REMOVED lines=36> */
.L_x_282:
[----:B------:R-:W-:Y:S05]  /*54b0*/  BSYNC.RECONVERGENT B0 ;  /* 0x0000000000007941 */ /* 0x000fea0003800200 */
.L_x_281:
        /* <DEDUP_REMOVED lines=36> */
.L_x_284:
[----:B------:R-:W-:Y:S05]  /*5700*/  BSYNC.RECONVERGENT B0 ;  /* 0x0000000000007941 */ /* 0x000fea0003800200 */
.L_x_283:
        /* <DEDUP_REMOVED lines=36> */
.L_x_286:
[----:B------:R-:W-:Y:S05]  /*5950*/  BSYNC.RECONVERGENT B0 ;  /* 0x0000000000007941 */ /* 0x000fea0003800200 */
.L_x_285:
        /* <DEDUP_REMOVED lines=36> */
.L_x_288:
[----:B------:R-:W-:Y:S05]  /*5ba0*/  BSYNC.RECONVERGENT B0 ;  /* 0x0000000000007941 */ /* 0x000fea0003800200 */
.L_x_287:
        /* <DEDUP_REMOVED lines=35> */
.L_x_290:
[----:B------:R-:W-:Y:S05]  /*5de0*/  BSYNC.RECONVERGENT B0 ;  /* 0x0000000000007941 */ /* 0x000fea0003800200 */
.L_x_289:
        /* <DEDUP_REMOVED lines=64> */
.L_x_298:
[----:B-1----:R-:W1:Y:S01]  /*61f0*/  LDC.64 R30, c[0x0][0x380] ;  /* 0x0000e000ff1e7b82 */ /* 0x002e620000000a00 */
[----:B------:R-:W-:Y:S01]  /*6200*/  VIADD R39, R32, 0xffffffff ;  /* 0xffffffff20277836 */ /* 0x000fe20000000000 */
[----:B------:R-:W-:Y:S03]  /*6210*/  BSSY B2, `(.L_x_295) ;  /* 0x0000008000027945 */ /* 0x000fe60003800000 */
[----:B------:R-:W-:-:S04]  /*6220*/  IMAD R33, R39, 0x100, R3 ;  /* 0x0000010027217824 */ /* 0x000fc800078e0203 */
[----:B-1----:R-:W-:-:S07]  /*6230*/  IMAD.WIDE R30, R33, 0x4, R30 ;  /* 0x00000004211e7825 */ /* 0x002fce00078e021e */
.L_x_296:
[----:B------:R-:W-:Y:S05]  /*6240*/  YIELD ;  /* 0x0000000000007946 */ /* 0x000fea0003800000 */
[----:B------:R1:W-:Y:S06]  /*6250*/  MEMBAR.SC.CTA ;  /* 0x0000000000007992 */ /* 0x0003ec0000000000 */
[----:B-1----:R-:W2:Y:S02]  /*6260*/  LDG.E.STRONG.SYS R33, desc[UR6][R30.64] ;  /* 0x000000061e217981 */ /* 0x002ea4000c1f5900 */
[----:B--2---:R-:W-:-:S13]  /*6270*/  ISETP.NE.AND P0, PT, R33, RZ, PT ;  /* 0x000000ff2100720c */ /* 0x004fda0003f05270 */
[----:B------:R-:W-:Y:S05]  /*6280*/  @!P0 BRA `(.L_x_296) ;  /* 0xfffffffc00ec8947 */ /* 0x000fea000383ffff */
[----:B------:R-:W-:Y:S05]  /*6290*/  BSYNC B2 ;  /* 0x0000000000027941 */ /* 0x000fea0003800000 */
.L_x_295:
[----:B------:R-:W-:Y:S01]  /*62a0*/  BSSY.RECONVERGENT B2, `(.L_x_297) ;  /* 0x0000006000027945 */ /* 0x000fe20003800200 */
[C---:B------:R-:W-:Y:S02]  /*62b0*/  ISETP.GT.AND P0, PT, R33.reuse, -0x1, PT ;  /* 0xffffffff2100780c */ /* 0x040fe40003f04270 */
[----:B------:R-:W-:Y:S01]  /*62c0*/  LOP3.LUT R30, R33, 0x3fffffff, RZ, 0xc0, !PT ;  /* 0x3fffffff211e7812 */ /* 0x000fe200078ec0ff */
[----:B------:R-:W-:Y:S05]  /*62d0*/  WARPSYNC.EXCLUSIVE R28 ;  /* 0x000000001c007348 */ /* 0x000fea0003a00000 */
[----:B------:R-:W-:-:S05]  /*62e0*/  IMAD.IADD R37, R30, 0x1, R37 ;  /* 0x000000011e257824 */ /* 0x000fca00078e0225 */
[----:B------:R-:W-:-:S07]  /*62f0*/  VOTE.ANY R28, PT, P0 ;  /* 0x00000000001c7806 */ /* 0x000fce00000e0100 */
[----:B------:R-:W-:Y:S05]  /*6300*/  BSYNC.RECONVERGENT B2 ;  /* 0x0000000000027941 */ /* 0x000fea0003800200 */
.L_x_297:
[----:B------:R-:W-:Y:S01]  /*6310*/  ISETP.GT.U32.AND P1, PT, R32, 0x1, PT ;  /* 0x000000012000780c */ /* 0x000fe20003f24070 */
[----:B------:R-:W-:-:S12]  /*6320*/  IMAD.MOV.U32 R32, RZ, RZ, R39 ;  /* 0x000000ffff207224 */ /* 0x000fd800078e0027 */
[----:B------:R-:W-:Y:S05]  /*6330*/  @P0 BRA P1, `(.L_x_298) ;  /* 0xfffffffc00ac0947 */ /* 0x000fea000083ffff */
[----:B------:R-:W-:Y:S05]  /*6340*/  BSYNC B0 ;  /* 0x0000000000007941 */ /* 0x000fea0003800000 */
.L_x_294:
[----:B------:R2:W3:Y:S02]  /*6350*/  LDS.64 R30, [R41+0x6600] ;  /* 0x00660000291e7984 */ /* 0x0004e40000000a00 */
.L_x_293:
        /* <DEDUP_REMOVED lines=8> */
.L_x_292:
[----:B------:R-:W-:Y:S05]  /*63e0*/  BSYNC B1 ;  /* 0x0000000000017941 */ /* 0x000fea0003800000 */
.L_x_291:
        /* <DEDUP_REMOVED lines=16> */
.L_x_299:
        /* <DEDUP_REMOVED lines=280> */
.L_x_300:
        /* <DEDUP_REMOVED lines=31> */
.L_x_303:
[----:B------:R-:W-:Y:S05]  /*7860*/  BSYNC.RECONVERGENT B0 ;  /* 0x0000000000007941 */ /* 0x000fea0003800200 */
.L_x_302:
        /* <DEDUP_REMOVED lines=23> */
.L_x_305:
[----:B------:R-:W-:Y:S05]  /*79e0*/  BSYNC.RECONVERGENT B0 ;  /* 0x0000000000007941 */ /* 0x000fea0003800200 */
.L_x_304:
        /* <DEDUP_REMOVED lines=23> */
.L_x_307:
[----:B------:R-:W-:Y:S05]  /*7b60*/  BSYNC.RECONVERGENT B0 ;  /* 0x0000000000007941 */ /* 0x000fea0003800200 */
.L_x_306:
        /* <DEDUP_REMOVED lines=23> */
.L_x_309:
[----:B------:R-:W-:Y:S05]  /*7ce0*/  BSYNC.RECONVERGENT B0 ;  /* 0x0000000000007941 */ /* 0x000fea0003800200 */
.L_x_308:
        /* <DEDUP_REMOVED lines=23> */
.L_x_311:
[----:B------:R-:W-:Y:S05]  /*7e60*/  BSYNC.RECONVERGENT B0 ;  /* 0x0000000000007941 */ /* 0x000fea0003800200 */
.L_x_310:
        /* <DEDUP_REMOVED lines=23> */
.L_x_313:
[----:B------:R-:W-:Y:S05]  /*7fe0*/  BSYNC.RECONVERGENT B0 ;  /* 0x0000000000007941 */ /* 0x000fea0003800200 */
.L_x_312:
        /* <DEDUP_REMOVED lines=23> */
.L_x_315:
[----:B------:R-:W-:Y:S05]  /*8160*/  BSYNC.RECONVERGENT B0 ;  /* 0x0000000000007941 */ /* 0x000fea0003800200 */
.L_x_314:
        /* <DEDUP_REMOVED lines=23> */
.L_x_317:
[----:B------:R-:W-:Y:S05]  /*82e0*/  BSYNC.RECONVERGENT B0 ;  /* 0x0000000000007941 */ /* 0x000fea0003800200 */
.L_x_316:
        /* <DEDUP_REMOVED lines=23> */
.L_x_319:
[----:B------:R-:W-:Y:S05]  /*8460*/  BSYNC.RECONVERGENT B0 ;  /* 0x0000000000007941 */ /* 0x000fea0003800200 */
.L_x_318:
        /* <DEDUP_REMOVED lines=23> */
.L_x_321:
[----:B------:R-:W-:Y:S05]  /*85e0*/  BSYNC.RECONVERGENT B0 ;  /* 0x0000000000007941 */ /* 0x000fea0003800200 */
.L_x_320:
        /* <DEDUP_REMOVED lines=23> */
.L_x_323:
[----:B------:R-:W-:Y:S05]  /*8760*/  BSYNC.RECONVERGENT B0 ;  /* 0x0000000000007941 */ /* 0x000fea0003800200 */
.L_x_322:
        /* <DEDUP_REMOVED lines=23> */
.L_x_325:
[----:B------:R-:W-:Y:S05]  /*88e0*/  BSYNC.RECONVERGENT B0 ;  /* 0x0000000000007941 */ /* 0x000fea0003800200 */
.L_x_324:
        /* <DEDUP_REMOVED lines=22> */
.L_x_327:
[----:B------:R-:W-:Y:S05]  /*8a50*/  BSYNC.RECONVERGENT B0 ;  /* 0x0000000000007941 */ /* 0x000fea0003800200 */
.L_x_326:
        /* <DEDUP_REMOVED lines=21> */
.L_x_329:
[----:B------:R-:W-:Y:S05]  /*8bb0*/  BSYNC.RECONVERGENT B0 ;  /* 0x0000000000007941 */ /* 0x000fea0003800200 */
.L_x_328:
        /* <DEDUP_REMOVED lines=21> */
.L_x_331:
[----:B------:R-:W-:Y:S05]  /*8d10*/  BSYNC.RECONVERGENT B0 ;  /* 0x0000000000007941 */ /* 0x000fea0003800200 */
.L_x_330:
        /* <DEDUP_REMOVED lines=21> */
.L_x_333:
[----:B------:R-:W-:Y:S05]  /*8e70*/  BSYNC.RECONVERGENT B0 ;  /* 0x0000000000007941 */ /* 0x000fea0003800200 */
.L_x_332:
        /* <DEDUP_REMOVED lines=21> */
.L_x_335:
[----:B------:R-:W-:Y:S05]  /*8fd0*/  BSYNC.RECONVERGENT B0 ;  /* 0x0000000000007941 */ /* 0x000fea0003800200 */
.L_x_334:
[----:B------:R-:W-:Y:S01]  /*8fe0*/  NOP ;  /* 0x0000000000007918 */ /* 0x000fe20000000000 */
.L_x_301:
        /* <DEDUP_REMOVED lines=112> */
.L_x_336:
        /* <DEDUP_REMOVED lines=83> */
.L_x_337:
        /* <DEDUP_REMOVED lines=180> */
.L_x_338:
        /* <DEDUP_REMOVED lines=205> */
.L_x_254:
[----:B------:R-:W-:Y:S02]  /*b430*/  IMAD.MOV.U32 R72, RZ, RZ, R57 ;  /* 0x000000ffff487224 */ /* 0x000fe400078e0039 */
[----:B------:R-:W-:Y:S02]  /*b440*/  IMAD.MOV.U32 R65, RZ, RZ, 0x1 ;  /* 0x00000001ff417424 */ /* 0x000fe400078e00ff */
[----:B------:R-:W-:Y:S02]  /*b450*/  IMAD.MOV.U32 R74, RZ, RZ, RZ ;  /* 0x000000ffff4a7224 */ /* 0x000fe400078e00ff */
[----:B------:R-:W-:-:S07]  /*b460*/  IMAD.MOV.U32 R63, RZ, RZ, -0x1 ;  /* 0xffffffffff3f7424 */ /* 0x000fce00078e00ff */
[----:B------:R-:W-:Y:S05]  /*b470*/  WARPSYNC.COLLECTIVE R63, `(.L_x_339) ;  /* 0x000000003f087348 */ /* 0x000fea0003c00000 */
[----:B------:R0:W1:Y:S02]  /*b480*/  SHFL.UP P0, R70, R72, R65, R74 ;  /* 0x0400004148467389 */ /* 0x000064000000004a */
[----:B01----:R-:W-:Y:S05]  /*b490*/  ENDCOLLECTIVE ;  /* 0x000000000000791b */ /* 0x003fea0003800000 */
.L_x_339:
[----:B------:R-:W-:Y:S02]  /*b4a0*/  IMAD.MOV.U32 R65, RZ, RZ, 0x2 ;  /* 0x00000002ff417424 */ /* 0x000fe400078e00ff */
[----:B------:R-:W-:-:S04]  /*b4b0*/  IMAD.MOV.U32 R66, RZ, RZ, R70 ;  /* 0x000000ffff427224 */ /* 0x000fc800078e0046 */
[----:B------:R-:W-:-:S04]  /*b4c0*/  @P0 IMAD.IADD R66, R57, 0x1, R66 ;  /* 0x0000000139420824 */ /* 0x000fc800078e0242 */
[----:B------:R-:W-:-:S07]  /*b4d0*/  IMAD.MOV.U32 R72, RZ, RZ, R66 ;  /* 0x000000ffff487224 */ /* 0x000fce00078e0042 */
[----:B------:R-:W-:Y:S05]  /*b4e0*/  WARPSYNC.COLLECTIVE R63, `(.L_x_340) ;  /* 0x000000003f087348 */ /* 0x000fea0003c00000 */
[----:B------:R0:W1:Y:S02]  /*b4f0*/  SHFL.UP P0, R70, R72, R65, R74 ;  /* 0x0400004148467389 */ /* 0x000064000000004a */
[----:B01----:R-:W-:Y:S05]  /*b500*/  ENDCOLLECTIVE ;  /* 0x000000000000791b */ /* 0x003fea0003800000 */
.L_x_340:
[----:B------:R-:W-:Y:S02]  /*b510*/  IMAD.MOV.U32 R65, RZ, RZ, 0x4 ;  /* 0x00000004ff417424 */ /* 0x000fe400078e00ff */
[----:B------:R-:W-:-:S04]  /*b520*/  IMAD.MOV.U32 R59, RZ, RZ, R70 ;  /* 0x000000ffff3b7224 */ /* 0x000fc800078e0046 */
[----:B------:R-:W-:-:S04]  /*b530*/  @P0 IMAD.IADD R59, R66, 0x1, R59 ;  /* 0x00000001423b0824 */ /* 0x000fc800078e023b */
[----:B------:R-:W-:-:S07]  /*b540*/  IMAD.MOV.U32 R72, RZ, RZ, R59 ;  /* 0x000000ffff487224 */ /* 0x000fce00078e003b */
[----:B------:R-:W-:Y:S05]  /*b550*/  WARPSYNC.COLLECTIVE R63, `(.L_x_341) ;  /* 0x000000003f087348 */ /* 0x000fea0003c00000 */
[----:B------:R0:W1:Y:S02]  /*b560*/  SHFL.UP P0, R70, R72, R65, R74 ;  /* 0x0400004148467389 */ /* 0x000064000000004a */
[----:B01----:R-:W-:Y:S05]  /*b570*/  ENDCOLLECTIVE ;  /* 0x000000000000791b */ /* 0x003fea0003800000 */
.L_x_341:
[----:B------:R-:W-:Y:S02]  /*b580*/  IMAD.MOV.U32 R65, RZ, RZ, 0x8 ;  /* 0x00000008ff417424 */ /* 0x000fe400078e00ff */
[----:B------:R-:W-:-:S04]  /*b590*/  IMAD.MOV.U32 R68, RZ, RZ, R70 ;  /* 0x000000ffff447224 */ /* 0x000fc800078e0046 */
[----:B------:R-:W-:-:S04]  /*b5a0*/  @P0 IMAD.IADD R68, R59, 0x1, R68 ;  /* 0x000000013b440824 */ /* 0x000fc800078e0244 */
[----:B------:R-:W-:-:S07]  /*b5b0*/  IMAD.MOV.U32 R72, RZ, RZ, R68 ;  /* 0x000000ffff487224 */ /* 0x000fce00078e0044 */
[----:B------:R-:W-:Y:S05]  /*b5c0*/  WARPSYNC.COLLECTIVE R63, `(.L_x_342) ;  /* 0x000000003f087348 */ /* 0x000fea0003c00000 */
[----:B------:R0:W1:Y:S02]  /*b5d0*/  SHFL.UP P0, R70, R72, R65, R74 ;  /* 0x0400004148467389 */ /* 0x000064000000004a */
[----:B01----:R-:W-:Y:S05]  /*b5e0*/  ENDCOLLECTIVE ;  /* 0x000000000000791b */ /* 0x003fea0003800000 */
.L_x_342:
[----:B------:R-:W-:Y:S02]  /*b5f0*/  IMAD.MOV.U32 R65, RZ, RZ, 0x10 ;  /* 0x00000010ff417424 */ /* 0x000fe400078e00ff */
[----:B------:R-:W-:-:S04]  /*b600*/  IMAD.MOV.U32 R61, RZ, RZ, R70 ;  /* 0x000000ffff3d7224 */ /* 0x000fc800078e0046 */
[----:B------:R-:W-:-:S04]  /*b610*/  @P0 IMAD.IADD R61, R68, 0x1, R61 ;  /* 0x00000001443d0824 */ /* 0x000fc800078e023d */
[----:B------:R-:W-:-:S07]  /*b620*/  IMAD.MOV.U32 R72, RZ, RZ, R61 ;  /* 0x000000ffff487224 */ /* 0x000fce00078e003d */
[----:B------:R-:W-:Y:S05]  /*b630*/  WARPSYNC.COLLECTIVE R63, `(.L_x_343) ;  /* 0x000000003f087348 */ /* 0x000fea0003c00000 */
[----:B------:R0:W1:Y:S02]  /*b640*/  SHFL.UP P0, R70, R72, R65, R74 ;  /* 0x0400004148467389 */ /* 0x000064000000004a */
[----:B01----:R-:W-:Y:S05]  /*b650*/  ENDCOLLECTIVE ;  /* 0x000000000000791b */ /* 0x003fea0003800000 */
.L_x_343:
[----:B------:R-:W-:Y:S05]  /*b660*/  BRA `(.L_x_344) ;  /* 0xffffff7c00107947 */ /* 0x000fea000383ffff */
.L_x_345:
        /* <DEDUP_REMOVED lines=9> */
.L_x_705:


//--------------------- .text._ZN3cub18CUB_300001_SM_10006detail10radix_sort33DeviceRadixSortExclusiveSumKernelINS1_5radix10policy_hubIfjyE10Policy1000EyEEvPT0_ --------------------------
	.section	.text._ZN3cub18CUB_300001_SM_10006detail10radix_sort33DeviceRadixSortExclusiveSumKernelINS1_5radix10policy_hubIfjyE10Policy1000EyEEvPT0_,"ax",@progbits
	.align	128
        .global         _ZN3cub18CUB_300001_SM_10006detail10radix_sort33DeviceRadixSortExclusiveSumKernelINS1_5radix10policy_hubIfjyE10Policy1000EyEEvPT0_
        .type           _ZN3cub18CUB_300001_SM_10006detail10radix_sort33DeviceRadixSortExclusiveSumKernelINS1_5radix10policy_hubIfjyE10Policy1000EyEEvPT0_,@function
        .size           _ZN3cub18CUB_300001_SM_10006detail10radix_sort33DeviceRadixSortExclusiveSumKernelINS1_5radix10policy_hubIfjyE10Policy1000EyEEvPT0_,(.L_x_706 - _ZN3cub18CUB_300001_SM_10006detail10radix_sort33DeviceRadixSortExclusiveSumKernelINS1_5radix10policy_hubIfjyE10Policy1000EyEEvPT0_)
        .other          _ZN3cub18CUB_300001_SM_10006detail10radix_sort33DeviceRadixSortExclusiveSumKernelINS1_5radix10policy_hubIfjyE10Policy1000EyEEvPT0_,@"STO_CUDA_ENTRY STV_DEFAULT"
_ZN3cub18CUB_300001_SM_10006detail10radix_sort33DeviceRadixSortExclusiveSumKernelINS1_5radix10policy_hubIfjyE10Policy1000EyEEvPT0_:
.text._ZN3cub18CUB_300001_SM_10006detail10radix_sort33DeviceRadixSortExclusiveSumKernelINS1_5radix10policy_hubIfjyE10Policy1000EyEEvPT0_:
        /* <DEDUP_REMOVED lines=63> */
.L_x_358:
        /* <DEDUP_REMOVED lines=28> */
.L_x_346:
[----:B------:R-:W-:Y:S05]  /*05b0*/  WARPSYNC.ALL ;  /* 0x0000000000007948 */ /* 0x000fea0003800000 */
[----:B------:R-:W-:Y:S06]  /*05c0*/  BAR.SYNC.DEFER_BLOCKING 0x0 ;  /* 0x0000000000007b1d */ /* 0x000fec0000010000 */
[----:B------:R-:W-:Y:S05]  /*05d0*/  @P1 EXIT ;  /* 0x000000000000194d */ /* 0x000fea0003800000 */
[----:B01----:R-:W0:Y:S04]  /*05e0*/  LDS.64 R2, [R0+0x10] ;  /* 0x0000100000027984 */ /* 0x003e280000000a00 */
[----:B0-----:R-:W-:Y:S01]  /*05f0*/  STG.E.64 desc[UR4][R16.64], R2 ;  /* 0x0000000210007986 */ /* 0x001fe2000c101b04 */
[----:B------:R-:W-:Y:S05]  /*0600*/  EXIT ;  /* 0x000000000000794d */ /* 0x000fea0003800000 */
.L_x_347:
[----:B------:R-:W-:Y:S02]  /*0610*/  IMAD.MOV.U32 R24, RZ, RZ, R20 ;  /* 0x000000ffff187224 */ /* 0x000fe400078e0014 */
[----:B------:R-:W-:Y:S02]  /*0620*/  IMAD.MOV.U32 R23, RZ, RZ, 0x1 ;  /* 0x00000001ff177424 */ /* 0x000fe400078e00ff */
[----:B------:R-:W-:Y:S02]  /*0630*/  IMAD.MOV.U32 R22, RZ, RZ, RZ ;  /* 0x000000ffff167224 */ /* 0x000fe400078e00ff */
[----:B------:R-:W-:-:S07]  /*0640*/  IMAD.MOV.U32 R21, RZ, RZ, -0x1 ;  /* 0xffffffffff157424 */ /* 0x000fce00078e00ff */
[----:B------:R-:W-:Y:S05]  /*0650*/  WARPSYNC.COLLECTIVE R21, `(.L_x_348) ;  /* 0x0000000015087348 */ /* 0x000fea0003c00000 */
[----:B------:R0:W1:Y:S02]  /*0660*/  SHFL.UP P0, R25, R24, R23, R22 ;  /* 0x0400001718197389 */ /* 0x0000640000000016 */
[----:B01----:R-:W-:Y:S05]  /*0670*/  ENDCOLLECTIVE ;  /* 0x000000000000791b */ /* 0x003fea0003800000 */
.L_x_348:
[----:B------:R-:W-:Y:S02]  /*0680*/  IMAD.MOV.U32 R24, RZ, RZ, R19 ;  /* 0x000000ffff187224 */ /* 0x000fe400078e0013 */
[----:B------:R-:W-:-:S07]  /*0690*/  IMAD.MOV.U32 R27, RZ, RZ, R25 ;  /* 0x000000ffff1b7224 */ /* 0x000fce00078e0019 */
[----:B------:R-:W-:Y:S05]  /*06a0*/  WARPSYNC.COLLECTIVE R21, `(.L_x_349) ;  /* 0x0000000015087348 */ /* 0x000fea0003c00000 */
[----:B------:R0:W1:Y:S02]  /*06b0*/  SHFL.UP P0, R25, R24, R23, R22 ;  /* 0x0400001718197389 */ /* 0x0000640000000016 */
[----:B01----:R-:W-:Y:S05]  /*06c0*/  ENDCOLLECTIVE ;  /* 0x000000000000791b */ /* 0x003fea0003800000 */
.L_x_349:
        /* <DEDUP_REMOVED lines=9> */
.L_x_350:
[----:B------:R-:W-:Y:S02]  /*0760*/  IMAD.MOV.U32 R24, RZ, RZ, R26 ;  /* 0x000000ffff187224 */ /* 0x000fe400078e001a */
[----:B------:R-:W-:-:S07]  /*0770*/  IMAD.MOV.U32 R28, RZ, RZ, R25 ;  /* 0x000000ffff1c7224 */ /* 0x000fce00078e0019 */
[----:B------:R-:W-:Y:S05]  /*0780*/  WARPSYNC.COLLECTIVE R21, `(.L_x_351) ;  /* 0x0000000015087348 */ /* 0x000fea0003c00000 */
[----:B------:R0:W1:Y:S02]  /*0790*/  SHFL.UP P0, R25, R24, R23, R22 ;  /* 0x0400001718197389 */ /* 0x0000640000000016 */
[----:B01----:R-:W-:Y:S05]  /*07a0*/  ENDCOLLECTIVE ;  /* 0x000000000000791b */ /* 0x003fea0003800000 */
.L_x_351:
        /* <DEDUP_REMOVED lines=9> */
.L_x_352:
[----:B------:R-:W-:Y:S02]  /*0840*/  IMAD.MOV.U32 R24, RZ, RZ, R29 ;  /* 0x000000ffff187224 */ /* 0x000fe400078e001d */
[----:B------:R-:W-:-:S07]  /*0850*/  IMAD.MOV.U32 R27, RZ, RZ, R25 ;  /* 0x000000ffff1b7224 */ /* 0x000fce00078e0019 */
[----:B------:R-:W-:Y:S05]  /*0860*/  WARPSYNC.COLLECTIVE R21, `(.L_x_353) ;  /* 0x0000000015087348 */ /* 0x000fea0003c00000 */
[----:B------:R0:W1:Y:S02]  /*0870*/  SHFL.UP P0, R25, R24, R23, R22 ;  /* 0x0400001718197389 */ /* 0x0000640000000016 */
[----:B01----:R-:W-:Y:S05]  /*0880*/  ENDCOLLECTIVE ;  /* 0x000000000000791b */ /* 0x003fea0003800000 */
.L_x_353:
        /* <DEDUP_REMOVED lines=9> */
.L_x_354:
[----:B------:R-:W-:Y:S02]  /*0920*/  IMAD.MOV.U32 R24, RZ, RZ, R29 ;  /* 0x000000ffff187224 */ /* 0x000fe400078e001d */
[----:B------:R-:W-:-:S07]  /*0930*/  IMAD.MOV.U32 R27, RZ, RZ, R25 ;  /* 0x000000ffff1b7224 */ /* 0x000fce00078e0019 */
[----:B------:R-:W-:Y:S05]  /*0940*/  WARPSYNC.COLLECTIVE R21, `(.L_x_355) ;  /* 0x0000000015087348 */ /* 0x000fea0003c00000 */
[----:B------:R0:W1:Y:S02]  /*0950*/  SHFL.UP P0, R25, R24, R23, R22 ;  /* 0x0400001718197389 */ /* 0x0000640000000016 */
[----:B01----:R-:W-:Y:S05]  /*0960*/  ENDCOLLECTIVE ;  /* 0x000000000000791b */ /* 0x003fea0003800000 */
.L_x_355:
        /* <DEDUP_REMOVED lines=9> */
.L_x_356:
[----:B------:R-:W-:Y:S02]  /*0a00*/  IMAD.MOV.U32 R24, RZ, RZ, R26 ;  /* 0x000000ffff187224 */ /* 0x000fe400078e001a */
[----:B------:R-:W-:-:S07]  /*0a10*/  IMAD.MOV.U32 R28, RZ, RZ, R25 ;  /* 0x000000ffff1c7224 */ /* 0x000fce00078e0019 */
[----:B------:R-:W-:Y:S05]  /*0a20*/  WARPSYNC.COLLECTIVE R21, `(.L_x_357) ;  /* 0x0000000015087348 */ /* 0x000fea0003c00000 */
[----:B------:R0:W1:Y:S02]  /*0a30*/  SHFL.UP P0, R25, R24, R23, R22 ;  /* 0x0400001718197389 */ /* 0x0000640000000016 */
[----:B01----:R-:W-:Y:S05]  /*0a40*/  ENDCOLLECTIVE ;  /* 0x000000000000791b */ /* 0x003fea0003800000 */
.L_x_357:
[----:B------:R-:W-:Y:S05]  /*0a50*/  BRA `(.L_x_358) ;  /* 0xfffffff800647947 */ /* 0x000fea000383ffff */
.L_x_359:
        /* <DEDUP_REMOVED lines=10> */
.L_x_706:


//--------------------- .text._ZN3cub18CUB_300001_SM_10006detail10radix_sort30DeviceRadixSortHistogramKernelINS1_5radix10policy_hubIfjyE10Policy1000ELNS0_9SortOrderE0EfyNS1_21identity_decomposer_tEEEvPT2_PKT1_SA_iiT3_ --------------------------
	.section	.text._ZN3cub18CUB_300001_SM_10006detail10radix_sort30DeviceRadixSortHistogramKernelINS1_5radix10policy_hubIfjyE10Policy1000ELNS0_9SortOrderE0EfyNS1_21identity_decomposer_tEEEvPT2_PKT1_SA_iiT3_,"ax",@progbits
	.align	128
        .global         _ZN3cub18CUB_300001_SM_10006detail10radix_sort30DeviceRadixSortHistogramKernelINS1_5radix10policy_hubIfjyE10Policy1000ELNS0_9SortOrderE0EfyNS1_21identity_decomposer_tEEEvPT2_PKT1_SA_iiT3_
        .type           _ZN3cub18CUB_300001_SM_10006detail10radix_sort30DeviceRadixSortHistogramKernelINS1_5radix10policy_hubIfjyE10Policy1000ELNS0_9SortOrderE0EfyNS1_21identity_decomposer_tEEEvPT2_PKT1_SA_iiT3_,@function
        .size           _ZN3cub18CUB_300001_SM_10006detail10radix_sort30DeviceRadixSortHistogramKernelINS1_5radix10policy_hubIfjyE10Policy1000ELNS0_9SortOrderE0EfyNS1_21identity_decomposer_tEEEvPT2_PKT1_SA_iiT3_,(.L_x_707 - _ZN3cub18CUB_300001_SM_10006detail10radix_sort30DeviceRadixSortHistogramKernelINS1_5radix10policy_hubIfjyE10Policy1000ELNS0_9SortOrderE0EfyNS1_21identity_decomposer_tEEEvPT2_PKT1_SA_iiT3_)
        .other          _ZN3cub18CUB_300001_SM_10006detail10radix_sort30DeviceRadixSortHistogramKernelINS1_5radix10policy_hubIfjyE10Policy1000ELNS0_9SortOrderE0EfyNS1_21identity_decomposer_tEEEvPT2_PKT1_SA_iiT3_,@"STO_CUDA_ENTRY STV_DEFAULT"
_ZN3cub18CUB_300001_SM_10006detail10radix_sort30DeviceRadixSortHistogramKernelINS1_5radix10policy_hubIfjyE10Policy1000ELNS0_9SortOrderE0EfyNS1_21identity_decomposer_tEEEvPT2_PKT1_SA_iiT3_:
.text._ZN3cub18CUB_300001_SM_10006detail10radix_sort30DeviceRadixSortHistogramKernelINS1_5radix10policy_hubIfjyE10Policy1000ELNS0_9SortOrderE0EfyNS1_21identity_decomposer_tEEEvPT2_PKT1_SA_iiT3_:
        /* <DEDUP_REMOVED lines=38> */
.L_x_443:
        /* <DEDUP_REMOVED lines=13> */
.L_x_363:
        /* <DEDUP_REMOVED lines=21> */
.L_x_362:
        /* <DEDUP_REMOVED lines=19> */
.L_x_365:
        /* <DEDUP_REMOVED lines=18> */
.L_x_364:
[----:B------:R-:W-:-:S13]  /*06d0*/  ISETP.GT.U32.AND P2, PT, R0, 0x7f, PT ;  /* 0x0000007f0000780c */ /* 0x000fda0003f44070 */
[----:B------:R-:W-:Y:S05]  /*06e0*/  @P2 BRA `(.L_x_361) ;  /* 0x0000000000e02947 */ /* 0x000fea0003800000 */
[----:B--23--:R-:W-:Y:S01]  /*06f0*/  IMAD.MOV.U32 R2, RZ, RZ, RZ ;  /* 0x000000ffff027224 */ /* 0x00cfe200078e00ff */
[----:B------:R-:W-:Y:S06]  /*0700*/  @!P1 BRA `(.L_x_366) ;  /* 0x0000000000589947 */ /* 0x000fec0003800000 */
[----:B------:R-:W-:-:S07]  /*0710*/  IMAD.MOV.U32 R2, RZ, RZ, RZ ;  /* 0x000000ffff027224 */ /* 0x000fce00078e00ff */
.L_x_367:
        /* <DEDUP_REMOVED lines=21> */
.L_x_366:
        /* <DEDUP_REMOVED lines=14> */
.L_x_368:
        /* <DEDUP_REMOVED lines=18> */
.L_x_361:
[----:B------:R-:W-:Y:S05]  /*0a70*/  BSYNC.RECONVERGENT B0 ;  /* 0x0000000000007941 */ /* 0x000fea0003800200 */
.L_x_360:
        /* <DEDUP_REMOVED lines=16> */
.L_x_374:
        /* <DEDUP_REMOVED lines=36> */
.L_x_370:
        /* <DEDUP_REMOVED lines=67> */
.L_x_371:
        /* <DEDUP_REMOVED lines=89> */
.L_x_373:
        /* <DEDUP_REMOVED lines=72> */
.L_x_372:
[----:B------:R-:W-:Y:S05]  /*1c00*/  BRA.U !UP0, `(.L_x_374) ;  /* 0xffffffed08dc7547 */ /* 0x000fea000b83ffff */
.L_x_369:
        /* <DEDUP_REMOVED lines=13> */
.L_x_394:
        /* <DEDUP_REMOVED lines=16> */
.L_x_379:
[----:B------:R-:W-:Y:S05]  /*1de0*/  BSYNC.RECONVERGENT B1 ;  /* 0x0000000000017941 */ /* 0x000fea0003800200 */
.L_x_378:
        /* <DEDUP_REMOVED lines=15> */
.L_x_381:
[----:B------:R-:W-:Y:S05]  /*1ee0*/  BSYNC.RECONVERGENT B1 ;  /* 0x0000000000017941 */ /* 0x000fea0003800200 */
.L_x_380:
[----:B------:R-:W-:Y:S04]  /*1ef0*/  BSSY.RECONVERGENT B1, `(.L_x_382) ;  /* 0x0000007000017945 */ /* 0x000fe80003800200 */
[----:B------:R-:W-:Y:S05]  /*1f00*/  @!P0 BRA `(.L_x_383) ;  /* 0x0000000000148947 */ /* 0x000fea0003800000 */
[----:B01----:R-:W-:Y:S02]  /*1f10*/  IMAD R17, R3, 0x100, R0 ;  /* 0x0000010003117824 */ /* 0x003fe400078e0200 */
[----:B------:R-:W-:Y:S02]  /*1f20*/  IMAD.MOV.U32 R23, RZ, RZ, RZ ;  /* 0x000000ffff177224 */ /* 0x000fe400078e00ff */
[----:B------:R-:W-:-:S04]  /*1f30*/  VIADD R17, R17, 0x200 ;  /* 0x0000020011117836 */ /* 0x000fc80000000000 */
[----:B------:R-:W-:-:S05]  /*1f40*/  IMAD.WIDE.U32 R16, R17, 0x8, R4 ;  /* 0x0000000811107825 */ /* 0x000fca00078e0004 */
[----:B------:R2:W-:Y:S02]  /*1f50*/  REDG.E.ADD.64.STRONG.GPU desc[UR20][R16.64], R22 ;  /* 0x000000161000798e */ /* 0x0005e4000c12e514 */
.L_x_383:
[----:B------:R-:W-:Y:S05]  /*1f60*/  BSYNC.RECONVERGENT B1 ;  /* 0x0000000000017941 */ /* 0x000fea0003800200 */
.L_x_382:
[----:B------:R-:W-:Y:S04]  /*1f70*/  BSSY.RECONVERGENT B1, `(.L_x_384) ;  /* 0x0000007000017945 */ /* 0x000fe80003800200 */
[----:B------:R-:W-:Y:S05]  /*1f80*/  @!P1 BRA `(.L_x_385) ;  /* 0x0000000000149947 */ /* 0x000fea0003800000 */
[----:B012---:R-:W-:Y:S02]  /*1f90*/  IMAD R17, R3, 0x100, R0 ;  /* 0x0000010003117824 */ /* 0x007fe400078e0200 */
[----:B------:R-:W-:Y:S02]  /*1fa0*/  IMAD.MOV.U32 R15, RZ, RZ, RZ ;  /* 0x000000ffff0f7224 */ /* 0x000fe400078e00ff */
[----:B------:R-:W-:-:S04]  /*1fb0*/  VIADD R17, R17, 0x300 ;  /* 0x0000030011117836 */ /* 0x000fc80000000000 */
[----:B------:R-:W-:-:S05]  /*1fc0*/  IMAD.WIDE.U32 R16, R17, 0x8, R4 ;  /* 0x0000000811107825 */ /* 0x000fca00078e0004 */
[----:B------:R3:W-:Y:S02]  /*1fd0*/  REDG.E.ADD.64.STRONG.GPU desc[UR20][R16.64], R14 ;  /* 0x0000000e1000798e */ /* 0x0007e4000c12e514 */
.L_x_385:
[----:B------:R-:W-:Y:S05]  /*1fe0*/  BSYNC.RECONVERGENT B1 ;  /* 0x0000000000017941 */ /* 0x000fea0003800200 */
.L_x_384:
[----:B------:R-:W-:Y:S04]  /*1ff0*/  BSSY.RECONVERGENT B1, `(.L_x_386) ;  /* 0x0000007000017945 */ /* 0x000fe80003800200 */
[----:B------:R-:W-:Y:S05]  /*2000*/  @!P2 BRA `(.L_x_387) ;  /* 0x000000000014a947 */ /* 0x000fea0003800000 */
[----:B---3--:R-:W-:Y:S02]  /*2010*/  IMAD R15, R3, 0x100, R0 ;  /* 0x00000100030f7824 */ /* 0x008fe400078e0200 */
[----:B------:R-:W-:Y:S02]  /*2020*/  IMAD.MOV.U32 R13, RZ, RZ, RZ ;  /* 0x000000ffff0d7224 */ /* 0x000fe400078e00ff */
[----:B------:R-:W-:-:S04]  /*2030*/  VIADD R15, R15, 0x400 ;  /* 0x000004000f0f7836 */ /* 0x000fc80000000000 */
[----:B------:R-:W-:-:S05]  /*2040*/  IMAD.WIDE.U32 R14, R15, 0x8, R4 ;  /* 0x000000080f0e7825 */ /* 0x000fca00078e0004 */
[----:B------:R4:W-:Y:S02]  /*2050*/  REDG.E.ADD.64.STRONG.GPU desc[UR20][R14.64], R12 ;  /* 0x0000000c0e00798e */ /* 0x0009e4000c12e514 */
.L_x_387:
[----:B------:R-:W-:Y:S05]  /*2060*/  BSYNC.RECONVERGENT B1 ;  /* 0x0000000000017941 */ /* 0x000fea0003800200 */
.L_x_386:
[----:B------:R-:W-:Y:S04]  /*2070*/  BSSY.RECONVERGENT B1, `(.L_x_388) ;  /* 0x0000007000017945 */ /* 0x000fe80003800200 */
[----:B------:R-:W-:Y:S05]  /*2080*/  @!P3 BRA `(.L_x_389) ;  /* 0x000000000014b947 */ /* 0x000fea0003800000 */
[----:B----4-:R-:W-:Y:S02]  /*2090*/  IMAD R13, R3, 0x100, R0 ;  /* 0x00000100030d7824 */ /* 0x010fe400078e0200 */
[----:B------:R-:W-:Y:S02]  /*20a0*/  IMAD.MOV.U32 R7, RZ, RZ, RZ ;  /* 0x000000ffff077224 */ /* 0x000fe400078e00ff */
[----:B------:R-:W-:-:S04]  /*20b0*/  VIADD R13, R13, 0x500 ;  /* 0x000005000d0d7836 */ /* 0x000fc80000000000 */
[----:B------:R-:W-:-:S05]  /*20c0*/  IMAD.WIDE.U32 R12, R13, 0x8, R4 ;  /* 0x000000080d0c7825 */ /* 0x000fca00078e0004 */
[----:B------:R4:W-:Y:S02]  /*20d0*/  REDG.E.ADD.64.STRONG.GPU desc[UR20][R12.64], R6 ;  /* 0x000000060c00798e */ /* 0x0009e4000c12e514 */
.L_x_389:
[----:B------:R-:W-:Y:S05]  /*20e0*/  BSYNC.RECONVERGENT B1 ;  /* 0x0000000000017941 */ /* 0x000fea0003800200 */
.L_x_388:
[----:B------:R-:W-:Y:S04]  /*20f0*/  BSSY.RECONVERGENT B1, `(.L_x_390) ;  /* 0x0000007000017945 */ /* 0x000fe80003800200 */
[----:B------:R-:W-:Y:S05]  /*2100*/  @!P4 BRA `(.L_x_391) ;  /* 0x000000000014c947 */ /* 0x000fea0003800000 */
[----:B----4-:R-:W-:Y:S02]  /*2110*/  IMAD R7, R3, 0x100, R0 ;  /* 0x0000010003077824 */ /* 0x010fe400078e0200 */
[----:B------:R-:W-:Y:S02]  /*2120*/  IMAD.MOV.U32 R9, RZ, RZ, RZ ;  /* 0x000000ffff097224 */ /* 0x000fe400078e00ff */
[----:B------:R-:W-:-:S04]  /*2130*/  VIADD R7, R7, 0x600 ;  /* 0x0000060007077836 */ /* 0x000fc80000000000 */
[----:B------:R-:W-:-:S05]  /*2140*/  IMAD.WIDE.U32 R6, R7, 0x8, R4 ;  /* 0x0000000807067825 */ /* 0x000fca00078e0004 */
[----:B------:R4:W-:Y:S02]  /*2150*/  REDG.E.ADD.64.STRONG.GPU desc[UR20][R6.64], R8 ;  /* 0x000000080600798e */ /* 0x0009e4000c12e514 */
.L_x_391:
[----:B------:R-:W-:Y:S05]  /*2160*/  BSYNC.RECONVERGENT B1 ;  /* 0x0000000000017941 */ /* 0x000fea0003800200 */
.L_x_390:
[----:B------:R-:W-:Y:S04]  /*2170*/  BSSY.RECONVERGENT B1, `(.L_x_392) ;  /* 0x0000007000017945 */ /* 0x000fe80003800200 */
[----:B------:R-:W-:Y:S05]  /*2180*/  @!P5 BRA `(.L_x_393) ;  /* 0x000000000014d947 */ /* 0x000fea0003800000 */
[----:B----4-:R-:W-:Y:S02]  /*2190*/  IMAD R7, R3, 0x100, R0 ;  /* 0x0000010003077824 */ /* 0x010fe400078e0200 */
[----:B------:R-:W-:Y:S02]  /*21a0*/  IMAD.MOV.U32 R11, RZ, RZ, RZ ;  /* 0x000000ffff0b7224 */ /* 0x000fe400078e00ff */
[----:B------:R-:W-:-:S04]  /*21b0*/  VIADD R7, R7, 0x700 ;  /* 0x0000070007077836 */ /* 0x000fc80000000000 */
[----:B------:R-:W-:-:S05]  /*21c0*/  IMAD.WIDE.U32 R6, R7, 0x8, R4 ;  /* 0x0000000807067825 */ /* 0x000fca00078e0004 */
[----:B------:R4:W-:Y:S02]  /*21d0*/  REDG.E.ADD.64.STRONG.GPU desc[UR20][R6.64], R10 ;  /* 0x0000000a0600798e */ /* 0x0009e4000c12e514 */
.L_x_393:
[----:B------:R-:W-:Y:S05]  /*21e0*/  BSYNC.RECONVERGENT B1 ;  /* 0x0000000000017941 */ /* 0x000fea0003800200 */
.L_x_392:
[----:B------:R-:W-:-:S05]  /*21f0*/  VIADD R3, R3, 0x8 ;  /* 0x0000000803037836 */ /* 0x000fca0000000000 */
[----:B------:R-:W-:-:S13]  /*2200*/  ISETP.NE.AND P0, PT, R3, UR27, PT ;  /* 0x0000001b03007c0c */ /* 0x000fda000bf05270 */
[----:B------:R-:W-:Y:S05]  /*2210*/  @P0 BRA `(.L_x_394) ;  /* 0xfffffff800b00947 */ /* 0x000fea000383ffff */
[----:B------:R-:W-:-:S07]  /*2220*/  IMAD.U32 R5, RZ, RZ, UR27 ;  /* 0x0000001bff057e24 */ /* 0x000fce000f8e00ff */
.L_x_377:
        /* <DEDUP_REMOVED lines=24> */
.L_x_398:
[----:B------:R-:W-:Y:S05]  /*23b0*/  BSYNC.RECONVERGENT B1 ;  /* 0x0000000000017941 */ /* 0x000fea0003800200 */
.L_x_397:
        /* <DEDUP_REMOVED lines=9> */
.L_x_400:
[----:B------:R-:W-:Y:S05]  /*2450*/  BSYNC.RECONVERGENT B1 ;  /* 0x0000000000017941 */ /* 0x000fea0003800200 */
.L_x_399:
        /* <DEDUP_REMOVED lines=8> */
.L_x_402:
[----:B------:R-:W-:Y:S05]  /*24e0*/  BSYNC.RECONVERGENT B1 ;  /* 0x0000000000017941 */ /* 0x000fea0003800200 */
.L_x_401:
        /* <DEDUP_REMOVED lines=9> */
.L_x_404:
[----:B------:R-:W-:Y:S05]  /*2580*/  BSYNC.RECONVERGENT B1 ;  /* 0x0000000000017941 */ /* 0x000fea0003800200 */
.L_x_403:
[----:B------:R-:W-:-:S07]  /*2590*/  VIADD R5, R5, 0x4 ;  /* 0x0000000405057836 */ /* 0x000fce0000000000 */
.L_x_396:
        /* <DEDUP_REMOVED lines=18> */
.L_x_408:
[----:B------:R-:W-:Y:S05]  /*26c0*/  BSYNC.RECONVERGENT B2 ;  /* 0x0000000000027941 */ /* 0x000fea0003800200 */
.L_x_407:
        /* <DEDUP_REMOVED lines=9> */
.L_x_410:
[----:B------:R-:W-:Y:S05]  /*2760*/  BSYNC.RECONVERGENT B2 ;  /* 0x0000000000027941 */ /* 0x000fea0003800200 */
.L_x_409:
[----:B------:R-:W-:-:S07]  /*2770*/  VIADD R5, R5, 0x2 ;  /* 0x0000000205057836 */ /* 0x000fce0000000000 */
.L_x_406:
        /* <DEDUP_REMOVED lines=12> */
.L_x_405:
[----:B------:R-:W-:Y:S05]  /*2840*/  BSYNC.RECONVERGENT B1 ;  /* 0x0000000000017941 */ /* 0x000fea0003800200 */
.L_x_395:
[----:B------:R-:W-:-:S13]  /*2850*/  ISETP.GT.U32.AND P0, PT, R0, 0x7f, PT ;  /* 0x0000007f0000780c */ /* 0x000fda0003f04070 */
[----:B------:R-:W-:Y:S05]  /*2860*/  @P0 BRA `(.L_x_376) ;  /* 0x00000008008c0947 */ /* 0x000fea0003800000 */
[----:B------:R-:W-:Y:S01]  /*2870*/  UISETP.GE.U32.AND UP0, UPT, UR22, 0x7, UPT ;  /* 0x000000071600788c */ /* 0x000fe2000bf06070 */
[----:B0-----:R-:W-:-:S08]  /*2880*/  IMAD.MOV.U32 R5, RZ, RZ, RZ ;  /* 0x000000ffff057224 */ /* 0x001fd000078e00ff */
[----:B------:R-:W-:Y:S05]  /*2890*/  BRA.U !UP0, `(.L_x_411) ;  /* 0x0000000508147547 */ /* 0x000fea000b800000 */
[----:B-1----:R-:W0:Y:S01]  /*28a0*/  LDC.64 R4, c[0x0][0x380] ;  /* 0x0000e000ff047b82 */ /* 0x002e220000000a00 */
[----:B------:R-:W-:-:S07]  /*28b0*/  IMAD.MOV.U32 R9, RZ, RZ, RZ ;  /* 0x000000ffff097224 */ /* 0x000fce00078e00ff */
.L_x_428:
        /* <DEDUP_REMOVED lines=18> */
.L_x_413:
[----:B------:R-:W-:Y:S05]  /*29e0*/  BSYNC.RECONVERGENT B1 ;  /* 0x0000000000017941 */ /* 0x000fea0003800200 */
.L_x_412:
[----:B------:R-:W-:Y:S04]  /*29f0*/  BSSY.RECONVERGENT B1, `(.L_x_414) ;  /* 0x0000005000017945 */ /* 0x000fe80003800200 */
[----:B------:R-:W-:Y:S05]  /*2a00*/  @!P1 BRA `(.L_x_415) ;  /* 0x00000000000c9947 */ /* 0x000fea0003800000 */
[----:B0-----:R-:W-:Y:S02]  /*2a10*/  IMAD.MOV.U32 R14, RZ, RZ, R13 ;  /* 0x000000ffff0e7224 */ /* 0x001fe400078e000d */
[----:B------:R-:W-:-:S05]  /*2a20*/  IMAD.MOV.U32 R15, RZ, RZ, RZ ;  /* 0x000000ffff0f7224 */ /* 0x000fca00078e00ff */
[----:B------:R1:W-:Y:S02]  /*2a30*/  REDG.E.ADD.64.STRONG.GPU desc[UR20][R6.64+0xc00], R14 ;  /* 0x000c000e0600798e */ /* 0x0003e4000c12e514 */
.L_x_415:
[----:B------:R-:W-:Y:S05]  /*2a40*/  BSYNC.RECONVERGENT B1 ;  /* 0x0000000000017941 */ /* 0x000fea0003800200 */
.L_x_414:
        /* <DEDUP_REMOVED lines=12> */
.L_x_417:
[----:B------:R-:W-:Y:S05]  /*2b10*/  BSYNC.RECONVERGENT B1 ;  /* 0x0000000000017941 */ /* 0x000fea0003800200 */
.L_x_416:
[----:B------:R-:W-:Y:S04]  /*2b20*/  BSSY.RECONVERGENT B1, `(.L_x_418) ;  /* 0x0000005000017945 */ /* 0x000fe80003800200 */
[----:B------:R-:W-:Y:S05]  /*2b30*/  @!P1 BRA `(.L_x_419) ;  /* 0x00000000000c9947 */ /* 0x000fea0003800000 */
[----:B012---:R-:W-:Y:S02]  /*2b40*/  IMAD.MOV.U32 R14, RZ, RZ, R18 ;  /* 0x000000ffff0e7224 */ /* 0x007fe400078e0012 */
[----:B------:R-:W-:-:S05]  /*2b50*/  IMAD.MOV.U32 R15, RZ, RZ, RZ ;  /* 0x000000ffff0f7224 */ /* 0x000fca00078e00ff */
[----:B------:R3:W-:Y:S02]  /*2b60*/  REDG.E.ADD.64.STRONG.GPU desc[UR20][R6.64+0x1c00], R14 ;  /* 0x001c000e0600798e */ /* 0x0007e4000c12e514 */
.L_x_419:
[----:B------:R-:W-:Y:S05]  /*2b70*/  BSYNC.RECONVERGENT B1 ;  /* 0x0000000000017941 */ /* 0x000fea0003800200 */
.L_x_418:
[----:B------:R-:W-:Y:S04]  /*2b80*/  BSSY.RECONVERGENT B1, `(.L_x_420) ;  /* 0x0000005000017945 */ /* 0x000fe80003800200 */
[----:B------:R-:W-:Y:S05]  /*2b90*/  @!P2 BRA `(.L_x_421) ;  /* 0x00000000000ca947 */ /* 0x000fea0003800000 */
[----:B0123--:R-:W-:Y:S02]  /*2ba0*/  IMAD.MOV.U32 R14, RZ, RZ, R19 ;  /* 0x000000ffff0e7224 */ /* 0x00ffe400078e0013 */
[----:B------:R-:W-:-:S05]  /*2bb0*/  IMAD.MOV.U32 R15, RZ, RZ, RZ ;  /* 0x000000ffff0f7224 */ /* 0x000fca00078e00ff */
[----:B------:R4:W-:Y:S02]  /*2bc0*/  REDG.E.ADD.64.STRONG.GPU desc[UR20][R6.64+0x2400], R14 ;  /* 0x0024000e0600798e */ /* 0x0009e4000c12e514 */
.L_x_421:
[----:B------:R-:W-:Y:S05]  /*2bd0*/  BSYNC.RECONVERGENT B1 ;  /* 0x0000000000017941 */ /* 0x000fea0003800200 */
.L_x_420:
[----:B------:R-:W-:Y:S04]  /*2be0*/  BSSY.RECONVERGENT B1, `(.L_x_422) ;  /* 0x0000004000017945 */ /* 0x000fe80003800200 */
[----:B------:R-:W-:Y:S05]  /*2bf0*/  @!P3 BRA `(.L_x_423) ;  /* 0x000000000008b947 */ /* 0x000fea0003800000 */
[----:B------:R-:W-:-:S05]  /*2c00*/  IMAD.MOV.U32 R17, RZ, RZ, RZ ;  /* 0x000000ffff117224 */ /* 0x000fca00078e00ff */
[----:B------:R0:W-:Y:S02]  /*2c10*/  REDG.E.ADD.64.STRONG.GPU desc[UR20][R6.64+0x2c00], R16 ;  /* 0x002c00100600798e */ /* 0x0001e4000c12e514 */
.L_x_423:
[----:B------:R-:W-:Y:S05]  /*2c20*/  BSYNC.RECONVERGENT B1 ;  /* 0x0000000000017941 */ /* 0x000fea0003800200 */
.L_x_422:
[----:B------:R-:W-:Y:S04]  /*2c30*/  BSSY.RECONVERGENT B1, `(.L_x_424) ;  /* 0x0000004000017945 */ /* 0x000fe80003800200 */
[----:B------:R-:W-:Y:S05]  /*2c40*/  @!P4 BRA `(.L_x_425) ;  /* 0x000000000008c947 */ /* 0x000fea0003800000 */
[----:B------:R-:W-:-:S05]  /*2c50*/  IMAD.MOV.U32 R13, RZ, RZ, RZ ;  /* 0x000000ffff0d7224 */ /* 0x000fca00078e00ff */
[----:B------:R0:W-:Y:S02]  /*2c60*/  REDG.E.ADD.64.STRONG.GPU desc[UR20][R6.64+0x3400], R12 ;  /* 0x0034000c0600798e */ /* 0x0001e4000c12e514 */
.L_x_425:
[----:B------:R-:W-:Y:S05]  /*2c70*/  BSYNC.RECONVERGENT B1 ;  /* 0x0000000000017941 */ /* 0x000fea0003800200 */
.L_x_424:
[----:B------:R-:W-:Y:S04]  /*2c80*/  BSSY.RECONVERGENT B1, `(.L_x_426) ;  /* 0x0000004000017945 */ /* 0x000fe80003800200 */
[----:B------:R-:W-:Y:S05]  /*2c90*/  @!P5 BRA `(.L_x_427) ;  /* 0x000000000008d947 */ /* 0x000fea0003800000 */
[----:B------:R-:W-:-:S05]  /*2ca0*/  IMAD.MOV.U32 R11, RZ, RZ, RZ ;  /* 0x000000ffff0b7224 */ /* 0x000fca00078e00ff */
[----:B------:R0:W-:Y:S02]  /*2cb0*/  REDG.E.ADD.64.STRONG.GPU desc[UR20][R6.64+0x3c00], R10 ;  /* 0x003c000a0600798e */ /* 0x0001e4000c12e514 */
.L_x_427:
[----:B------:R-:W-:Y:S05]  /*2cc0*/  BSYNC.RECONVERGENT B1 ;  /* 0x0000000000017941 */ /* 0x000fea0003800200 */
.L_x_426:
[----:B------:R-:W-:Y:S05]  /*2cd0*/  @P0 BRA `(.L_x_428) ;  /* 0xfffffff800f80947 */ /* 0x000fea000383ffff */
[----:B------:R-:W-:-:S07]  /*2ce0*/  IMAD.U32 R5, RZ, RZ, UR27 ;  /* 0x0000001bff057e24 */ /* 0x000fce000f8e00ff */
.L_x_411:
        /* <DEDUP_REMOVED lines=20> */
.L_x_431:
[----:B------:R-:W-:Y:S05]  /*2e30*/  BSYNC.RECONVERGENT B1 ;  /* 0x0000000000017941 */ /* 0x000fea0003800200 */
.L_x_430:
        /* <DEDUP_REMOVED lines=9> */
.L_x_433:
[----:B------:R-:W-:Y:S05]  /*2ed0*/  BSYNC.RECONVERGENT B1 ;  /* 0x0000000000017941 */ /* 0x000fea0003800200 */
.L_x_432:
        /* <DEDUP_REMOVED lines=8> */
.L_x_435:
[----:B------:R-:W-:Y:S05]  /*2f60*/  BSYNC.RECONVERGENT B1 ;  /* 0x0000000000017941 */ /* 0x000fea0003800200 */
.L_x_434:
        /* <DEDUP_REMOVED lines=9> */
.L_x_437:
[----:B------:R-:W-:Y:S05]  /*3000*/  BSYNC.RECONVERGENT B1 ;  /* 0x0000000000017941 */ /* 0x000fea0003800200 */
.L_x_436:
[----:B------:R-:W-:-:S07]  /*3010*/  VIADD R5, R5, 0x4 ;  /* 0x0000000405057836 */ /* 0x000fce0000000000 */
.L_x_429:
        /* <DEDUP_REMOVED lines=17> */
.L_x_440:
[----:B------:R-:W-:Y:S05]  /*3130*/  BSYNC.RECONVERGENT B1 ;  /* 0x0000000000017941 */ /* 0x000fea0003800200 */
.L_x_439:
        /* <DEDUP_REMOVED lines=9> */
.L_x_442:
[----:B------:R-:W-:Y:S05]  /*31d0*/  BSYNC.RECONVERGENT B1 ;  /* 0x0000000000017941 */ /* 0x000fea0003800200 */
.L_x_441:
[----:B------:R-:W-:-:S07]  /*31e0*/  VIADD R5, R5, 0x2 ;  /* 0x0000000205057836 */ /* 0x000fce0000000000 */
.L_x_438:
        /* <DEDUP_REMOVED lines=11> */
.L_x_376:
[----:B------:R-:W-:Y:S05]  /*32a0*/  BSYNC.RECONVERGENT B0 ;  /* 0x0000000000007941 */ /* 0x000fea0003800200 */
.L_x_375:
[----:B------:R-:W-:Y:S01]  /*32b0*/  BAR.SYNC.DEFER_BLOCKING 0x0 ;  /* 0x0000000000007b1d */ /* 0x000fe20000010000 */
[----:B------:R-:W-:-:S04]  /*32c0*/  UIADD3 UR6, UP0, UPT, UR6, 0x1, URZ ;  /* 0x0000000106067890 */ /* 0x000fc8000ff1e0ff */
[----:B------:R-:W-:Y:S02]  /*32d0*/  UIADD3.X UR7, UPT, UPT, URZ, UR7, URZ, UP0, !UPT ;  /* 0x00000007ff077290 */ /* 0x000fe400087fe4ff */
[----:B------:R-:W-:-:S04]  /*32e0*/  UISETP.NE.U32.AND UP0, UPT, UR6, UR11, UPT ;  /* 0x0000000b0600728c */ /* 0x000fc8000bf05070 */
[----:B------:R-:W-:-:S09]  /*32f0*/  UISETP.NE.AND.EX UP0, UPT, UR7, UR12, UPT, UP0 ;  /* 0x0000000c0700728c */ /* 0x000fd2000bf05300 */
[----:B------:R-:W-:Y:S05]  /*3300*/  BRA.U UP0, `(.L_x_443) ;  /* 0xffffffcd00d47547 */ /* 0x000fea000b83ffff */
[----:B------:R-:W-:Y:S05]  /*3310*/  EXIT ;  /* 0x000000000000794d */ /* 0x000fea0003800000 */
.L_x_444:
        /* <DEDUP_REMOVED lines=14> */
.L_x_707:


//--------------------- .text._ZN3cub18CUB_300001_SM_10006detail10radix_sort31DeviceRadixSortSingleTileKernelINS1_5radix10policy_hubIfjyE10Policy1000ELNS0_9SortOrderE0EfjyNS1_21identity_decomposer_tEEEvPKT1_PSA_PKT2_PSE_T3_iiT4_ --------------------------
	.section	.text._ZN3cub18CUB_300001_SM_10006detail10radix_sort31DeviceRadixSortSingleTileKernelINS1_5radix10policy_hubIfjyE10Policy1000ELNS0_9SortOrderE0EfjyNS1_21identity_decomposer_tEEEvPKT1_PSA_PKT2_PSE_T3_iiT4_,"ax",@progbits
	.align	128
        .global         _ZN3cub18CUB_300001_SM_10006detail10radix_sort31DeviceRadixSortSingleTileKernelINS1_5radix10policy_hubIfjyE10Policy1000ELNS0_9SortOrderE0EfjyNS1_21identity_decomposer_tEEEvPKT1_PSA_PKT2_PSE_T3_iiT4_
        .type           _ZN3cub18CUB_300001_SM_10006detail10radix_sort31DeviceRadixSortSingleTileKernelINS1_5radix10policy_hubIfjyE10Policy1000ELNS0_9SortOrderE0EfjyNS1_21identity_decomposer_tEEEvPKT1_PSA_PKT2_PSE_T3_iiT4_,@function
        .size           _ZN3cub18CUB_300001_SM_10006detail10radix_sort31DeviceRadixSortSingleTileKernelINS1_5radix10policy_hubIfjyE10Policy1000ELNS0_9SortOrderE0EfjyNS1_21identity_decomposer_tEEEvPKT1_PSA_PKT2_PSE_T3_iiT4_,(.L_x_708 - _ZN3cub18CUB_300001_SM_10006detail10radix_sort31DeviceRadixSortSingleTileKernelINS1_5radix10policy_hubIfjyE10Policy1000ELNS0_9SortOrderE0EfjyNS1_21identity_decomposer_tEEEvPKT1_PSA_PKT2_PSE_T3_iiT4_)
        .other          _ZN3cub18CUB_300001_SM_10006detail10radix_sort31DeviceRadixSortSingleTileKernelINS1_5radix10policy_hubIfjyE10Policy1000ELNS0_9SortOrderE0EfjyNS1_21identity_decomposer_tEEEvPKT1_PSA_PKT2_PSE_T3_iiT4_,@"STO_CUDA_ENTRY STV_DEFAULT"
_ZN3cub18CUB_300001_SM_10006detail10radix_sort31DeviceRadixSortSingleTileKernelINS1_5radix10policy_hubIfjyE10Policy1000ELNS0_9SortOrderE0EfjyNS1_21identity_decomposer_tEEEvPKT1_PSA_PKT2_PSE_T3_iiT4_:
.text._ZN3cub18CUB_300001_SM_10006detail10radix_sort31DeviceRadixSortSingleTileKernelINS1_5radix10policy_hubIfjyE10Policy1000ELNS0_9SortOrderE0EfjyNS1_21identity_decomposer_tEEEvPKT1_PSA_PKT2_PSE_T3_iiT4_:
        /* <DEDUP_REMOVED lines=222> */
.L_x_446:
        /* <DEDUP_REMOVED lines=593> */
.L_x_445:
        /* <DEDUP_REMOVED lines=288> */
.L_x_447:
        /* <DEDUP_REMOVED lines=9> */
.L_x_708:


//--------------------- .text._ZN3cub18CUB_300001_SM_10006detail10radix_sort29DeviceRadixSortOnesweepKernelINS1_5radix10policy_hubIjjyE10Policy1000ELNS0_9SortOrderE0EjjyiiNS1_21identity_decomposer_tEEEvPT5_SB_PT3_PKSC_PT1_PKSG_PT2_PKSK_T4_iiT6_ --------------------------
	.section	.text._ZN3cub18CUB_300001_SM_10006detail10radix_sort29DeviceRadixSortOnesweepKernelINS1_5radix10policy_hubIjjyE10Policy1000ELNS0_9SortOrderE0EjjyiiNS1_21identity_decomposer_tEEEvPT5_SB_PT3_PKSC_PT1_PKSG_PT2_PKSK_T4_iiT6_,"ax",@progbits
	.align	128
        .global         _ZN3cub18CUB_300001_SM_10006detail10radix_sort29DeviceRadixSortOnesweepKernelINS1_5radix10policy_hubIjjyE10Policy1000ELNS0_9SortOrderE0EjjyiiNS1_21identity_decomposer_tEEEvPT5_SB_PT3_PKSC_PT1_PKSG_PT2_PKSK_T4_iiT6_
        .type           _ZN3cub18CUB_300001_SM_10006detail10radix_sort29DeviceRadixSortOnesweepKernelINS1_5radix10policy_hubIjjyE10Policy1000ELNS0_9SortOrderE0EjjyiiNS1_21identity_decomposer_tEEEvPT5_SB_PT3_PKSC_PT1_PKSG_PT2_PKSK_T4_iiT6_,@function
        .size           _ZN3cub18CUB_300001_SM_10006detail10radix_sort29DeviceRadixSortOnesweepKernelINS1_5radix10policy_hubIjjyE10Policy1000ELNS0_9SortOrderE0EjjyiiNS1_21identity_decomposer_tEEEvPT5_SB_PT3_PKSC_PT1_PKSG_PT2_PKSK_T4_iiT6_,(.L_x_709 - _ZN3cub18CUB_300001_SM_10006detail10radix_sort29DeviceRadixSortOnesweepKernelINS1_5radix10policy_hubIjjyE10Policy1000ELNS0_9SortOrderE0EjjyiiNS1_21identity_decomposer_tEEEvPT5_SB_PT3_PKSC_PT1_PKSG_PT2_PKSK_T4_iiT6_)
        .other          _ZN3cub18CUB_300001_SM_10006detail10radix_sort29DeviceRadixSortOnesweepKernelINS1_5radix10policy_hubIjjyE10Policy1000ELNS0_9SortOrderE0EjjyiiNS1_21identity_decomposer_tEEEvPT5_SB_PT3_PKSC_PT1_PKSG_PT2_PKSK_T4_iiT6_,@"STO_CUDA_ENTRY STV_DEFAULT"
_ZN3cub18CUB_300001_SM_10006detail10radix_sort29DeviceRadixSortOnesweepKernelINS1_5radix10policy_hubIjjyE10Policy1000ELNS0_9SortOrderE0EjjyiiNS1_21identity_decomposer_tEEEvPT5_SB_PT3_PKSC_PT1_PKSG_PT2_PKSK_T4_iiT6_:
.text._ZN3cub18CUB_300001_SM_10006detail10radix_sort29DeviceRadixSortOnesweepKernelINS1_5radix10policy_hubIjjyE10Policy1000ELNS0_9SortOrderE0EjjyiiNS1_21identity_decomposer_tEEEvPT5_SB_PT3_PKSC_PT1_PKSG_PT2_PKSK_T4_iiT6_:
[----:B------:R-:W0:Y:S01]  /*0000*/  LDC R1, c[0x0][0x37c] ;  /* 0x0000df00ff017b82 */ /* 0x000e220000000800 */
[----:B------:R-:W1:Y:S01]  /*0010*/  S2R R37, SR_TID.X ;  /* 0x0000000000257919 */ /* 0x000e620000002100 */
[----:B------:R-:W-:Y:S01]  /*0020*/  MOV R0, 0x400 ;  /* 0x0000040000007802 */ /* 0x000fe20000000f00 */
[----:B------:R-:W2:Y:S01]  /*0030*/  LDCU.64 UR8, c[0x0][0x358] ;  /* 0x00006b00ff0877ac */ /* 0x000ea20008000a00 */
[----:B------:R-:W-:Y:S01]  /*0040*/  BSSY.RECONVERGENT B0, `(.L_x_448) ;  /* 0x000000d000007945 */ /* 0x000fe20003800200 */
[----:B------:R-:W3:Y:S01]  /*0050*/  S2R R3, SR_CgaCtaId ;  /* 0x0000000000037919 */ /* 0x000ee20000008800 */
[----:B0-----:R-:W-:Y:S01]  /*0060*/  VIADD R1, R1, 0xfffffff8 ;  /* 0xfffffff801017836 */ /* 0x001fe20000000000 */
[----:B-1----:R-:W-:Y:S02]  /*0070*/  ISETP.NE.AND P0, PT, R37, RZ, PT ;  /* 0x000000ff2500720c */ /* 0x002fe40003f05270 */
[----:B---3--:R-:W-:-:S11]  /*0080*/  LEA R0, R3, R0, 0x18 ;  /* 0x0000000003007211 */ /* 0x008fd600078ec0ff */
[----:B--2---:R-:W-:Y:S05]  /*0090*/  @P0 BRA `(.L_x_449) ;  /* 0x00000000001c0947 */ /* 0x004fea0003800000 */
[----:B------:R-:W0:Y:S01]  /*00a0*/  LDC.64 R2, c[0x0][0x388] ;  /* 0x0000e200ff027b82 */ /* 0x000e220000000a00 */
[----:B------:R-:W-:-:S05]  /*00b0*/  IMAD.MOV.U32 R5, RZ, RZ, 0x1 ;  /* 0x00000001ff057424 */ /* 0x000fca00078e00ff */
[----:B0-----:R-:W2:Y:S02]  /*00c0*/  ATOMG.E.ADD.STRONG.GPU PT, R2, desc[UR8][R2.64], R5 ;  /* 0x80000005020279a8 */ /* 0x001ea400081ef108 */
[----:B------:R-:W0:Y:S01]  /*00d0*/  S2UR UR5, SR_CgaCtaId ;  /* 0x00000000000579c3 */ /* 0x000e220000008800 */
[----:B------:R-:W-:Y:S02]  /*00e0*/  UMOV UR4, 0x400 ;  /* 0x0000040000047882 */ /* 0x000fe40000000000 */
[----:B0-----:R-:W-:-:S09]  /*00f0*/  ULEA UR4, UR5, UR4, 0x18 ;  /* 0x0000000405047291 */ /* 0x001fd2000f8ec0ff */
[----:B--2---:R0:W-:Y:S03]  /*0100*/  STS [UR4+0x6600], R2 ;  /* 0x00660002ff007988 */ /* 0x0041e60008000804 */
.L_x_449:
[----:B------:R-:W-:Y:S05]  /*0110*/  BSYNC.RECONVERGENT B0 ;  /* 0x0000000000007941 */ /* 0x000fea0003800200 */
.L_x_448:
[----:B------:R-:W-:Y:S01]  /*0120*/  BAR.SYNC.DEFER_BLOCKING 0x0 ;  /* 0x0000000000007b1d */ /* 0x000fe20000010000 */
[----:B------:R-:W-:-:S05]  /*0130*/  SHF.R.U32.HI R21, RZ, 0x5, R37 ;  /* 0x00000005ff157819 */ /* 0x000fca0000011625 */
[----:B------:R-:W1:Y:S01]  /*0140*/  LDCU UR4, c[0x0][0x3c0] ;  /* 0x00007800ff0477ac */ /* 0x000e620008000800 */
[----:B------:R-:W2:Y:S01]  /*0150*/  S2R R26, SR_LANEID ;  /* 0x00000000001a7919 */ /* 0x000ea20000000000 */
[----:B0-----:R-:W0:Y:S02]  /*0160*/  LDS R2, [R0+0x6600] ;  /* 0x0066000000027984 */ /* 0x001e240000000800 */
[----:B0-----:R-:W-:-:S04]  /*0170*/  IMAD R4, R2, 0x1980, RZ ;  /* 0x0000198002047824 */ /* 0x001fc800078e02ff */
[----:B------:R-:W-:Y:S01]  /*0180*/  VIADD R63, R4, 0x1980 ;  /* 0x00001980043f7836 */ /* 0x000fe20000000000 */
[----:B------:R-:W-:-:S04]  /*0190*/  SHF.R.S32.HI R64, RZ, 0x1f, R4 ;  /* 0x0000001fff407819 */ /* 0x000fc80000011404 */
[----:B-1----:R-:W-:-:S13]  /*01a0*/  ISETP.GT.AND P0, PT, R63, UR4, PT ;  /* 0x000000043f007c0c */ /* 0x002fda000bf04270 */
[----:B--2---:R-:W-:Y:S05]  /*01b0*/  @P0 BRA `(.L_x_450) ;  /* 0x0000000000680947 */ /* 0x004fea0003800000 */
        /* <DEDUP_REMOVED lines=26> */
.L_x_450:
[C---:B------:R-:W-:Y:S01]  /*0360*/  LOP3.LUT R3, R37.reuse, 0x1f, RZ, 0xc0, !PT ;  /* 0x0000001f25037812 */ /* 0x040fe200078ec0ff */
[----:B------:R-:W0:Y:S01]  /*0370*/  LDCU.64 UR6, c[0x0][0x3a8] ;  /* 0x00007500ff0677ac */ /* 0x000e220008000a00 */
[----:B------:R-:W-:Y:S02]  /*0380*/  LOP3.LUT R6, R37, 0x3e0, RZ, 0xc0, !PT ;  /* 0x000003e025067812 */ /* 0x000fe400078ec0ff */
[----:B------:R-:W-:-:S03]  /*0390*/  IADD3 R14, PT, PT, -R4, UR4, RZ ;  /* 0x00000004040e7c10 */ /* 0x000fc6000fffe1ff */
[----:B------:R-:W-:-:S04]  /*03a0*/  IMAD R3, R6, 0x11, R3 ;  /* 0x0000001106037824 */ /* 0x000fc800078e0203 */
[C---:B------:R-:W-:Y:S01]  /*03b0*/  VIADD R5, R3.reuse, 0x20 ;  /* 0x0000002003057836 */ /* 0x040fe20000000000 */
[----:B------:R-:W-:Y:S01]  /*03c0*/  IADD3 R41, P0, PT, R4, R3, RZ ;  /* 0x0000000304297210 */ /* 0x000fe20007f1e0ff */
[C---:B------:R-:W-:Y:S01]  /*03d0*/  VIADD R7, R3.reuse, 0x40 ;  /* 0x0000004003077836 */ /* 0x040fe20000000000 */
[-C--:B------:R-:W-:Y:S01]  /*03e0*/  ISETP.GE.AND P2, PT, R3, R14.reuse, PT ;  /* 0x0000000e0300720c */ /* 0x080fe20003f46270 */
[----:B------:R-:W-:Y:S01]  /*03f0*/  IMAD.MOV.U32 R4, RZ, RZ, -0x1 ;  /* 0xffffffffff047424 */ /* 0x000fe200078e00ff */
[-C--:B------:R-:W-:Y:S01]  /*0400*/  ISETP.GE.AND P3, PT, R5, R14.reuse, PT ;  /* 0x0000000e0500720c */ /* 0x080fe20003f66270 */
[----:B------:R-:W-:Y:S01]  /*0410*/  VIADD R5, R3, 0x60 ;  /* 0x0000006003057836 */ /* 0x000fe20000000000 */
[-C--:B------:R-:W-:Y:S01]  /*0420*/  ISETP.GE.AND P4, PT, R7, R14.reuse, PT ;  /* 0x0000000e0700720c */ /* 0x080fe20003f86270 */
[----:B------:R-:W-:Y:S01]  /*0430*/  IMAD.X R64, RZ, RZ, R64, P0 ;  /* 0x000000ffff407224 */ /* 0x000fe200000e0640 */
[----:B0-----:R-:W-:Y:S01]  /*0440*/  LEA R22, P0, R41, UR6, 0x2 ;  /* 0x0000000629167c11 */ /* 0x001fe2000f8010ff */
[----:B------:R-:W-:Y:S01]  /*0450*/  VIADD R7, R3, 0x80 ;  /* 0x0000008003077836 */ /* 0x000fe20000000000 */
[-C--:B------:R-:W-:Y:S01]  /*0460*/  ISETP.GE.AND P5, PT, R5, R14.reuse, PT ;  /* 0x0000000e0500720c */ /* 0x080fe20003fa6270 */
[----:B------:R-:W-:Y:S01]  /*0470*/  VIADD R5, R3, 0xa0 ;  /* 0x000000a003057836 */ /* 0x000fe20000000000 */
[----:B------:R-:W-:Y:S01]  /*0480*/  LEA.HI.X R23, R41, UR7, R64, 0x2, P0 ;  /* 0x0000000729177c11 */ /* 0x000fe200080f1440 */
[----:B------:R-:W-:Y:S01]  /*0490*/  IMAD.MOV.U32 R6, RZ, RZ, -0x1 ;  /* 0xffffffffff067424 */ /* 0x000fe200078e00ff */
[-C--:B------:R-:W-:Y:S01]  /*04a0*/  ISETP.GE.AND P6, PT, R7, R14.reuse, PT ;  /* 0x0000000e0700720c */ /* 0x080fe20003fc6270 */
[----:B------:R-:W-:Y:S01]  /*04b0*/  VIADD R7, R3, 0xc0 ;  /* 0x000000c003077836 */ /* 0x000fe20000000000 */
[-C--:B------:R-:W-:Y:S01]  /*04c0*/  ISETP.GE.AND P0, PT, R5, R14.reuse, PT ;  /* 0x0000000e0500720c */ /* 0x080fe20003f06270 */
[C---:B------:R-:W-:Y:S01]  /*04d0*/  VIADD R5, R3.reuse, 0xe0 ;  /* 0x000000e003057836 */ /* 0x040fe20000000000 */
[----:B------:R1:W5:Y:S01]  /*04e0*/  @!P2 LDG.E R4, desc[UR8][R22.64] ;  /* 0x000000081604a981 */ /* 0x000362000c1e1900 */
[----:B------:R-:W-:Y:S01]  /*04f0*/  VIADD R11, R3, 0x120 ;  /* 0x00000120030b7836 */ /* 0x000fe20000000000 */
[----:B------:R-:W-:-:S02]  /*0500*/  ISETP.GE.AND P1, PT, R7, R14, PT ;  /* 0x0000000e0700720c */ /* 0x000fc40003f26270 */
[-C--:B------:R-:W-:Y:S01]  /*0510*/  ISETP.GE.AND P2, PT, R5, R14.reuse, PT ;  /* 0x0000000e0500720c */ /* 0x080fe20003f46270 */
[----:B------:R-:W-:Y:S01]  /*0520*/  IMAD.MOV.U32 R5, RZ, RZ, -0x1 ;  /* 0xffffffffff057424 */ /* 0x000fe200078e00ff */
[----:B------:R1:W5:Y:S01]  /*0530*/  @!P4 LDG.E R6, desc[UR8][R22.64+0x100] ;  /* 0x000100081606c981 */ /* 0x000362000c1e1900 */
[----:B------:R-:W-:Y:S01]  /*0540*/  VIADD R9, R3, 0x100 ;  /* 0x0000010003097836 */ /* 0x000fe20000000000 */
[-C--:B------:R-:W-:Y:S01]  /*0550*/  ISETP.GE.AND P4, PT, R11, R14.reuse, PT ;  /* 0x0000000e0b00720c */ /* 0x080fe20003f86270 */
[----:B------:R-:W-:Y:S02]  /*0560*/  IMAD.MOV.U32 R8, RZ, RZ, -0x1 ;  /* 0xffffffffff087424 */ /* 0x000fe400078e00ff */
[----:B------:R-:W-:Y:S01]  /*0570*/  VIADD R11, R3, 0x160 ;  /* 0x00000160030b7836 */ /* 0x000fe20000000000 */
[----:B------:R1:W5:Y:S01]  /*0580*/  @!P3 LDG.E R5, desc[UR8][R22.64+0x80] ;  /* 0x000080081605b981 */ /* 0x000362000c1e1900 */
[----:B------:R-:W-:Y:S01]  /*0590*/  IMAD.MOV.U32 R7, RZ, RZ, -0x1 ;  /* 0xffffffffff077424 */ /* 0x000fe200078e00ff */
[-C--:B------:R-:W-:Y:S01]  /*05a0*/  ISETP.GE.AND P3, PT, R9, R14.reuse, PT ;  /* 0x0000000e0900720c */ /* 0x080fe20003f66270 */
[----:B------:R-:W-:Y:S01]  /*05b0*/  VIADD R9, R3, 0x140 ;  /* 0x0000014003097836 */ /* 0x000fe20000000000 */
[----:B------:R1:W5:Y:S01]  /*05c0*/  @!P6 LDG.E R8, desc[UR8][R22.64+0x200] ;  /* 0x000200081608e981 */ /* 0x000362000c1e1900 */
[----:B------:R-:W-:Y:S01]  /*05d0*/  IMAD.MOV.U32 R10, RZ, RZ, -0x1 ;  /* 0xffffffffff0a7424 */ /* 0x000fe200078e00ff */
[-C--:B------:R-:W-:Y:S01]  /*05e0*/  ISETP.GE.AND P6, PT, R11, R14.reuse, PT ;  /* 0x0000000e0b00720c */ /* 0x080fe20003fc6270 */
[----:B------:R-:W-:Y:S01]  /*05f0*/  VIADD R11, R3, 0x1a0 ;  /* 0x000001a0030b7836 */ /* 0x000fe20000000000 */
[----:B------:R1:W5:Y:S01]  /*0600*/  @!P5 LDG.E R7, desc[UR8][R22.64+0x180] ;  /* 0x000180081607d981 */ /* 0x000362000c1e1900 */
[----:B------:R-:W-:Y:S01]  /*0610*/  ISETP.GE.AND P5, PT, R9, R14, PT ;  /* 0x0000000e0900720c */ /* 0x000fe20003fa6270 */
[----:B------:R-:W-:-:S02]  /*0620*/  IMAD.MOV.U32 R9, RZ, RZ, -0x1 ;  /* 0xffffffffff097424 */ /* 0x000fc400078e00ff */
[----:B------:R1:W5:Y:S01]  /*0630*/  @!P1 LDG.E R10, desc[UR8][R22.64+0x300] ;  /* 0x00030008160a9981 */ /* 0x000362000c1e1900 */
[-C--:B------:R-:W-:Y:S01]  /*0640*/  ISETP.GE.AND P1, PT, R11, R14.reuse, PT ;  /* 0x0000000e0b00720c */ /* 0x080fe20003f26270 */
[C---:B------:R-:W-:Y:S02]  /*0650*/  VIADD R13, R3.reuse, 0x180 ;  /* 0x00000180030d7836 */ /* 0x040fe40000000000 */
[----:B------:R-:W-:Y:S01]  /*0660*/  IMAD.MOV.U32 R11, RZ, RZ, -0x1 ;  /* 0xffffffffff0b7424 */ /* 0x000fe200078e00ff */
[----:B------:R1:W5:Y:S01]  /*0670*/  @!P0 LDG.E R9, desc[UR8][R22.64+0x280] ;  /* 0x0002800816098981 */ /* 0x000362000c1e1900 */
[----:B------:R-:W-:Y:S01]  /*0680*/  VIADD R15, R3, 0x1c0 ;  /* 0x000001c0030f7836 */ /* 0x000fe20000000000 */
[-C--:B------:R-:W-:Y:S01]  /*0690*/  ISETP.GE.AND P0, PT, R13, R14.reuse, PT ;  /* 0x0000000e0d00720c */ /* 0x080fe20003f06270 */
[----:B------:R-:W-:Y:S02]  /*06a0*/  IMAD.MOV.U32 R12, RZ, RZ, -0x1 ;  /* 0xffffffffff0c7424 */ /* 0x000fe400078e00ff */
[----:B------:R-:W-:Y:S01]  /*06b0*/  IMAD.MOV.U32 R13, RZ, RZ, -0x1 ;  /* 0xffffffffff0d7424 */ /* 0x000fe200078e00ff */
[----:B------:R1:W5:Y:S01]  /*06c0*/  @!P2 LDG.E R11, desc[UR8][R22.64+0x380] ;  /* 0x00038008160ba981 */ /* 0x000362000c1e1900 */
[----:B------:R-:W-:Y:S01]  /*06d0*/  ISETP.GE.AND P2, PT, R15, R14, PT ;  /* 0x0000000e0f00720c */ /* 0x000fe20003f46270 */
[----:B------:R-:W-:-:S02]  /*06e0*/  VIADD R17, R3, 0x1e0 ;  /* 0x000001e003117836 */ /* 0x000fc40000000000 */
[----:B------:R-:W-:Y:S01]  /*06f0*/  VIADD R15, R3, 0x200 ;  /* 0x00000200030f7836 */ /* 0x000fe20000000000 */
[----:B------:R1:W5:Y:S02]  /*0700*/  @!P3 LDG.E R12, desc[UR8][R22.64+0x400] ;  /* 0x00040008160cb981 */ /* 0x000364000c1e1900 */
[-C--:B------:R-:W-:Y:S02]  /*0710*/  ISETP.GE.AND P3, PT, R17, R14.reuse, PT ;  /* 0x0000000e1100720c */ /* 0x080fe40003f66270 */
[----:B------:R1:W5:Y:S01]  /*0720*/  @!P4 LDG.E R13, desc[UR8][R22.64+0x480] ;  /* 0x00048008160dc981 */ /* 0x000362000c1e1900 */
[----:B------:R-:W-:Y:S01]  /*0730*/  ISETP.GE.AND P4, PT, R15, R14, PT ;  /* 0x0000000e0f00720c */ /* 0x000fe20003f86270 */
[----:B------:R-:W-:Y:S02]  /*0740*/  IMAD.MOV.U32 R14, RZ, RZ, -0x1 ;  /* 0xffffffffff0e7424 */ /* 0x000fe400078e00ff */
[----:B------:R-:W-:Y:S02]  /*0750*/  IMAD.MOV.U32 R15, RZ, RZ, -0x1 ;  /* 0xffffffffff0f7424 */ /* 0x000fe400078e00ff */
[----:B------:R-:W-:-:S02]  /*0760*/  IMAD.MOV.U32 R16, RZ, RZ, -0x1 ;  /* 0xffffffffff107424 */ /* 0x000fc400078e00ff */
[----:B------:R-:W-:Y:S01]  /*0770*/  IMAD.MOV.U32 R17, RZ, RZ, -0x1 ;  /* 0xffffffffff117424 */ /* 0x000fe200078e00ff */
[----:B------:R1:W5:Y:S01]  /*0780*/  @!P5 LDG.E R14, desc[UR8][R22.64+0x500] ;  /* 0x00050008160ed981 */ /* 0x000362000c1e1900 */
[----:B------:R-:W-:Y:S02]  /*0790*/  IMAD.MOV.U32 R18, RZ, RZ, -0x1 ;  /* 0xffffffffff127424 */ /* 0x000fe400078e00ff */
[----:B------:R-:W-:Y:S01]  /*07a0*/  IMAD.MOV.U32 R19, RZ, RZ, -0x1 ;  /* 0xffffffffff137424 */ /* 0x000fe200078e00ff */
[----:B------:R1:W5:Y:S01]  /*07b0*/  @!P6 LDG.E R15, desc[UR8][R22.64+0x580] ;  /* 0x00058008160fe981 */ /* 0x000362000c1e1900 */
[----:B------:R-:W-:-:S03]  /*07c0*/  IMAD.MOV.U32 R20, RZ, RZ, -0x1 ;  /* 0xffffffffff147424 */ /* 0x000fc600078e00ff */
[----:B------:R1:W5:Y:S04]  /*07d0*/  @!P0 LDG.E R16, desc[UR8][R22.64+0x600] ;  /* 0x0006000816108981 */ /* 0x000368000c1e1900 */
[----:B------:R1:W5:Y:S04]  /*07e0*/  @!P1 LDG.E R17, desc[UR8][R22.64+0x680] ;  /* 0x0006800816119981 */ /* 0x000368000c1e1900 */
[----:B------:R1:W5:Y:S04]  /*07f0*/  @!P2 LDG.E R18, desc[UR8][R22.64+0x700] ;  /* 0x000700081612a981 */ /* 0x000368000c1e1900 */
[----:B------:R1:W5:Y:S04]  /*0800*/  @!P3 LDG.E R19, desc[UR8][R22.64+0x780] ;  /* 0x000780081613b981 */ /* 0x000368000c1e1900 */
[----:B------:R1:W5:Y:S02]  /*0810*/  @!P4 LDG.E R20, desc[UR8][R22.64+0x800] ;  /* 0x000800081614c981 */ /* 0x000364000c1e1900 */
.L_x_451:
[----:B01----:R-:W-:Y:S01]  /*0820*/  VIMNMX R22, PT, PT, R26, 0xe0, !PT ;  /* 0x000000e01a167848 */ /* 0x003fe20007fe0100 */
[----:B------:R-:W0:Y:S01]  /*0830*/  LDCU UR4, c[0x0][0x3c8] ;  /* 0x00007900ff0477ac */ /* 0x000e220008000800 */
[----:B------:R-:W-:Y:S01]  /*0840*/  BSSY.RECONVERGENT B0, `(.L_x_452) ;  /* 0x0000025000007945 */ /* 0x000fe20003800200 */
[----:B------:R-:W-:Y:S01]  /*0850*/  IMAD.SHL.U32 R21, R21, 0x400, RZ ;  /* 0x0000040015157824 */ /* 0x000fe200078e00ff */
[--C-:B------:R-:W-:Y:S01]  /*0860*/  IADD3 R22, PT, PT, R22, 0x1f, -R26.reuse ;  /* 0x0000001f16167810 */ /* 0x100fe20007ffe81a */
[----:B------:R-:W-:Y:S01]  /*0870*/  UMOV UR5, 0xffffffff ;  /* 0xffffffff00057882 */ /* 0x000fe20000000000 */
[----:B------:R-:W-:Y:S02]  /*0880*/  IMAD.MOV.U32 R25, RZ, RZ, R26 ;  /* 0x000000ffff197224 */ /* 0x000fe400078e001a */
[C---:B------:R-:W-:Y:S02]  /*0890*/  ISETP.GE.U32.AND P0, PT, R22.reuse, 0x1e0, PT ;  /* 0x000001e01600780c */ /* 0x040fe40003f06070 */
[----:B------:R-:W-:-:S04]  /*08a0*/  LEA.HI R23, R22, 0x1, RZ, 0x1b ;  /* 0x0000000116177811 */ /* 0x000fc800078fd8ff */
[----:B------:R-:W-:-:S04]  /*08b0*/  LOP3.LUT R24, R23, 0xf, RZ, 0xc0, !PT ;  /* 0x0000000f17187812 */ /* 0x000fc800078ec0ff */
[----:B------:R-:W-:Y:S01]  /*08c0*/  ISETP.NE.AND P1, PT, R24, RZ, PT ;  /* 0x000000ff1800720c */ /* 0x000fe20003f25270 */
[----:B0-----:R-:W-:Y:S02]  /*08d0*/  USHF.L.U32 UR4, UR5, UR4, URZ ;  /* 0x0000000405047299 */ /* 0x001fe400080006ff */
[----:B------:R-:W-:Y:S10]  /*08e0*/  @!P0 BRA `(.L_x_453) ;  /* 0x0000000000688947 */ /* 0x000ff40003800000 */
[----:B------:R-:W-:Y:S01]  /*08f0*/  IMAD R27, R26, 0x4, R21 ;  /* 0x000000041a1b7824 */ /* 0x000fe200078e0215 */
[----:B------:R-:W-:Y:S01]  /*0900*/  LOP3.LUT R22, R23, 0xffffff0, RZ, 0xc0, !PT ;  /* 0x0ffffff017167812 */ /* 0x000fe200078ec0ff */
[----:B------:R-:W-:-:S03]  /*0910*/  IMAD.MOV.U32 R25, RZ, RZ, R26 ;  /* 0x000000ffff197224 */ /* 0x000fc600078e001a */
[----:B------:R-:W-:Y:S01]  /*0920*/  IADD3 R27, PT, PT, R27, 0x400, R0 ;  /* 0x000004001b1b7810 */ /* 0x000fe20007ffe000 */
[----:B------:R-:W-:-:S07]  /*0930*/  IMAD.MOV R22, RZ, RZ, -R22 ;  /* 0x000000ffff167224 */ /* 0x000fce00078e0a16 */
.L_x_454:
        /* <DEDUP_REMOVED lines=21> */
.L_x_453:
[----:B------:R-:W-:Y:S05]  /*0a90*/  BSYNC.RECONVERGENT B0 ;  /* 0x0000000000007941 */ /* 0x000fea0003800200 */
.L_x_452:
[----:B------:R-:W-:Y:S01]  /*0aa0*/  BSSY.RECONVERGENT B0, `(.L_x_455) ;  /* 0x0000026000007945 */ /* 0x000fe20003800200 */
[----:B------:R-:W-:-:S03]  /*0ab0*/  IMAD.IADD R22, R0, 0x1, R21 ;  /* 0x0000000100167824 */ /* 0x000fc600078e0215 */
        /* <DEDUP_REMOVED lines=16> */
.L_x_458:
[----:B------:R-:W-:Y:S05]  /*0bc0*/  BSYNC.RECONVERGENT B1 ;  /* 0x0000000000017941 */ /* 0x000fea0003800200 */
.L_x_457:
[----:B------:R-:W-:Y:S05]  /*0bd0*/  @!P1 BRA `(.L_x_456) ;  /* 0x0000000000489947 */ /* 0x000fea0003800000 */
[----:B------:R-:W-:Y:S02]  /*0be0*/  ISETP.GE.U32.AND P0, PT, R26, 0x4, PT ;  /* 0x000000041a00780c */ /* 0x000fe40003f06070 */
[----:B------:R-:W-:-:S04]  /*0bf0*/  LOP3.LUT R23, R23, 0x3, RZ, 0xc0, !PT ;  /* 0x0000000317177812 */ /* 0x000fc800078ec0ff */
[----:B------:R-:W-:-:S07]  /*0c00*/  ISETP.NE.AND P1, PT, R23, RZ, PT ;  /* 0x000000ff1700720c */ /* 0x000fce0003f25270 */
[C---:B------:R-:W-:Y:S02]  /*0c10*/  @P0 IMAD R22, R25.reuse, 0x4, R22 ;  /* 0x0000000419160824 */ /* 0x040fe400078e0216 */
        /* <DEDUP_REMOVED lines=9> */
.L_x_459:
[----:B------:R-:W-:Y:S01]  /*0cb0*/  VIADD R23, R23, 0x1 ;  /* 0x0000000117177836 */ /* 0x000fe20000000000 */
[----:B------:R2:W-:Y:S04]  /*0cc0*/  STS [R21], RZ ;  /* 0x000000ff15007388 */ /* 0x0005e80000000800 */
[----:B------:R-:W-:Y:S01]  /*0cd0*/  ISETP.NE.AND P0, PT, R23, RZ, PT ;  /* 0x000000ff1700720c */ /* 0x000fe20003f05270 */
[----:B--2---:R-:W-:-:S12]  /*0ce0*/  VIADD R21, R21, 0x80 ;  /* 0x0000008015157836 */ /* 0x004fd80000000000 */
[----:B------:R-:W-:Y:S05]  /*0cf0*/  @P0 BRA `(.L_x_459) ;  /* 0xfffffffc00ec0947 */ /* 0x000fea000383ffff */
.L_x_456:
[----:B------:R-:W-:Y:S05]  /*0d00*/  BSYNC.RECONVERGENT B0 ;  /* 0x0000000000007941 */ /* 0x000fea0003800200 */
.L_x_455:
[----:B------:R-:W2:Y:S01]  /*0d10*/  LDCU UR5, c[0x0][0x3c4] ;  /* 0x00007880ff0577ac */ /* 0x000ea20008000800 */
[C---:B------:R-:W-:Y:S01]  /*0d20*/  ISETP.GT.U32.AND P2, PT, R37.reuse, 0xff, PT ;  /* 0x000000ff2500780c */ /* 0x040fe20003f44070 */
[C---:B------:R-:W-:Y:S01]  /*0d30*/  IMAD.SHL.U32 R23, R37.reuse, 0x20, RZ ;  /* 0x0000002025177824 */ /* 0x040fe200078e00ff */
[----:B------:R-:W3:Y:S01]  /*0d40*/  LDC.64 R38, c[0x0][0x380] ;  /* 0x0000e000ff267b82 */ /* 0x000ee20000000a00 */
[----:B------:R-:W-:Y:S01]  /*0d50*/  BSSY.RECONVERGENT B0, `(.L_x_460) ;  /* 0x0000071000007945 */ /* 0x000fe20003800200 */
[----:B0-----:R-:W-:Y:S01]  /*0d60*/  P2R R24, PR, RZ, 0x4 ;  /* 0x00000004ff187803 */ /* 0x001fe20000000000 */
[----:B------:R-:W-:Y:S01]  /*0d70*/  IMAD R21, R37, 0x4, R0 ;  /* 0x0000000425157824 */ /* 0x000fe200078e0200 */
[----:B------:R-:W-:Y:S01]  /*0d80*/  LOP3.LUT R25, R23, 0x7c00, RZ, 0xc0, !PT ;  /* 0x00007c0017197812 */ /* 0x000fe200078ec0ff */
[----:B-1----:R-:W-:Y:S02]  /*0d90*/  IMAD.MOV.U32 R22, RZ, RZ, RZ ;  /* 0x000000ffff167224 */ /* 0x002fe400078e00ff */
[----:B------:R0:W-:Y:S02]  /*0da0*/  STL [R1], R24 ;  /* 0x0000001801007387 */ /* 0x0001e40000100800 */
[----:B------:R-:W-:Y:S01]  /*0db0*/  IMAD.IADD R62, R0, 0x1, R25 ;  /* 0x00000001003e7824 */ /* 0x000fe200078e0219 */
[----:B--2--5:R-:W-:-:S02]  /*0dc0*/  SHF.R.U32.HI R23, RZ, UR5, R4 ;  /* 0x00000005ff177c19 */ /* 0x024fc40008011604 */
[----:B0-----:R-:W-:Y:S02]  /*0dd0*/  SHF.R.U32.HI R24, RZ, UR5, R5 ;  /* 0x00000005ff187c19 */ /* 0x001fe40008011605 */
[----:B------:R-:W-:Y:S02]  /*0de0*/  SHF.R.U32.HI R26, RZ, UR5, R6 ;  /* 0x00000005ff1a7c19 */ /* 0x000fe40008011606 */
[----:B------:R-:W-:Y:S02]  /*0df0*/  SHF.R.U32.HI R27, RZ, UR5, R7 ;  /* 0x00000005ff1b7c19 */ /* 0x000fe40008011607 */
[----:B------:R-:W-:Y:S02]  /*0e00*/  SHF.R.U32.HI R28, RZ, UR5, R8 ;  /* 0x00000005ff1c7c19 */ /* 0x000fe40008011608 */
[----:B------:R-:W-:Y:S02]  /*0e10*/  LOP3.LUT R23, R23, UR4, RZ, 0x30, !PT ;  /* 0x0000000417177c12 */ /* 0x000fe4000f8e30ff */
[----:B------:R-:W-:-:S02]  /*0e20*/  SHF.R.U32.HI R29, RZ, UR5, R9 ;  /* 0x00000005ff1d7c19 */ /* 0x000fc40008011609 */
[----:B------:R-:W-:Y:S01]  /*0e30*/  LOP3.LUT R24, R24, UR4, RZ, 0x30, !PT ;  /* 0x0000000418187c12 */ /* 0x000fe2000f8e30ff */
[----:B------:R-:W-:Y:S01]  /*0e40*/  IMAD R46, R23, 0x4, R62 ;  /* 0x00000004172e7824 */ /* 0x000fe200078e023e */
[----:B------:R-:W-:Y:S01]  /*0e50*/  SHF.R.U32.HI R30, RZ, UR5, R10 ;  /* 0x00000005ff1e7c19 */ /* 0x000fe2000801160a */
[----:B------:R-:W-:Y:S01]  /*0e60*/  NOP ;  /* 0x0000000000007918 */ /* 0x000fe20000000000 */
[----:B------:R-:W-:Y:S01]  /*0e70*/  LOP3.LUT R25, R26, UR4, RZ, 0x30, !PT ;  /* 0x000000041a197c12 */ /* 0x000fe2000f8e30ff */
[--C-:B------:R-:W-:Y:S01]  /*0e80*/  IMAD R47, R24, 0x4, R62.reuse ;  /* 0x00000004182f7824 */ /* 0x100fe200078e023e */
[----:B------:R-:W-:Y:S01]  /*0e90*/  SHF.R.U32.HI R31, RZ, UR5, R11 ;  /* 0x00000005ff1f7c19 */ /* 0x000fe2000801160b */
[----:B------:R0:W-:Y:S01]  /*0ea0*/  ATOMS.POPC.INC.32 RZ, [R46+URZ] ;  /* 0x000000002eff7f8c */ /* 0x0001e2000d8000ff */
[----:B------:R-:W-:Y:S01]  /*0eb0*/  LOP3.LUT R26, R27, UR4, RZ, 0x30, !PT ;  /* 0x000000041b1a7c12 */ /* 0x000fe2000f8e30ff */
[----:B------:R-:W-:Y:S01]  /*0ec0*/  IMAD R48, R25, 0x4, R62 ;  /* 0x0000000419307824 */ /* 0x000fe200078e023e */
[----:B------:R-:W-:Y:S01]  /*0ed0*/  SHF.R.U32.HI R32, RZ, UR5, R12 ;  /* 0x00000005ff207c19 */ /* 0x000fe2000801160c */
[----:B------:R0:W-:Y:S01]  /*0ee0*/  ATOMS.POPC.INC.32 RZ, [R47+URZ] ;  /* 0x000000002fff7f8c */ /* 0x0001e2000d8000ff */
        /* <DEDUP_REMOVED lines=34> */
[----:B------:R-:W-:Y:S01]  /*1110*/  LOP3.LUT R42, R42, UR4, RZ, 0x30, !PT ;  /* 0x000000042a2a7c12 */ /* 0x000fe2000f8e30ff */
[----:B------:R0:W-:Y:S01]  /*1120*/  ATOMS.POPC.INC.32 RZ, [R56+URZ] ;  /* 0x0000000038ff7f8c */ /* 0x0001e2000d8000ff */
[----:B------:R-:W-:Y:S01]  /*1130*/  LOP3.LUT R43, R43, UR4, RZ, 0x30, !PT ;  /* 0x000000042b2b7c12 */ /* 0x000fe2000f8e30ff */
[--C-:B------:R-:W-:Y:S01]  /*1140*/  IMAD R58, R35, 0x4, R62.reuse ;  /* 0x00000004233a7824 */ /* 0x100fe200078e023e */
[----:B------:R-:W-:Y:S01]  /*1150*/  LOP3.LUT R44, R44, UR4, RZ, 0x30, !PT ;  /* 0x000000042c2c7c12 */ /* 0x000fe2000f8e30ff */
[--C-:B------:R-:W-:Y:S01]  /*1160*/  IMAD R59, R42, 0x4, R62.reuse ;  /* 0x000000042a3b7824 */ /* 0x100fe200078e023e */
[----:B------:R-:W-:Y:S01]  /*1170*/  LOP3.LUT R45, R45, UR4, RZ, 0x30, !PT ;  /* 0x000000042d2d7c12 */ /* 0x000fe2000f8e30ff */
[--C-:B------:R-:W-:Y:S01]  /*1180*/  IMAD R60, R43, 0x4, R62.reuse ;  /* 0x000000042b3c7824 */ /* 0x100fe200078e023e */
[----:B------:R0:W-:Y:S01]  /*1190*/  ATOMS.POPC.INC.32 RZ, [R57+URZ] ;  /* 0x0000000039ff7f8c */ /* 0x0001e2000d8000ff */
[----:B------:R-:W-:-:S02]  /*11a0*/  IMAD R61, R44, 0x4, R62 ;  /* 0x000000042c3d7824 */ /* 0x000fc400078e023e */
[----:B------:R-:W-:Y:S01]  /*11b0*/  IMAD R62, R45, 0x4, R62 ;  /* 0x000000042d3e7824 */ /* 0x000fe200078e023e */
[----:B------:R0:W-:Y:S04]  /*11c0*/  ATOMS.POPC.INC.32 RZ, [R58+URZ] ;  /* 0x000000003aff7f8c */ /* 0x0001e8000d8000ff */
[----:B------:R0:W-:Y:S04]  /*11d0*/  ATOMS.POPC.INC.32 RZ, [R59+URZ] ;  /* 0x000000003bff7f8c */ /* 0x0001e8000d8000ff */
[----:B------:R0:W-:Y:S04]  /*11e0*/  ATOMS.POPC.INC.32 RZ, [R60+URZ] ;  /* 0x000000003cff7f8c */ /* 0x0001e8000d8000ff */
[----:B------:R0:W-:Y:S04]  /*11f0*/  ATOMS.POPC.INC.32 RZ, [R61+URZ] ;  /* 0x000000003dff7f8c */ /* 0x0001e8000d8000ff */
[----:B------:R0:W-:Y:S01]  /*1200*/  ATOMS.POPC.INC.32 RZ, [R62+URZ] ;  /* 0x000000003eff7f8c */ /* 0x0001e2000d8000ff */
[----:B------:R-:W-:Y:S06]  /*1210*/  BAR.SYNC.DEFER_BLOCKING 0x0 ;  /* 0x0000000000007b1d */ /* 0x000fec0000010000 */
[----:B---3--:R-:W-:Y:S05]  /*1220*/  @P2 BRA `(.L_x_461) ;  /* 0x00000000008c2947 */ /* 0x008fea0003800000 */
[----:B------:R-:W-:Y:S04]  /*1230*/  LDS R72, [R21] ;  /* 0x0000000015487984 */ /* 0x000fe80000000800 */
[----:B------:R-:W1:Y:S04]  /*1240*/  LDS R73, [R21+0x400] ;  /* 0x0004000015497984 */ /* 0x000e680000000800 */
[----:B------:R-:W2:Y:S04]  /*1250*/  LDS R75, [R21+0x800] ;  /* 0x00080000154b7984 */ /* 0x000ea80000000800 */
[----:B------:R-:W3:Y:S04]  /*1260*/  LDS R77, [R21+0xc00] ;  /* 0x000c0000154d7984 */ /* 0x000ee80000000800 */
[----:B------:R-:W4:Y:S04]  /*1270*/  LDS R71, [R21+0x1000] ;  /* 0x0010000015477984 */ /* 0x000f280000000800 */
[----:B------:R-:W5:Y:S04]  /*1280*/  LDS R70, [R21+0x1400] ;  /* 0x0014000015467984 */ /* 0x000f680000000800 */
[----:B------:R-:W0:Y:S04]  /*1290*/  LDS R40, [R21+0x1800] ;  /* 0x0018000015287984 */ /* 0x000e280000000800 */
[----:B------:R-:W0:Y:S04]  /*12a0*/  LDS R69, [R21+0x1c00] ;  /* 0x001c000015457984 */ /* 0x000e280000000800 */
[----:B------:R-:W0:Y:S04]  /*12b0*/  LDS R68, [R21+0x2000] ;  /* 0x0020000015447984 */ /* 0x000e280000000800 */
[----:B------:R-:W0:Y:S04]  /*12c0*/  LDS R67, [R21+0x2400] ;  /* 0x0024000015437984 */ /* 0x000e280000000800 */
[----:B------:R-:W0:Y:S01]  /*12d0*/  LDS R65, [R21+0x2800] ;  /* 0x0028000015417984 */ /* 0x000e220000000800 */
[----:B-1----:R-:W-:-:S03]  /*12e0*/  IMAD.IADD R74, R72, 0x1, R73 ;  /* 0x00000001484a7824 */ /* 0x002fc600078e0249 */
[----:B------:R1:W-:Y:S01]  /*12f0*/  STS [R21+0x400], R72 ;  /* 0x0004004815007388 */ /* 0x0003e20000000800 */
[----:B--2---:R-:W-:-:S03]  /*1300*/  IMAD.IADD R66, R74, 0x1, R75 ;  /* 0x000000014a427824 */ /* 0x004fc600078e024b */
[----:B------:R-:W-:Y:S01]  /*1310*/  STS [R21+0x800], R74 ;  /* 0x0008004a15007388 */ /* 0x000fe20000000800 */
[----:B---3--:R-:W-:-:S03]  /*1320*/  IMAD.IADD R22, R66, 0x1, R77 ;  /* 0x0000000142167824 */ /* 0x008fc600078e024d */
[----:B------:R-:W-:Y:S01]  /*1330*/  STS [R21+0xc00], R66 ;  /* 0x000c004215007388 */ /* 0x000fe20000000800 */
[----:B----4-:R-:W-:-:S03]  /*1340*/  IMAD.IADD R71, R22, 0x1, R71 ;  /* 0x0000000116477824 */ /* 0x010fc600078e0247 */
[----:B------:R-:W-:Y:S01]  /*1350*/  STS [R21], RZ ;  /* 0x000000ff15007388 */ /* 0x000fe20000000800 */
[----:B-----5:R-:W-:-:S03]  /*1360*/  IMAD.IADD R73, R71, 0x1, R70 ;  /* 0x0000000147497824 */ /* 0x020fc600078e0246 */
[----:B------:R-:W-:Y:S01]  /*1370*/  STS [R21+0x1400], R71 ;  /* 0x0014004715007388 */ /* 0x000fe20000000800 */
[----:B0-----:R-:W-:-:S03]  /*1380*/  IMAD.IADD R40, R73, 0x1, R40 ;  /* 0x0000000149287824 */ /* 0x001fc600078e0228 */
[----:B------:R-:W0:Y:S01]  /*1390*/  LDS R70, [R21+0x2c00] ;  /* 0x002c000015467984 */ /* 0x000e220000000800 */
[----:B------:R-:W-:-:S03]  /*13a0*/  IMAD.IADD R69, R40, 0x1, R69 ;  /* 0x0000000128457824 */ /* 0x000fc600078e0245 */
[----:B------:R-:W-:Y:S01]  /*13b0*/  STS [R21+0x1800], R73 ;  /* 0x0018004915007388 */ /* 0x000fe20000000800 */
[----:B------:R-:W-:-:S03]  /*13c0*/  IMAD.IADD R68, R69, 0x1, R68 ;  /* 0x0000000145447824 */ /* 0x000fc600078e0244 */
[----:B------:R-:W-:Y:S01]  /*13d0*/  STS [R21+0x1c00], R40 ;  /* 0x001c002815007388 */ /* 0x000fe20000000800 */
[----:B-1----:R-:W-:-:S03]  /*13e0*/  IMAD.IADD R72, R68, 0x1, R67 ;  /* 0x0000000144487824 */ /* 0x002fc600078e0243 */
[----:B------:R-:W-:Y:S01]  /*13f0*/  STS [R21+0x2000], R69 ;  /* 0x0020004515007388 */ /* 0x000fe20000000800 */
[----:B------:R-:W-:-:S03]  /*1400*/  IMAD.IADD R65, R72, 0x1, R65 ;  /* 0x0000000148417824 */ /* 0x000fc600078e0241 */
[----:B------:R-:W-:Y:S04]  /*1410*/  STS [R21+0x2400], R68 ;  /* 0x0024004415007388 */ /* 0x000fe80000000800 */
[----:B------:R-:W-:Y:S04]  /*1420*/  STS [R21+0x2800], R72 ;  /* 0x0028004815007388 */ /* 0x000fe80000000800 */
[----:B------:R-:W-:Y:S04]  /*1430*/  STS [R21+0x2c00], R65 ;  /* 0x002c004115007388 */ /* 0x000fe80000000800 */
[----:B------:R0:W-:Y:S02]  /*1440*/  STS [R21+0x1000], R22 ;  /* 0x0010001615007388 */ /* 0x0001e40000000800 */
[----:B0-----:R-:W-:-:S07]  /*1450*/  IMAD.IADD R22, R65, 0x1, R70 ;  /* 0x0000000141167824 */ /* 0x001fce00078e0246 */
.L_x_461:
[----:B------:R-:W-:Y:S05]  /*1460*/  BSYNC.RECONVERGENT B0 ;  /* 0x0000000000007941 */ /* 0x000fea0003800200 */
.L_x_460:
[----:B------:R-:W-:Y:S01]  /*1470*/  ISETP.NE.AND P0, PT, R22, 0x1980, PT ;  /* 0x000019801600780c */ /* 0x000fe20003f05270 */
[----:B------:R-:W-:Y:S01]  /*1480*/  IMAD R65, R2, 0x100, R37 ;  /* 0x0000010002417824 */ /* 0x000fe200078e0225 */
[----:B------:R-:W1:Y:S02]  /*1490*/  LDCU.64 UR6, c[0x0][0x3b8] ;  /* 0x00007700ff0677ac */ /* 0x000e640008000a00 */
[----:B------:R-:W-:Y:S01]  /*14a0*/  ISETP.LT.U32.AND P0, PT, R37, 0x100, !P0 ;  /* 0x000001002500780c */ /* 0x000fe20004701070 */
[----:B------:R-:W-:Y:S01]  /*14b0*/  IMAD.WIDE R38, R65, 0x4, R38 ;  /* 0x0000000441267825 */ /* 0x000fe200078e0226 */
[----:B------:R-:W-:-:S05]  /*14c0*/  @!P2 LOP3.LUT R65, R22, 0x40000000, RZ, 0xfc, !PT ;  /* 0x400000001641a812 */ /* 0x000fca00078efcff */
[----:B------:R2:W-:Y:S06]  /*14d0*/  @!P2 STG.E.STRONG.SYS desc[UR8][R38.64], R65 ;  /* 0x000000412600a986 */ /* 0x0005ec000c115908 */
[----:B------:R-:W-:Y:S06]  /*14e0*/  BAR.RED.OR.DEFER_BLOCKING 0x0, P0 ;  /* 0x0000000000007b1d */ /* 0x000fec0000014800 */
[----:B------:R-:W3:Y:S01]  /*14f0*/  B2R.RESULT RZ, P0 ;  /* 0x0000000000ff731c */ /* 0x000ee20000004000 */
[----:B-1----:R-:W-:-:S04]  /*1500*/  LEA R40, P1, R41, UR6, 0x2 ;  /* 0x0000000629287c11 */ /* 0x002fc8000f8210ff */
[----:B------:R-:W-:Y:S01]  /*1510*/  LEA.HI.X R41, R41, UR7, R64, 0x2, P1 ;  /* 0x0000000729297c11 */ /* 0x000fe200088f1440 */
[----:B--23--:R-:W-:Y:S08]  /*1520*/  @!P0 BRA `(.L_x_462) ;  /* 0x0000001000ac8947 */ /* 0x00cff00003800000 */
[----:B------:R-:W1:Y:S01]  /*1530*/  LDC.64 R24, c[0x0][0x390] ;  /* 0x0000e400ff187b82 */ /* 0x000e620000000a00 */
[----:B------:R-:W-:Y:S01]  /*1540*/  BSSY B1, `(.L_x_463) ;  /* 0x0000030000017945 */ /* 0x000fe20003800000 */
[----:B------:R-:W-:-:S06]  /*1550*/  IMAD R31, R37, 0x8, R0 ;  /* 0x00000008251f7824 */ /* 0x000fcc00078e0200 */
[----:B------:R-:W2:Y:S01]  /*1560*/  LDC.64 R26, c[0x0][0x398] ;  /* 0x0000e600ff1a7b82 */ /* 0x000ea20000000a00 */
[----:B-1----:R-:W-:Y:S01]  /*1570*/  IMAD.WIDE.U32 R24, R37, 0x8, R24 ;  /* 0x0000000825187825 */ /* 0x002fe200078e0018 */
[----:B------:R-:W-:Y:S06]  /*1580*/  @P2 BRA `(.L_x_464) ;  /* 0x0000000000ac2947 */ /* 0x000fec0003800000 */
[----:B--2---:R-:W-:-:S06]  /*1590*/  IMAD.WIDE.U32 R26, R37, 0x8, R26 ;  /* 0x00000008251a7825 */ /* 0x004fcc00078e001a */
[----:B------:R-:W2:Y:S01]  /*15a0*/  LDG.E.64 R26, desc[UR8][R26.64] ;  /* 0x000000081a1a7981 */ /* 0x000ea2000c1e1b00 */
[----:B------:R-:W-:Y:S01]  /*15b0*/  ISETP.GT.U32.AND P0, PT, R37, R23, PT ;  /* 0x000000172500720c */ /* 0x000fe20003f04070 */
[----:B------:R-:W-:-:S03]  /*15c0*/  IMAD.MOV.U32 R21, RZ, RZ, R22 ;  /* 0x000000ffff157224 */ /* 0x000fc600078e0016 */
[----:B------:R-:W-:-:S04]  /*15d0*/  SEL R29, RZ, 0x1980, !P0 ;  /* 0x00001980ff1d7807 */ /* 0x000fc80004000000 */
[----:B--2---:R-:W-:-:S04]  /*15e0*/  IADD3 R28, P0, PT, R26, -R29, RZ ;  /* 0x8000001d1a1c7210 */ /* 0x004fc80007f1e0ff */
[----:B------:R-:W-:Y:S02]  /*15f0*/  IADD3.X R29, PT, PT, R27, -0x1, RZ, P0, !PT ;  /* 0xffffffff1b1d7810 */ /* 0x000fe400007fe4ff */
[----:B------:R-:W-:-:S03]  /*1600*/  ISETP.GE.AND P0, PT, R2, 0x1, PT ;  /* 0x000000010200780c */ /* 0x000fc60003f06270 */
[----:B------:R1:W-:Y:S10]  /*1610*/  STS.64 [R31+0x6600], R28 ;  /* 0x0066001c1f007388 */ /* 0x0003f40000000a00 */
[----:B------:R-:W-:Y:S05]  /*1620*/  @!P0 BRA `(.L_x_465) ;  /* 0x00000000006c8947 */ /* 0x000fea0003800000 */
[----:B------:R-:W-:Y:S01]  /*1630*/  BSSY B0, `(.L_x_466) ;  /* 0x0000019000007945 */ /* 0x000fe20003800000 */
[----:B------:R-:W-:Y:S02]  /*1640*/  IMAD.MOV.U32 R0, RZ, RZ, -0x1 ;  /* 0xffffffffff007424 */ /* 0x000fe400078e00ff */
[----:B-1----:R-:W-:Y:S02]  /*1650*/  IMAD.MOV.U32 R28, RZ, RZ, R2 ;  /* 0x000000ffff1c7224 */ /* 0x002fe400078e0002 */
[----:B------:R-:W-:-:S07]  /*1660*/  IMAD.MOV.U32 R21, RZ, RZ, R22 ;  /* 0x000000ffff157224 */ /* 0x000fce00078e0016 */
.L_x_470:
[----:B------:R-:W1:Y:S01]  /*1670*/  LDC.64 R26, c[0x0][0x380] ;  /* 0x0000e000ff1a7b82 */ /* 0x000e620000000a00 */
[----:B------:R-:W-:Y:S01]  /*1680*/  VIADD R33, R28, 0xffffffff ;  /* 0xffffffff1c217836 */ /* 0x000fe20000000000 */
[----:B------:R-:W-:Y:S03]  /*1690*/  BSSY B2, `(.L_x_467) ;  /* 0x0000008000027945 */ /* 0x000fe60003800000 */
[----:B------:R-:W-:-:S04]  /*16a0*/  IMAD R29, R33, 0x100, R37 ;  /* 0x00000100211d7824 */ /* 0x000fc800078e0225 */
[----:B-1----:R-:W-:-:S07]  /*16b0*/  IMAD.WIDE R26, R29, 0x4, R26 ;  /* 0x000000041d1a7825 */ /* 0x002fce00078e021a */
.L_x_468:
[----:B------:R-:W-:Y:S05]  /*16c0*/  YIELD ;  /* 0x0000000000007946 */ /* 0x000fea0003800000 */
[----:B------:R1:W-:Y:S06]  /*16d0*/  MEMBAR.SC.CTA ;  /* 0x0000000000007992 */ /* 0x0003ec0000000000 */
[----:B-1----:R-:W2:Y:S02]  /*16e0*/  LDG.E.STRONG.SYS R29, desc[UR8][R26.64] ;  /* 0x000000081a1d7981 */ /* 0x002ea4000c1f5900 */
[----:B--2---:R-:W-:-:S13]  /*16f0*/  ISETP.NE.AND P0, PT, R29, RZ, PT ;  /* 0x000000ff1d00720c */ /* 0x004fda0003f05270 */
[----:B------:R-:W-:Y:S05]  /*1700*/  @!P0 BRA `(.L_x_468) ;  /* 0xfffffffc00ec8947 */ /* 0x000fea000383ffff */
[----:B------:R-:W-:Y:S05]  /*1710*/  BSYNC B2 ;  /* 0x0000000000027941 */ /* 0x000fea0003800000 */
.L_x_467:
[----:B------:R-:W-:Y:S01]  /*1720*/  BSSY.RECONVERGENT B2, `(.L_x_469) ;  /* 0x0000006000027945 */ /* 0x000fe20003800200 */
[C---:B------:R-:W-:Y:S02]  /*1730*/  ISETP.GT.AND P0, PT, R29.reuse, -0x1, PT ;  /* 0xffffffff1d00780c */ /* 0x040fe40003f04270 */
[----:B------:R-:W-:Y:S01]  /*1740*/  LOP3.LUT R26, R29, 0x3fffffff, RZ, 0xc0, !PT ;  /* 0x3fffffff1d1a7812 */ /* 0x000fe200078ec0ff */
[----:B------:R-:W-:Y:S05]  /*1750*/  WARPSYNC.EXCLUSIVE R0 ;  /* 0x0000000000007348 */ /* 0x000fea0003a00000 */
[----:B------:R-:W-:-:S05]  /*1760*/  IMAD.IADD R21, R26, 0x1, R21 ;  /* 0x000000011a157824 */ /* 0x000fca00078e0215 */
[----:B------:R-:W-:-:S07]  /*1770*/  VOTE.ANY R0, PT, P0 ;  /* 0x0000000000007806 */ /* 0x000fce00000e0100 */
[----:B------:R-:W-:Y:S05]  /*1780*/  BSYNC.RECONVERGENT B2 ;  /* 0x0000000000027941 */ /* 0x000fea0003800200 */
.L_x_469:
[----:B------:R-:W-:Y:S01]  /*1790*/  ISETP.GT.U32.AND P1, PT, R28, 0x1, PT ;  /* 0x000000011c00780c */ /* 0x000fe20003f24070 */
[----:B------:R-:W-:-:S12]  /*17a0*/  IMAD.MOV.U32 R28, RZ, RZ, R33 ;  /* 0x000000ffff1c7224 */ /* 0x000fd800078e0021 */
[----:B------:R-:W-:Y:S05]  /*17b0*/  @P0 BRA P1, `(.L_x_470) ;  /* 0xfffffffc00ac0947 */ /* 0x000fea000083ffff */
[----:B------:R-:W-:Y:S05]  /*17c0*/  BSYNC B0 ;  /* 0x0000000000007941 */ /* 0x000fea0003800000 */
.L_x_466:
[----:B------:R2:W3:Y:S02]  /*17d0*/  LDS.64 R28, [R31+0x6600] ;  /* 0x006600001f1c7984 */ /* 0x0004e40000000a00 */
.L_x_465:
[C---:B------:R-:W-:Y:S01]  /*17e0*/  IMAD.IADD R27, R21.reuse, 0x1, -R22 ;  /* 0x00000001151b7824 */ /* 0x040fe200078e0a16 */
[----:B------:R-:W-:-:S04]  /*17f0*/  LOP3.LUT R21, R21, 0x80000000, RZ, 0xfc, !PT ;  /* 0x8000000015157812 */ /* 0x000fc800078efcff */
[C---:B---3--:R-:W-:Y:S01]  /*1800*/  IADD3 R26, P0, PT, R27.reuse, R28, RZ ;  /* 0x0000001c1b1a7210 */ /* 0x048fe20007f1e0ff */
[----:B------:R3:W-:Y:S03]  /*1810*/  STG.E.STRONG.SYS desc[UR8][R38.64], R21 ;  /* 0x0000001526007986 */ /* 0x0007e6000c115908 */
[----:B------:R-:W-:-:S05]  /*1820*/  LEA.HI.X.SX32 R27, R27, R29, 0x1, P0 ;  /* 0x0000001d1b1b7211 */ /* 0x000fca00000f0eff */
[----:B------:R3:W-:Y:S04]  /*1830*/  STS.64 [R31+0x6600], R26 ;  /* 0x0066001a1f007388 */ /* 0x0007e80000000a00 */
.L_x_464:
[----:B------:R-:W-:Y:S05]  /*1840*/  BSYNC B1 ;  /* 0x0000000000017941 */ /* 0x000fea0003800000 */
.L_x_463:
[----:B--23--:R-:W2:Y:S01]  /*1850*/  LDC.64 R26, c[0x0][0x390] ;  /* 0x0000e400ff1a7b82 */ /* 0x00cea20000000a00 */
[----:B------:R-:W-:Y:S05]  /*1860*/  WARPSYNC.ALL ;  /* 0x0000000000007948 */ /* 0x000fea0003800000 */
[----:B------:R-:W-:Y:S02]  /*1870*/  UMOV UR5, 0x400 ;  /* 0x0000040000057882 */ /* 0x000fe40000000000 */
[----:B------:R-:W3:Y:S08]  /*1880*/  LDC R21, c[0x0][0x3c0] ;  /* 0x0000f000ff157b82 */ /* 0x000ef00000000800 */
[----:B------:R-:W4:Y:S01]  /*1890*/  S2UR UR6, SR_CgaCtaId ;  /* 0x00000000000679c3 */ /* 0x000f220000008800 */
[----:B--2---:R-:W-:-:S02]  /*18a0*/  ISETP.EQ.U32.AND P1, PT, R26, RZ, PT ;  /* 0x000000ff1a00720c */ /* 0x004fc40003f22070 */
[----:B---3--:R-:W-:-:S04]  /*18b0*/  ISETP.GE.AND P0, PT, R63, R21, PT ;  /* 0x000000153f00720c */ /* 0x008fc80003f06270 */
[----:B------:R-:W-:-:S04]  /*18c0*/  ISETP.EQ.OR.EX P0, PT, R27, RZ, !P0, P1 ;  /* 0x000000ff1b00720c */ /* 0x000fc80004702710 */
[----:B------:R-:W-:Y:S01]  /*18d0*/  ISETP.GT.U32.OR P0, PT, R37, 0xff, P0 ;  /* 0x000000ff2500780c */ /* 0x000fe20000704470 */
[----:B----4-:R-:W-:-:S12]  /*18e0*/  ULEA UR5, UR6, UR5, 0x18 ;  /* 0x0000000506057291 */ /* 0x010fd8000f8ec0ff */
[----:B------:R-:W2:Y:S01]  /*18f0*/  @!P0 LDS.64 R26, [R31+0x6600] ;  /* 0x006600001f1a8984 */ /* 0x000ea20000000a00 */
[----:B------:R-:W-:Y:S02]  /*1900*/  @!P0 ISETP.GT.U32.AND P1, PT, R37, R23, PT ;  /* 0x000000172500820c */ /* 0x000fe40003f24070 */
[----:B------:R-:W-:Y:S02]  /*1910*/  LEA R23, R23, UR5, 0x3 ;  /* 0x0000000517177c11 */ /* 0x000fe4000f8e18ff */
[----:B-1----:R-:W-:-:S04]  /*1920*/  @!P0 SEL R29, RZ, 0x1980, !P1 ;  /* 0x00001980ff1d8807 */ /* 0x002fc80004800000 */
[--C-:B--2---:R-:W-:Y:S02]  /*1930*/  @!P0 IADD3 R26, P1, P2, R26, R29, R22.reuse ;  /* 0x0000001d1a1a8210 */ /* 0x104fe40007a3e016 */
[----:B------:R-:W-:-:S04]  /*1940*/  @!P0 SHF.R.S32.HI R29, RZ, 0x1f, R22 ;  /* 0x0000001fff1d8819 */ /* 0x000fc80000011416 */
[----:B------:R-:W-:-:S05]  /*1950*/  @!P0 IADD3.X R27, PT, PT, R27, RZ, R29, P1, P2 ;  /* 0x000000ff1b1b8210 */ /* 0x000fca0000fe441d */
[----:B------:R1:W-:Y:S01]  /*1960*/  @!P0 STG.E.64 desc[UR8][R24.64], R26 ;  /* 0x0000001a18008986 */ /* 0x0003e2000c101b08 */
[----:B------:R-:W-:Y:S01]  /*1970*/  BAR.SYNC.DEFER_BLOCKING 0x0 ;  /* 0x0000000000007b1d */ /* 0x000fe20000010000 */
[----:B------:R-:W-:-:S05]  /*1980*/  ISETP.GT.AND P0, PT, R63, R21, PT ;  /* 0x000000153f00720c */ /* 0x000fca0003f04270 */
[----:B------:R-:W2:Y:S08]  /*1990*/  LDS.64 R22, [R23+0x6600] ;  /* 0x0066000017167984 */ /* 0x000eb00000000a00 */
[----:B-1----:R-:W-:Y:S05]  /*19a0*/  @P0 BRA `(.L_x_471) ;  /* 0x00000000005c0947 */ /* 0x002fea0003800000 */
[----:B------:R-:W1:Y:S01]  /*19b0*/  LDCU.64 UR4, c[0x0][0x3a0] ;  /* 0x00007400ff0477ac */ /* 0x000e620008000a00 */
[----:B--2---:R-:W-:-:S05]  /*19c0*/  IADD3 R0, P1, PT, R3, R22, RZ ;  /* 0x0000001603007210 */ /* 0x004fca0007f3e0ff */
[----:B------:R-:W-:Y:S01]  /*19d0*/  IMAD.X R25, RZ, RZ, R23, P1 ;  /* 0x000000ffff197224 */ /* 0x000fe200008e0617 */
[----:B-1----:R-:W-:-:S04]  /*19e0*/  LEA R22, P1, R0, UR4, 0x2 ;  /* 0x0000000400167c11 */ /* 0x002fc8000f8210ff */
        /* <DEDUP_REMOVED lines=19> */
.L_x_471:
[----:B------:R-:W1:Y:S01]  /*1b20*/  LDCU.64 UR4, c[0x0][0x3a0] ;  /* 0x00007400ff0477ac */ /* 0x000e620008000a00 */
[----:B------:R-:W-:Y:S01]  /*1b30*/  IMAD R24, R2, -0x1980, R21 ;  /* 0xffffe68002187824 */ /* 0x000fe200078e0215 */
[C---:B--2---:R-:W-:Y:S01]  /*1b40*/  IADD3 R0, P1, PT, R3.reuse, R22, RZ ;  /* 0x0000001603007210 */ /* 0x044fe20007f3e0ff */
        /* <DEDUP_REMOVED lines=8> */
[----:B------:R-:W-:Y:S01]  /*1bd0*/  VIADD R31, R3, 0xa0 ;  /* 0x000000a0031f7836 */ /* 0x000fe20000000000 */
[-C--:B------:R-:W-:Y:S01]  /*1be0*/  ISETP.GE.AND P2, PT, R27, R24.reuse, PT ;  /* 0x000000181b00720c */ /* 0x080fe20003f46270 */
[----:B------:R-:W-:Y:S01]  /*1bf0*/  VIADD R27, R3, 0xc0 ;  /* 0x000000c0031b7836 */ /* 0x000fe20000000000 */
[C---:B-1----:R-:W-:Y:S02]  /*1c00*/  LEA R22, P1, R0.reuse, UR4, 0x2 ;  /* 0x0000000400167c11 */ /* 0x042fe4000f8210ff */
[-C--:B------:R-:W-:Y:S02]  /*1c10*/  ISETP.GE.AND P6, PT, R31, R24.reuse, PT ;  /* 0x000000181f00720c */ /* 0x080fe40003fc6270 */
[----:B------:R-:W-:Y:S02]  /*1c20*/  LEA.HI.X R23, R0, UR5, R25, 0x2, P1 ;  /* 0x0000000500177c11 */ /* 0x000fe400088f1419 */
[----:B------:R-:W-:Y:S01]  /*1c30*/  ISETP.GE.AND P1, PT, R29, R24, PT ;  /* 0x000000181d00720c */ /* 0x000fe20003f26270 */
[----:B------:R-:W-:-:S02]  /*1c40*/  VIADD R29, R3, 0xe0 ;  /* 0x000000e0031d7836 */ /* 0x000fc40000000000 */
[----:B------:R-:W-:Y:S01]  /*1c50*/  @!P5 STG.E desc[UR8][R22.64], R4 ;  /* 0x000000041600d986 */ /* 0x000fe2000c101908 */
[-C--:B------:R-:W-:Y:S01]  /*1c60*/  ISETP.GE.AND P5, PT, R27, R24.reuse, PT ;  /* 0x000000181b00720c */ /* 0x080fe20003fa6270 */
[----:B------:R-:W-:Y:S02]  /*1c70*/  VIADD R27, R3, 0x100 ;  /* 0x00000100031b7836 */ /* 0x000fe40000000000 */
[----:B------:R1:W-:Y:S01]  /*1c80*/  @!P4 STG.E desc[UR8][R22.64+0x80], R5 ;  /* 0x000080051600c986 */ /* 0x0003e2000c101908 */
[-C--:B------:R-:W-:Y:S01]  /*1c90*/  ISETP.GE.AND P4, PT, R29, R24.reuse, PT ;  /* 0x000000181d00720c */ /* 0x080fe20003f86270 */
[----:B------:R-:W-:Y:S02]  /*1ca0*/  VIADD R29, R3, 0x120 ;  /* 0x00000120031d7836 */ /* 0x000fe40000000000 */
[----:B------:R-:W-:Y:S01]  /*1cb0*/  @!P3 STG.E desc[UR8][R22.64+0x100], R6 ;  /* 0x000100061600b986 */ /* 0x000fe2000c101908 */
[----:B------:R-:W-:Y:S01]  /*1cc0*/  ISETP.GE.AND P3, PT, R27, R24, PT ;  /* 0x000000181b00720c */ /* 0x000fe20003f66270 */
[----:B------:R-:W-:-:S02]  /*1cd0*/  VIADD R27, R3, 0x140 ;  /* 0x00000140031b7836 */ /* 0x000fc40000000000 */
[----:B------:R2:W-:Y:S01]  /*1ce0*/  @!P2 STG.E desc[UR8][R22.64+0x180], R7 ;  /* 0x000180071600a986 */ /* 0x0005e2000c101908 */
[-C--:B------:R-:W-:Y:S01]  /*1cf0*/  ISETP.GE.AND P2, PT, R29, R24.reuse, PT ;  /* 0x000000181d00720c */ /* 0x080fe20003f46270 */
[C---:B------:R-:W-:Y:S02]  /*1d00*/  VIADD R29, R3.reuse, 0x160 ;  /* 0x00000160031d7836 */ /* 0x040fe40000000000 */
[----:B-1----:R-:W-:Y:S01]  /*1d10*/  VIADD R5, R3, 0x180 ;  /* 0x0000018003057836 */ /* 0x002fe20000000000 */
[----:B------:R1:W-:Y:S01]  /*1d20*/  @!P1 STG.E desc[UR8][R22.64+0x200], R8 ;  /* 0x0002000816009986 */ /* 0x0003e2000c101908 */
[-C--:B------:R-:W-:Y:S01]  /*1d30*/  ISETP.GE.AND P1, PT, R27, R24.reuse, PT ;  /* 0x000000181b00720c */ /* 0x080fe20003f26270 */
[----:B------:R-:W-:Y:S02]  /*1d40*/  VIADD R27, R3, 0x1a0 ;  /* 0x000001a0031b7836 */ /* 0x000fe40000000000 */
[----:B------:R1:W-:Y:S01]  /*1d50*/  @!P5 STG.E desc[UR8][R22.64+0x300], R10 ;  /* 0x0003000a1600d986 */ /* 0x0003e2000c101908 */
[----:B------:R-:W-:Y:S01]  /*1d60*/  ISETP.GE.AND P5, PT, R5, R24, PT ;  /* 0x000000180500720c */ /* 0x000fe20003fa6270 */
[----:B------:R-:W-:-:S02]  /*1d70*/  VIADD R5, R3, 0x1c0 ;  /* 0x000001c003057836 */ /* 0x000fc40000000000 */
[----:B------:R1:W-:Y:S01]  /*1d80*/  @!P3 STG.E desc[UR8][R22.64+0x400], R12 ;  /* 0x0004000c1600b986 */ /* 0x0003e2000c101908 */
[----:B--2---:R-:W-:Y:S02]  /*1d90*/  VIADD R7, R3, 0x1e0 ;  /* 0x000001e003077836 */ /* 0x004fe40000000000 */
[-C--:B------:R-:W-:Y:S01]  /*1da0*/  ISETP.GE.AND P3, PT, R5, R24.reuse, PT ;  /* 0x000000180500720c */ /* 0x080fe20003f66270 */
[----:B------:R-:W-:Y:S01]  /*1db0*/  VIADD R5, R3, 0x200 ;  /* 0x0000020003057836 */ /* 0x000fe20000000000 */
[----:B------:R1:W-:Y:S01]  /*1dc0*/  @!P6 STG.E desc[UR8][R22.64+0x280], R9 ;  /* 0x000280091600e986 */ /* 0x0003e2000c101908 */
[----:B------:R-:W-:-:S03]  /*1dd0*/  ISETP.GE.AND P6, PT, R29, R24, PT ;  /* 0x000000181d00720c */ /* 0x000fc60003fc6270 */
        /* <DEDUP_REMOVED lines=12> */
.L_x_472:
[----:B------:R-:W-:Y:S05]  /*1ea0*/  @P0 BRA `(.L_x_473) ;  /* 0x0000000000480947 */ /* 0x000fea0003800000 */
[----:B------:R3:W5:Y:S04]  /*1eb0*/  LDG.E R45, desc[UR8][R40.64+0x800] ;  /* 0x00080008282d7981 */ /* 0x000768000c1e1900 */
[----:B--2---:R3:W5:Y:S04]  /*1ec0*/  LDG.E R7, desc[UR8][R40.64] ;  /* 0x0000000828077981 */ /* 0x004768000c1e1900 */
        /* <DEDUP_REMOVED lines=16> */
.L_x_473:
[----:B--2---:R-:W-:Y:S02]  /*1fd0*/  IMAD R4, R2, -0x1980, R21 ;  /* 0xffffe68002047824 */ /* 0x004fe400078e0215 */
[C---:B------:R-:W-:Y:S02]  /*1fe0*/  VIADD R5, R3.reuse, 0x20 ;  /* 0x0000002003057836 */ /* 0x040fe40000000000 */
[C---:B0-----:R-:W-:Y:S01]  /*1ff0*/  VIADD R47, R3.reuse, 0x40 ;  /* 0x00000040032f7836 */ /* 0x041fe20000000000 */
        /* <DEDUP_REMOVED lines=14> */
[----:B-1----:R2:W5:Y:S01]  /*20e0*/  @!P4 LDG.E R9, desc[UR8][R40.64+0x80] ;  /* 0x000080082809c981 */ /* 0x002562000c1e1900 */
        /* <DEDUP_REMOVED lines=33> */
.L_x_474:
[----:B------:R-:W-:Y:S05]  /*2300*/  @P0 BRA `(.L_x_475) ;  /* 0x0000000000540947 */ /* 0x000fea0003800000 */
[----:B------:R-:W1:Y:S02]  /*2310*/  LDCU.64 UR4, c[0x0][0x3b0] ;  /* 0x00007600ff0477ac */ /* 0x000e640008000a00 */
[----:B-1----:R-:W-:-:S04]  /*2320*/  LEA R2, P0, R0, UR4, 0x2 ;  /* 0x0000000400027c11 */ /* 0x002fc8000f8010ff */
        /* <DEDUP_REMOVED lines=19> */
.L_x_475:
[----:B------:R-:W1:Y:S01]  /*2460*/  LDCU.64 UR4, c[0x0][0x3b0] ;  /* 0x00007600ff0477ac */ /* 0x000e620008000a00 */
[----:B------:R-:W-:Y:S02]  /*2470*/  IMAD R2, R2, -0x1980, R21 ;  /* 0xffffe68002027824 */ /* 0x000fe400078e0215 */
[C---:B------:R-:W-:Y:S02]  /*2480*/  VIADD R21, R3.reuse, 0x40 ;  /* 0x0000004003157836 */ /* 0x040fe40000000000 */
[C---:B------:R-:W-:Y:S01]  /*2490*/  VIADD R5, R3.reuse, 0x20 ;  /* 0x0000002003057836 */ /* 0x040fe20000000000 */
[CC--:B------:R-:W-:Y:S01]  /*24a0*/  ISETP.GE.AND P3, PT, R3.reuse, R2.reuse, PT ;  /* 0x000000020300720c */ /* 0x0c0fe20003f66270 */
[----:B--23--:R-:W-:Y:S01]  /*24b0*/  VIADD R41, R3, 0x60 ;  /* 0x0000006003297836 */ /* 0x00cfe20000000000 */
[-C--:B------:R-:W-:Y:S01]  /*24c0*/  ISETP.GE.AND P1, PT, R21, R2.reuse, PT ;  /* 0x000000021500720c */ /* 0x080fe20003f26270 */
[----:B------:R-:W-:Y:S01]  /*24d0*/  VIADD R21, R3, 0x80 ;  /* 0x0000008003157836 */ /* 0x000fe20000000000 */
[-C--:B------:R-:W-:Y:S01]  /*24e0*/  ISETP.GE.AND P2, PT, R5, R2.reuse, PT ;  /* 0x000000020500720c */ /* 0x080fe20003f46270 */
[----:B0-----:R-:W-:Y:S01]  /*24f0*/  VIADD R47, R3, 0xc0 ;  /* 0x000000c0032f7836 */ /* 0x001fe20000000000 */
[-C--:B------:R-:W-:Y:S01]  /*2500*/  ISETP.GE.AND P0, PT, R41, R2.reuse, PT ;  /* 0x000000022900720c */ /* 0x080fe20003f06270 */
[----:B------:R-:W-:Y:S01]  /*2510*/  VIADD R41, R3, 0xa0 ;  /* 0x000000a003297836 */ /* 0x000fe20000000000 */
[----:B------:R-:W-:Y:S01]  /*2520*/  ISETP.GE.AND P6, PT, R21, R2, PT ;  /* 0x000000021500720c */ /* 0x000fe20003fc6270 */
[----:B------:R-:W-:Y:S01]  /*2530*/  VIADD R21, R3, 0xe0 ;  /* 0x000000e003157836 */ /* 0x000fe20000000000 */
[----:B-1----:R-:W-:-:S02]  /*2540*/  LEA R4, P4, R0, UR4, 0x2 ;  /* 0x0000000400047c11 */ /* 0x002fc4000f8810ff */
        /* <DEDUP_REMOVED lines=13> */
[C---:B0-----:R-:W-:Y:S01]  /*2620*/  VIADD R7, R3.reuse, 0x180 ;  /* 0x0000018003077836 */ /* 0x041fe20000000000 */
[----:B------:R2:W-:Y:S01]  /*2630*/  @!P5 STG.E desc[UR8][R4.64+0x280], R17 ;  /* 0x000280110400d986 */ /* 0x0005e2000c101908 */
[----:B-1----:R-:W-:-:S03]  /*2640*/  VIADD R9, R3, 0x1a0 ;  /* 0x000001a003097836 */ /* 0x002fc60000000000 */
[----:B------:R2:W-:Y:S01]  /*2650*/  @!P4 STG.E desc[UR8][R4.64+0x300], R19 ;  /* 0x000300130400c986 */ /* 0x0005e2000c101908 */
[-C--:B------:R-:W-:Y:S01]  /*2660*/  ISETP.GE.AND P5, PT, R7, R2.reuse, PT ;  /* 0x000000020700720c */ /* 0x080fe20003fa6270 */
[----:B------:R-:W-:Y:S01]  /*2670*/  VIADD R7, R3, 0x1c0 ;  /* 0x000001c003077836 */ /* 0x000fe20000000000 */
[-C--:B------:R-:W-:Y:S01]  /*2680*/  ISETP.GE.AND P4, PT, R9, R2.reuse, PT ;  /* 0x000000020900720c */ /* 0x080fe20003f86270 */
[C---:B------:R-:W-:Y:S01]  /*2690*/  VIADD R9, R3.reuse, 0x1e0 ;  /* 0x000001e003097836 */ /* 0x040fe20000000000 */
[----:B------:R2:W-:Y:S01]  /*26a0*/  @!P0 STG.E desc[UR8][R4.64+0x180], R13 ;  /* 0x0001800d04008986 */ /* 0x0005e2000c101908 */
[----:B------:R-:W-:Y:S01]  /*26b0*/  VIADD R3, R3, 0x200 ;  /* 0x0000020003037836 */ /* 0x000fe20000000000 */
[-C--:B------:R-:W-:Y:S02]  /*26c0*/  ISETP.GE.AND P0, PT, R25, R2.reuse, PT ;  /* 0x000000021900720c */ /* 0x080fe40003f06270 */
        /* <DEDUP_REMOVED lines=17> */
.L_x_462:
        /* <DEDUP_REMOVED lines=19> */
[----:B------:R-:W-:Y:S04]  /*2910*/  LDS R64, [R38+0x3434] ;  /* 0x0034340026407984 */ /* 0x000fe80000000800 */
[----:B------:R-:W0:Y:S04]  /*2920*/  LDS R63, [R38+0x3438] ;  /* 0x00343800263f7984 */ /* 0x000e280000000800 */
[----:B-1----:R-:W1:Y:S01]  /*2930*/  LDS R39, [R38+0x343c] ;  /* 0x00343c0026277984 */ /* 0x002e620000000800 */
[----:B--2---:R-:W-:-:S04]  /*2940*/  IADD3 R74, PT, PT, R71, R72, R73 ;  /* 0x00000048474a7210 */ /* 0x004fc80007ffe049 */
[----:B---3--:R-:W-:-:S04]  /*2950*/  IADD3 R74, PT, PT, R69, R74, R70 ;  /* 0x0000004a454a7210 */ /* 0x008fc80007ffe046 */
[----:B----4-:R-:W-:-:S04]  /*2960*/  IADD3 R74, PT, PT, R67, R74, R68 ;  /* 0x0000004a434a7210 */ /* 0x010fc80007ffe044 */
[----:B-----5:R-:W-:-:S04]  /*2970*/  IADD3 R74, PT, PT, R65, R74, R66 ;  /* 0x0000004a414a7210 */ /* 0x020fc80007ffe042 */
[----:B0-----:R-:W-:-:S05]  /*2980*/  IADD3 R74, PT, PT, R63, R74, R64 ;  /* 0x0000004a3f4a7210 */ /* 0x001fca0007ffe040 */
[----:B-1----:R-:W-:Y:S01]  /*2990*/  IMAD.IADD R39, R39, 0x1, R74 ;  /* 0x0000000127277824 */ /* 0x002fe200078e024a */
        /* <DEDUP_REMOVED lines=10> */
.L_x_566:
[----:B-1----:R-:W-:-:S04]  /*2a40*/  @P0 IMAD.IADD R38, R74, 0x1, R38 ;  /* 0x000000014a260824 */ /* 0x002fc800078e0226 */
[----:B------:R-:W-:Y:S02]  /*2a50*/  IMAD.IADD R38, R38, 0x1, -R39 ;  /* 0x0000000126267824 */ /* 0x000fe400078e0a27 */
[----:B------:R-:W-:Y:S02]  /*2a60*/  IMAD R39, R37, 0x34, R0 ;  /* 0x0000003425277824 */ /* 0x000fe400078e0200 */
[----:B------:R-:W-:-:S03]  /*2a70*/  IMAD.IADD R73, R73, 0x1, R38 ;  /* 0x0000000149497824 */ /* 0x000fc600078e0226 */
[----:B------:R1:W-:Y:S01]  /*2a80*/  STS [R39+0x3410], R38 ;  /* 0x0034102627007388 */ /* 0x0003e20000000800 */
        /* <DEDUP_REMOVED lines=18> */
[----:B-1----:R-:W-:-:S03]  /*2bb0*/  IMAD.IADD R38, R63, 0x1, R64 ;  /* 0x000000013f267824 */ /* 0x002fc600078e0240 */
[----:B------:R2:W-:Y:S04]  /*2bc0*/  STS [R39+0x3438], R64 ;  /* 0x0034384027007388 */ /* 0x0005e80000000800 */
[----:B------:R2:W-:Y:S02]  /*2bd0*/  STS [R39+0x343c], R38 ;  /* 0x00343c2627007388 */ /* 0x0005e40000000800 */
.L_x_476:
[----:B--2---:R-:W2:Y:S01]  /*2be0*/  LDL R71, [R1] ;  /* 0x0000000001477983 */ /* 0x004ea20000100800 */
[----:B------:R-:W-:Y:S05]  /*2bf0*/  WARPSYNC.ALL ;  /* 0x0000000000007948 */ /* 0x000fea0003800000 */
[----:B------:R-:W-:Y:S01]  /*2c00*/  IMAD.MOV.U32 R38, RZ, RZ, RZ ;  /* 0x000000ffff267224 */ /* 0x000fe200078e00ff */
[----:B------:R-:W-:Y:S01]  /*2c10*/  BSSY.RECONVERGENT B0, `(.L_x_478) ;  /* 0x000002c000007945 */ /* 0x000fe20003800200 */
[----:B-1----:R-:W-:Y:S02]  /*2c20*/  IMAD.MOV.U32 R39, RZ, RZ, R37 ;  /* 0x000000ffff277224 */ /* 0x002fe400078e0025 */
[----:B------:R-:W-:-:S04]  /*2c30*/  IMAD.HI.U32 R39, R37, 0x15555556, R38 ;  /* 0x1555555625277827 */ /* 0x000fc800078e0026 */
[----:B------:R-:W-:Y:S01]  /*2c40*/  IMAD R39, R39, 0x4, R0 ;  /* 0x0000000427277824 */ /* 0x000fe200078e0200 */
[----:B------:R-:W-:Y:S06]  /*2c50*/  BAR.SYNC.DEFER_BLOCKING 0x0 ;  /* 0x0000000000007b1d */ /* 0x000fec0000010000 */
[----:B------:R-:W1:Y:S01]  /*2c60*/  LDS R39, [R39+0x3410] ;  /* 0x0034100027277984 */ /* 0x000e620000000800 */
[----:B--2---:R-:W-:-:S13]  /*2c70*/  ISETP.NE.AND P0, PT, R71, RZ, PT ;  /* 0x000000ff4700720c */ /* 0x004fda0003f05270 */
[----:B-1----:R-:W-:Y:S05]  /*2c80*/  @P0 BRA `(.L_x_479) ;  /* 0x0000000000900947 */ /* 0x002fea0003800000 */
[----:B------:R-:W1:Y:S04]  /*2c90*/  LDS R65, [R21] ;  /* 0x0000000015417984 */ /* 0x000e680000000800 */
[----:B------:R-:W2:Y:S04]  /*2ca0*/  LDS R67, [R21+0x400] ;  /* 0x0004000015437984 */ /* 0x000ea80000000800 */
[----:B------:R-:W3:Y:S04]  /*2cb0*/  LDS R69, [R21+0x800] ;  /* 0x0008000015457984 */ /* 0x000ee80000000800 */
[----:B------:R-:W4:Y:S04]  /*2cc0*/  LDS R63, [R21+0xc00] ;  /* 0x000c0000153f7984 */ /* 0x000f280000000800 */
[----:B------:R-:W5:Y:S04]  /*2cd0*/  LDS R76, [R21+0x1000] ;  /* 0x00100000154c7984 */ /* 0x000f680000000800 */
[----:B------:R-:W5:Y:S04]  /*2ce0*/  LDS R72, [R21+0x1400] ;  /* 0x0014000015487984 */ /* 0x000f680000000800 */
[----:B0-----:R-:W0:Y:S04]  /*2cf0*/  LDS R74, [R21+0x1800] ;  /* 0x00180000154a7984 */ /* 0x001e280000000800 */
[----:B------:R-:W0:Y:S04]  /*2d00*/  LDS R70, [R21+0x1c00] ;  /* 0x001c000015467984 */ /* 0x000e280000000800 */
[----:B------:R-:W0:Y:S04]  /*2d10*/  LDS R38, [R21+0x2000] ;  /* 0x0020000015267984 */ /* 0x000e280000000800 */
[----:B------:R-:W0:Y:S04]  /*2d20*/  LDS R68, [R21+0x2400] ;  /* 0x0024000015447984 */ /* 0x000e280000000800 */
[----:B------:R-:W0:Y:S01]  /*2d30*/  LDS R66, [R21+0x2800] ;  /* 0x0028000015427984 */ /* 0x000e220000000800 */
[----:B-1----:R-:W-:-:S03]  /*2d40*/  IMAD.IADD R65, R39, 0x1, R65 ;  /* 0x0000000127417824 */ /* 0x002fc600078e0241 */
[----:B------:R-:W1:Y:S01]  /*2d50*/  LDS R64, [R21+0x2c00] ;  /* 0x002c000015407984 */ /* 0x000e620000000800 */
[C---:B--2---:R-:W-:Y:S02]  /*2d60*/  IMAD.IADD R67, R39.reuse, 0x1, R67 ;  /* 0x0000000127437824 */ /* 0x044fe400078e0243 */
[C---:B---3--:R-:W-:Y:S01]  /*2d70*/  IMAD.IADD R69, R39.reuse, 0x1, R69 ;  /* 0x0000000127457824 */ /* 0x048fe200078e0245 */
[----:B------:R2:W-:Y:S01]  /*2d80*/  STS [R21], R65 ;  /* 0x0000004115007388 */ /* 0x0005e20000000800 */
[----:B----4-:R-:W-:-:S03]  /*2d90*/  IMAD.IADD R63, R39, 0x1, R63 ;  /* 0x00000001273f7824 */ /* 0x010fc600078e023f */
[----:B------:R2:W-:Y:S01]  /*2da0*/  STS [R21+0x400], R67 ;  /* 0x0004004315007388 */ /* 0x0005e20000000800 */
[----:B-----5:R-:W-:-:S03]  /*2db0*/  IMAD.IADD R76, R39, 0x1, R76 ;  /* 0x00000001274c7824 */ /* 0x020fc600078e024c */
[----:B------:R2:W-:Y:S01]  /*2dc0*/  STS [R21+0x800], R69 ;  /* 0x0008004515007388 */ /* 0x0005e20000000800 */
[----:B------:R-:W-:-:S03]  /*2dd0*/  IMAD.IADD R72, R39, 0x1, R72 ;  /* 0x0000000127487824 */ /* 0x000fc600078e0248 */
[----:B------:R2:W-:Y:S01]  /*2de0*/  STS [R21+0xc00], R63 ;  /* 0x000c003f15007388 */ /* 0x0005e20000000800 */
[----:B0-----:R-:W-:-:S03]  /*2df0*/  IMAD.IADD R74, R39, 0x1, R74 ;  /* 0x00000001274a7824 */ /* 0x001fc600078e024a */
        /* <DEDUP_REMOVED lines=11> */
[----:B------:R2:W-:Y:S04]  /*2eb0*/  STS [R21+0x2800], R66 ;  /* 0x0028004215007388 */ /* 0x0005e80000000800 */
[----:B------:R2:W-:Y:S02]  /*2ec0*/  STS [R21+0x2c00], R64 ;  /* 0x002c004015007388 */ /* 0x0005e40000000800 */
.L_x_479:
[----:B------:R-:W-:Y:S05]  /*2ed0*/  BSYNC.RECONVERGENT B0 ;  /* 0x0000000000007941 */ /* 0x000fea0003800200 */
.L_x_478:
[----:B------:R-:W-:Y:S01]  /*2ee0*/  BAR.SYNC.DEFER_BLOCKING 0x0 ;  /* 0x0000000000007b1d */ /* 0x000fe20000010000 */
[----:B------:R-:W-:-:S05]  /*2ef0*/  R2P PR, R23, 0x7f ;  /* 0x0000007f17007804 */ /* 0x000fca0000000000 */
[----:B------:R-:W-:Y:S01]  /*2f00*/  BSSY.RECONVERGENT B0, `(.L_x_480) ;  /* 0x0000022000007945 */ /* 0x000fe20003800200 */
[----:B--2---:R-:W1:Y:S07]  /*2f10*/  S2R R72, SR_LANEID ;  /* 0x0000000000487919 */ /* 0x004e6e0000000000 */
[----:B------:R-:W-:Y:S02]  /*2f20*/  VOTE.ANY R38, PT, P0 ;  /* 0x0000000000267806 */ /* 0x000fe400000e0100 */
[----:B------:R-:W-:-:S02]  /*2f30*/  VOTE.ANY R63, PT, P1 ;  /* 0x00000000003f7806 */ /* 0x000fc400008e0100 */
        /* <DEDUP_REMOVED lines=9> */
[----:B------:R-:W-:Y:S02]  /*2fd0*/  LOP3.LUT P0, RZ, R23, 0x80, RZ, 0xc0, !PT ;  /* 0x0000008017ff7812 */ /* 0x000fe4000780c0ff */
[----:B------:R-:W-:Y:S02]  /*2fe0*/  LOP3.LUT R38, R67, R38, RZ, 0xc0, !PT ;  /* 0x0000002643267212 */ /* 0x000fe400078ec0ff */
[----:B------:R-:W-:-:S02]  /*2ff0*/  @!P4 LOP3.LUT R63, RZ, R63, RZ, 0x33, !PT ;  /* 0x0000003fff3fc212 */ /* 0x000fc400078e33ff */
[----:B------:R-:W-:Y:S02]  /*3000*/  VOTE.ANY R23, PT, P5 ;  /* 0x0000000000177806 */ /* 0x000fe400028e0100 */
[----:B------:R-:W-:Y:S02]  /*3010*/  LOP3.LUT R38, R63, R38, RZ, 0xc0, !PT ;  /* 0x000000263f267212 */ /* 0x000fe400078ec0ff */
[----:B------:R-:W-:Y:S02]  /*3020*/  @!P5 LOP3.LUT R23, RZ, R23, RZ, 0x33, !PT ;  /* 0x00000017ff17d212 */ /* 0x000fe400078e33ff */
[----:B------:R-:W-:Y:S02]  /*3030*/  VOTE.ANY R64, PT, P6 ;  /* 0x0000000000407806 */ /* 0x000fe400030e0100 */
[----:B------:R-:W-:Y:S02]  /*3040*/  LOP3.LUT R23, R23, R38, RZ, 0xc0, !PT ;  /* 0x0000002617177212 */ /* 0x000fe400078ec0ff */
[----:B------:R-:W2:Y:S01]  /*3050*/  S2R R38, SR_LEMASK ;  /* 0x0000000000267919 */ /* 0x000ea20000003a00 */
[----:B------:R-:W-:-:S02]  /*3060*/  VOTE.ANY R66, PT, P0 ;  /* 0x0000000000427806 */ /* 0x000fc400000e0100 */
[----:B------:R-:W-:Y:S02]  /*3070*/  @!P6 LOP3.LUT R64, RZ, R64, RZ, 0x33, !PT ;  /* 0x00000040ff40e212 */ /* 0x000fe400078e33ff */
[----:B------:R-:W-:Y:S02]  /*3080*/  @!P0 LOP3.LUT R66, RZ, R66, RZ, 0x33, !PT ;  /* 0x00000042ff428212 */ /* 0x000fe400078e33ff */
[----:B------:R-:W-:Y:S01]  /*3090*/  LOP3.LUT R23, R64, R23, RZ, 0xc0, !PT ;  /* 0x0000001740177212 */ /* 0x000fe200078ec0ff */
[----:B------:R-:W-:-:S03]  /*30a0*/  IMAD.MOV.U32 R64, RZ, RZ, RZ ;  /* 0x000000ffff407224 */ /* 0x000fc600078e00ff */
[----:B------:R-:W-:-:S04]  /*30b0*/  LOP3.LUT R65, R66, R23, RZ, 0xc0, !PT ;  /* 0x0000001742417212 */ /* 0x000fc800078ec0ff */
[----:B------:R-:W1:Y:S02]  /*30c0*/  FLO.U32 R63, R65 ;  /* 0x00000041003f7300 */ /* 0x000e6400000e0000 */
[----:B-1----:R-:W-:Y:S02]  /*30d0*/  ISETP.NE.AND P0, PT, R72, R63, PT ;  /* 0x0000003f4800720c */ /* 0x002fe40003f05270 */
[----:B--2---:R-:W-:-:S06]  /*30e0*/  LOP3.LUT R23, R38, R65, RZ, 0xc0, !PT ;  /* 0x0000004126177212 */ /* 0x004fcc00078ec0ff */
[----:B------:R-:W1:Y:S05]  /*30f0*/  POPC R23, R23 ;  /* 0x0000001700177309 */ /* 0x000e6a0000000000 */
[----:B------:R-:W-:Y:S05]  /*3100*/  @P0 BRA `(.L_x_481) ;  /* 0x0000000000040947 */ /* 0x000fea0003800000 */
[----:B-1----:R2:W3:Y:S02]  /*3110*/  ATOMS.ADD R64, [R46], R23 ;  /* 0x000000172e40738c */ /* 0x0024e40000000000 */
.L_x_481:
[----:B------:R-:W-:Y:S05]  /*3120*/  BSYNC.RECONVERGENT B0 ;  /* 0x0000000000007941 */ /* 0x000fea0003800200 */
.L_x_480:
[----:B------:R-:W-:Y:S01]  /*3130*/  R2P PR, R24, 0x7f ;  /* 0x0000007f18007804 */ /* 0x000fe20000000000 */
[----:B------:R-:W-:Y:S01]  /*3140*/  BSSY.RECONVERGENT B0, `(.L_x_482) ;  /* 0x0000021000007945 */ /* 0x000fe20003800200 */
[----:B------:R-:W-:-:S11]  /*3150*/  IMAD.MOV.U32 R66, RZ, RZ, RZ ;  /* 0x000000ffff427224 */ /* 0x000fd600078e00ff */
[----:B0-2---:R-:W-:Y:S02]  /*3160*/  VOTE.ANY R46, PT, P0 ;  /* 0x00000000002e7806 */ /* 0x005fe400000e0100 */
[----:B------:R-:W-:Y:S02]  /*3170*/  VOTE.ANY R65, PT, P1 ;  /* 0x0000000000417806 */ /* 0x000fe400008e0100 */
[----:B------:R-:W-:Y:S02]  /*3180*/  @!P0 LOP3.LUT R46, RZ, R46, RZ, 0x33, !PT ;  /* 0x0000002eff2e8212 */ /* 0x000fe400078e33ff */
[----:B------:R-:W-:Y:S02]  /*3190*/  VOTE.ANY R67, PT, P2 ;  /* 0x0000000000437806 */ /* 0x000fe400010e0100 */
[----:B------:R-:W-:Y:S02]  /*31a0*/  @!P1 LOP3.LUT R65, RZ, R65, RZ, 0x33, !PT ;  /* 0x00000041ff419212 */ /* 0x000fe400078e33ff */
[----:B------:R-:W-:-:S02]  /*31b0*/  @!P2 LOP3.LUT R67, RZ, R67, RZ, 0x33, !PT ;  /* 0x00000043ff43a212 */ /* 0x000fc400078e33ff */
[----:B------:R-:W-:Y:S02]  /*31c0*/  LOP3.LUT R46, R65, R46, RZ, 0xc0, !PT ;  /* 0x0000002e412e7212 */ /* 0x000fe400078ec0ff */
[----:B------:R-:W-:Y:S02]  /*31d0*/  VOTE.ANY R65, PT, P3 ;  /* 0x0000000000417806 */ /* 0x000fe400018e0100 */
[----:B------:R-:W-:Y:S02]  /*31e0*/  LOP3.LUT R46, R67, R46, RZ, 0xc0, !PT ;  /* 0x0000002e432e7212 */ /* 0x000fe400078ec0ff */
[----:B------:R-:W-:Y:S02]  /*31f0*/  LOP3.LUT P0, RZ, R24, 0x80, RZ, 0xc0, !PT ;  /* 0x0000008018ff7812 */ /* 0x000fe4000780c0ff */
[----:B------:R-:W-:Y:S02]  /*3200*/  VOTE.ANY R67, PT, P4 ;  /* 0x0000000000437806 */ /* 0x000fe400020e0100 */
[----:B------:R-:W-:-:S02]  /*3210*/  @!P3 LOP3.LUT R65, RZ, R65, RZ, 0x33, !PT ;  /* 0x00000041ff41b212 */ /* 0x000fc400078e33ff */
[----:B------:R-:W-:Y:S02]  /*3220*/  @!P4 LOP3.LUT R67, RZ, R67, RZ, 0x33, !PT ;  /* 0x00000043ff43c212 */ /* 0x000fe400078e33ff */
[----:B------:R-:W-:Y:S02]  /*3230*/  LOP3.LUT R46, R65, R46, RZ, 0xc0, !PT ;  /* 0x0000002e412e7212 */ /* 0x000fe400078ec0ff */
[----:B------:R-:W-:Y:S02]  /*3240*/  VOTE.ANY R65, PT, P5 ;  /* 0x0000000000417806 */ /* 0x000fe400028e0100 */
[----:B------:R-:W-:Y:S02]  /*3250*/  LOP3.LUT R46, R67, R46, RZ, 0xc0, !PT ;  /* 0x0000002e432e7212 */ /* 0x000fe400078ec0ff */
[----:B------:R-:W-:Y:S02]  /*3260*/  VOTE.ANY R67, PT, P6 ;  /* 0x0000000000437806 */ /* 0x000fe400030e0100 */
[----:B------:R-:W-:-:S02]  /*3270*/  @!P5 LOP3.LUT R65, RZ, R65, RZ, 0x33, !PT ;  /* 0x00000041ff41d212 */ /* 0x000fc400078e33ff */
[----:B------:R-:W-:Y:S02]  /*3280*/  VOTE.ANY R69, PT, P0 ;  /* 0x0000000000457806 */ /* 0x000fe400000e0100 */
[----:B------:R-:W-:Y:S02]  /*3290*/  @!P6 LOP3.LUT R67, RZ, R67, RZ, 0x33, !PT ;  /* 0x00000043ff43e212 */ /* 0x000fe400078e33ff */
[----:B------:R-:W-:Y:S02]  /*32a0*/  LOP3.LUT R46, R65, R46, RZ, 0xc0, !PT ;  /* 0x0000002e412e7212 */ /* 0x000fe400078ec0ff */
[----:B------:R-:W-:Y:S02]  /*32b0*/  @!P0 LOP3.LUT R69, RZ, R69, RZ, 0x33, !PT ;  /* 0x00000045ff458212 */ /* 0x000fe400078e33ff */
[----:B------:R-:W-:-:S04]  /*32c0*/  LOP3.LUT R46, R67, R46, RZ, 0xc0, !PT ;  /* 0x0000002e432e7212 */ /* 0x000fc800078ec0ff */
[----:B------:R-:W-:Y:S02]  /*32d0*/  LOP3.LUT R69, R69, R46, RZ, 0xc0, !PT ;  /* 0x0000002e45457212 */ /* 0x000fe400078ec0ff */
[----:B---3--:R0:W2:Y:S02]  /*32e0*/  SHFL.IDX PT, R46, R64, R63, 0x1f ;  /* 0x00001f3f402e7589 */ /* 0x0080a400000e0000 */
[----:B------:R-:W3:Y:S01]  /*32f0*/  FLO.U32 R65, R69 ;  /* 0x0000004500417300 */ /* 0x000ee200000e0000 */
[----:B------:R-:W-:-:S07]  /*3300*/  LOP3.LUT R24, R38, R69, RZ, 0xc0, !PT ;  /* 0x0000004526187212 */ /* 0x000fce00078ec0ff */
[----:B------:R-:W4:Y:S01]  /*3310*/  POPC R24, R24 ;  /* 0x0000001800187309 */ /* 0x000f220000000000 */
[----:B---3--:R-:W-:-:S13]  /*3320*/  ISETP.NE.AND P0, PT, R72, R65, PT ;  /* 0x000000414800720c */ /* 0x008fda0003f05270 */
[----:B0-2-4-:R-:W-:Y:S05]  /*3330*/  @P0 BRA `(.L_x_483) ;  /* 0x0000000000040947 */ /* 0x015fea0003800000 */
[----:B------:R0:W2:Y:S02]  /*3340*/  ATOMS.ADD R66, [R47], R24 ;  /* 0x000000182f42738c */ /* 0x0000a40000000000 */
.L_x_483:
[----:B------:R-:W-:Y:S05]  /*3350*/  BSYNC.RECONVERGENT B0 ;  /* 0x0000000000007941 */ /* 0x000fea0003800200 */
.L_x_482:
[----:B------:R-:W-:Y:S01]  /*3360*/  R2P PR, R25, 0x7f ;  /* 0x0000007f19007804 */ /* 0x000fe20000000000 */
[----:B------:R-:W-:-:S12]  /*3370*/  BSSY.RECONVERGENT B0, `(.L_x_484) ;  /* 0x0000021000007945 */ /* 0x000fd80003800200 */
[----:B0-----:R-:W-:Y:S02]  /*3380*/  VOTE.ANY R47, PT, P0 ;  /* 0x00000000002f7806 */ /* 0x001fe400000e0100 */
        /* <DEDUP_REMOVED lines=19> */
[----:B------:R-:W-:Y:S01]  /*34c0*/  LOP3.LUT R47, R64, R47, RZ, 0xc0, !PT ;  /* 0x0000002f402f7212 */ /* 0x000fe200078ec0ff */
[----:B------:R-:W-:Y:S01]  /*34d0*/  IMAD.MOV.U32 R64, RZ, RZ, RZ ;  /* 0x000000ffff407224 */ /* 0x000fe200078e00ff */
[----:B------:R-:W-:Y:S02]  /*34e0*/  @!P0 LOP3.LUT R70, RZ, R70, RZ, 0x33, !PT ;  /* 0x00000046ff468212 */ /* 0x000fe400078e33ff */
[----:B------:R-:W-:-:S04]  /*34f0*/  LOP3.LUT R47, R68, R47, RZ, 0xc0, !PT ;  /* 0x0000002f442f7212 */ /* 0x000fc800078ec0ff */
[----:B------:R-:W-:Y:S02]  /*3500*/  LOP3.LUT R67, R70, R47, RZ, 0xc0, !PT ;  /* 0x0000002f46437212 */ /* 0x000fe400078ec0ff */
[----:B--2---:R0:W2:Y:S02]  /*3510*/  SHFL.IDX PT, R47, R66, R65, 0x1f ;  /* 0x00001f41422f7589 */ /* 0x0040a400000e0000 */
[----:B------:R-:W3:Y:S01]  /*3520*/  FLO.U32 R63, R67 ;  /* 0x00000043003f7300 */ /* 0x000ee200000e0000 */
[----:B------:R-:W-:-:S07]  /*3530*/  LOP3.LUT R25, R38, R67, RZ, 0xc0, !PT ;  /* 0x0000004326197212 */ /* 0x000fce00078ec0ff */
[----:B------:R-:W4:Y:S01]  /*3540*/  POPC R25, R25 ;  /* 0x0000001900197309 */ /* 0x000f220000000000 */
[----:B---3--:R-:W-:-:S13]  /*3550*/  ISETP.NE.AND P0, PT, R72, R63, PT ;  /* 0x0000003f4800720c */ /* 0x008fda0003f05270 */
[----:B0-2-4-:R-:W-:Y:S05]  /*3560*/  @P0 BRA `(.L_x_485) ;  /* 0x0000000000040947 */ /* 0x015fea0003800000 */
[----:B------:R0:W2:Y:S02]  /*3570*/  ATOMS.ADD R64, [R48], R25 ;  /* 0x000000193040738c */ /* 0x0000a40000000000 */
.L_x_485:
[----:B------:R-:W-:Y:S05]  /*3580*/  BSYNC.RECONVERGENT B0 ;  /* 0x0000000000007941 */ /* 0x000fea0003800200 */
.L_x_484:
[----:B------:R-:W-:Y:S01]  /*3590*/  R2P PR, R26, 0x7f ;  /* 0x0000007f1a007804 */ /* 0x000fe20000000000 */
[----:B------:R-:W-:Y:S01]  /*35a0*/  BSSY.RECONVERGENT B0, `(.L_x_486) ;  /* 0x0000021000007945 */ /* 0x000fe20003800200 */
[----:B------:R-:W-:-:S11]  /*35b0*/  IMAD.MOV.U32 R66, RZ, RZ, RZ ;  /* 0x000000ffff427224 */ /* 0x000fd600078e00ff */
        /* <DEDUP_REMOVED lines=31> */
.L_x_487:
[----:B------:R-:W-:Y:S05]  /*37b0*/  BSYNC.RECONVERGENT B0 ;  /* 0x0000000000007941 */ /* 0x000fea0003800200 */
.L_x_486:
        /* <DEDUP_REMOVED lines=34> */
.L_x_489:
[----:B------:R-:W-:Y:S05]  /*39e0*/  BSYNC.RECONVERGENT B0 ;  /* 0x0000000000007941 */ /* 0x000fea0003800200 */
.L_x_488:
        /* <DEDUP_REMOVED lines=34> */
.L_x_491:
[----:B------:R-:W-:Y:S05]  /*3c10*/  BSYNC.RECONVERGENT B0 ;  /* 0x0000000000007941 */ /* 0x000fea0003800200 */
.L_x_490:
        /* <DEDUP_REMOVED lines=12> */
[----:B------:R-:W-:Y:S01]  /*3ce0*/  VOTE.ANY R68, PT, P4 ;  /* 0x0000000000447806 */ /* 0x000fe200020e0100 */
[----:B--2---:R0:W2:Y:S01]  /*3cf0*/  SHFL.IDX PT, R29, R66, R65, 0x1f ;  /* 0x00001f41421d7589 */ /* 0x0040a200000e0000 */
        /* <DEDUP_REMOVED lines=13> */
[----:B------:R-:W-:-:S04]  /*3dd0*/  LOP3.LUT R67, R70, R51, RZ, 0xc0, !PT ;  /* 0x0000003346437212 */ /* 0x000fc800078ec0ff */
[----:B------:R-:W3:Y:S01]  /*3de0*/  FLO.U32 R63, R67 ;  /* 0x00000043003f7300 */ /* 0x000ee200000e0000 */
[----:B------:R-:W-:-:S07]  /*3df0*/  LOP3.LUT R51, R38, R67, RZ, 0xc0, !PT ;  /* 0x0000004326337212 */ /* 0x000fce00078ec0ff */
[----:B------:R-:W4:Y:S01]  /*3e00*/  POPC R51, R51 ;  /* 0x0000003300337309 */ /* 0x000f220000000000 */
[----:B---3--:R-:W-:-:S13]  /*3e10*/  ISETP.NE.AND P0, PT, R72, R63, PT ;  /* 0x0000003f4800720c */ /* 0x008fda0003f05270 */
[----:B0-2-4-:R-:W-:Y:S05]  /*3e20*/  @P0 BRA `(.L_x_493) ;  /* 0x0000000000040947 */ /* 0x015fea0003800000 */
[----:B------:R0:W2:Y:S02]  /*3e30*/  ATOMS.ADD R64, [R52], R51 ;  /* 0x000000333440738c */ /* 0x0000a40000000000 */
.L_x_493:
[----:B------:R-:W-:Y:S05]  /*3e40*/  BSYNC.RECONVERGENT B0 ;  /* 0x0000000000007941 */ /* 0x000fea0003800200 */
.L_x_492:
        /* <DEDUP_REMOVED lines=34> */
.L_x_495:
[----:B------:R-:W-:Y:S05]  /*4070*/  BSYNC.RECONVERGENT B0 ;  /* 0x0000000000007941 */ /* 0x000fea0003800200 */
.L_x_494:
        /* <DEDUP_REMOVED lines=34> */
.L_x_497:
[----:B------:R-:W-:Y:S05]  /*42a0*/  BSYNC.RECONVERGENT B0 ;  /* 0x0000000000007941 */ /* 0x000fea0003800200 */
.L_x_496:
        /* <DEDUP_REMOVED lines=34> */
.L_x_499:
[----:B------:R-:W-:Y:S05]  /*44d0*/  BSYNC.RECONVERGENT B0 ;  /* 0x0000000000007941 */ /* 0x000fea0003800200 */
.L_x_498:
        /* <DEDUP_REMOVED lines=34> */
.L_x_501:
[----:B------:R-:W-:Y:S05]  /*4700*/  BSYNC.RECONVERGENT B0 ;  /* 0x0000000000007941 */ /* 0x000fea0003800200 */
.L_x_500:
        /* <DEDUP_REMOVED lines=34> */
.L_x_503:
[----:B------:R-:W-:Y:S05]  /*4930*/  BSYNC.RECONVERGENT B0 ;  /* 0x0000000000007941 */ /* 0x000fea0003800200 */
.L_x_502:
        /* <DEDUP_REMOVED lines=34> */
.L_x_505:
[----:B------:R-:W-:Y:S05]  /*4b60*/  BSYNC.RECONVERGENT B0 ;  /* 0x0000000000007941 */ /* 0x000fea0003800200 */
.L_x_504:
[----:B------:R-:W-:Y:S01]  /*4b70*/  R2P PR, R42, 0x7f ;  /* 0x0000007f2a007804 */ /* 0x000fe20000000000 */
[----:B--2---:R2:W3:Y:S01]  /*4b80*/  SHFL.IDX PT, R64, R64, R63, 0x1f ;  /* 0x00001f3f40407589 */ /* 0x0044e200000e0000 */
[----:B------:R-:W-:Y:S11]  /*4b90*/  BSSY.RECONVERGENT B0, `(.L_x_506) ;  /* 0x0000020000007945 */ /* 0x000ff60003800200 */
[----:B0-----:R-:W-:-:S02]  /*4ba0*/  VOTE.ANY R58, PT, P0 ;  /* 0x00000000003a7806 */ /* 0x001fc400000e0100 */
        /* <DEDUP_REMOVED lines=19> */
[----:B------:R-:W-:Y:S01]  /*4ce0*/  LOP3.LUT R58, R65, R58, RZ, 0xc0, !PT ;  /* 0x0000003a413a7212 */ /* 0x000fe200078ec0ff */
[----:B------:R-:W-:Y:S01]  /*4cf0*/  IMAD.MOV.U32 R65, RZ, RZ, RZ ;  /* 0x000000ffff417224 */ /* 0x000fe200078e00ff */
[----:B------:R-:W-:Y:S02]  /*4d00*/  @!P0 LOP3.LUT R69, RZ, R69, RZ, 0x33, !PT ;  /* 0x00000045ff458212 */ /* 0x000fe400078e33ff */
[----:B------:R-:W-:-:S04]  /*4d10*/  LOP3.LUT R58, R67, R58, RZ, 0xc0, !PT ;  /* 0x0000003a433a7212 */ /* 0x000fc800078ec0ff */
[----:B------:R-:W-:-:S04]  /*4d20*/  LOP3.LUT R69, R69, R58, RZ, 0xc0, !PT ;  /* 0x0000003a45457212 */ /* 0x000fc800078ec0ff */
[----:B------:R-:W0:Y:S01]  /*4d30*/  FLO.U32 R58, R69 ;  /* 0x00000045003a7300 */ /* 0x000e2200000e0000 */
[----:B------:R-:W-:-:S07]  /*4d40*/  LOP3.LUT R42, R38, R69, RZ, 0xc0, !PT ;  /* 0x00000045262a7212 */ /* 0x000fce00078ec0ff */
[----:B------:R-:W4:Y:S01]  /*4d50*/  POPC R42, R42 ;  /* 0x0000002a002a7309 */ /* 0x000f220000000000 */
[----:B0-----:R-:W-:-:S13]  /*4d60*/  ISETP.NE.AND P0, PT, R72, R58, PT ;  /* 0x0000003a4800720c */ /* 0x001fda0003f05270 */
[----:B--234-:R-:W-:Y:S05]  /*4d70*/  @P0 BRA `(.L_x_507) ;  /* 0x0000000000040947 */ /* 0x01cfea0003800000 */
[----:B------:R0:W2:Y:S02]  /*4d80*/  ATOMS.ADD R65, [R59], R42 ;  /* 0x0000002a3b41738c */ /* 0x0000a40000000000 */
.L_x_507:
[----:B------:R-:W-:Y:S05]  /*4d90*/  BSYNC.RECONVERGENT B0 ;  /* 0x0000000000007941 */ /* 0x000fea0003800200 */
.L_x_506:
        /* <DEDUP_REMOVED lines=34> */
.L_x_509:
[----:B------:R-:W-:Y:S05]  /*4fc0*/  BSYNC.RECONVERGENT B0 ;  /* 0x0000000000007941 */ /* 0x000fea0003800200 */
.L_x_508:
[----:B------:R-:W-:Y:S01]  /*4fd0*/  R2P PR, R44, 0x7f ;  /* 0x0000007f2c007804 */ /* 0x000fe20000000000 */
[----:B--2---:R2:W3:Y:S01]  /*4fe0*/  SHFL.IDX PT, R66, R66, R59, 0x1f ;  /* 0x00001f3b42427589 */ /* 0x0044e200000e0000 */
        /* <DEDUP_REMOVED lines=26> */
[----:B------:R-:W4:Y:S01]  /*5190*/  FLO.U32 R58, R69 ;  /* 0x00000045003a7300 */ /* 0x000f2200000e0000 */
[----:B------:R-:W-:-:S07]  /*51a0*/  LOP3.LUT R44, R38, R69, RZ, 0xc0, !PT ;  /* 0x00000045262c7212 */ /* 0x000fce00078ec0ff */
[----:B------:R-:W0:Y:S01]  /*51b0*/  POPC R44, R44 ;  /* 0x0000002c002c7309 */ /* 0x000e220000000000 */
[----:B----4-:R-:W-:-:S13]  /*51c0*/  ISETP.NE.AND P0, PT, R72, R58, PT ;  /* 0x0000003a4800720c */ /* 0x010fda0003f05270 */
[----:B0-23--:R-:W-:Y:S05]  /*51d0*/  @P0 BRA `(.L_x_511) ;  /* 0x0000000000040947 */ /* 0x00dfea0003800000 */
[----:B------:R0:W2:Y:S02]  /*51e0*/  ATOMS.ADD R63, [R61], R44 ;  /* 0x0000002c3d3f738c */ /* 0x0000a40000000000 */
.L_x_511:
[----:B------:R-:W-:Y:S05]  /*51f0*/  BSYNC.RECONVERGENT B0 ;  /* 0x0000000000007941 */ /* 0x000fea0003800200 */
.L_x_510:
        /* <DEDUP_REMOVED lines=28> */
[----:B0-----:R-:W0:Y:S01]  /*53c0*/  FLO.U32 R61, R59 ;  /* 0x0000003b003d7300 */ /* 0x001e2200000e0000 */
[----:B------:R-:W-:-:S07]  /*53d0*/  LOP3.LUT R38, R38, R59, RZ, 0xc0, !PT ;  /* 0x0000003b26267212 */ /* 0x000fce00078ec0ff */
[----:B------:R2:W4:Y:S01]  /*53e0*/  POPC R45, R38 ;  /* 0x00000026002d7309 */ /* 0x0005220000000000 */
[----:B0-----:R-:W-:-:S13]  /*53f0*/  ISETP.NE.AND P0, PT, R72, R61, PT ;  /* 0x0000003d4800720c */ /* 0x001fda0003f05270 */
[----:B--234-:R-:W-:Y:S05]  /*5400*/  @P0 BRA `(.L_x_513) ;  /* 0x0000000000040947 */ /* 0x01cfea0003800000 */
[----:B------:R0:W2:Y:S02]  /*5410*/  ATOMS.ADD R60, [R62], R45 ;  /* 0x0000002d3e3c738c */ /* 0x0000a40000000000 */
.L_x_513:
[----:B------:R-:W-:Y:S05]  /*5420*/  BSYNC.RECONVERGENT B0 ;  /* 0x0000000000007941 */ /* 0x000fea0003800200 */
.L_x_512:
[----:B------:R-:W-:Y:S01]  /*5430*/  BAR.SYNC.DEFER_BLOCKING 0x0 ;  /* 0x0000000000007b1d */ /* 0x000fe20000010000 */
[----:B-1----:R-:W-:Y:S01]  /*5440*/  IMAD.IADD R23, R23, 0x1, R46 ;  /* 0x0000000117177824 */ /* 0x002fe200078e022e */
[----:B------:R-:W-:Y:S01]  /*5450*/  ISETP.NE.AND P0, PT, R71, RZ, PT ;  /* 0x000000ff4700720c */ /* 0x000fe20003f05270 */
[----:B------:R-:W-:Y:S02]  /*5460*/  IMAD.IADD R47, R24, 0x1, R47 ;  /* 0x00000001182f7824 */ /* 0x000fe400078e022f */
[----:B------:R-:W-:Y:S01]  /*5470*/  IMAD.IADD R25, R25, 0x1, R48 ;  /* 0x0000000119197824 */ /* 0x000fe200078e0230 */
[----:B------:R-:W-:Y:S01]  /*5480*/  BSSY B1, `(.L_x_514) ;  /* 0x0000063000017945 */ /* 0x000fe20003800000 */
[----:B------:R-:W-:Y:S01]  /*5490*/  IMAD.IADD R49, R26, 0x1, R49 ;  /* 0x000000011a317824 */ /* 0x000fe200078e0231 */
[----:B--2---:R1:W2:Y:S01]  /*54a0*/  SHFL.IDX PT, R38, R60, R61, 0x1f ;  /* 0x00001f3d3c267589 */ /* 0x0042a200000e0000 */
[----:B------:R-:W-:Y:S02]  /*54b0*/  IMAD.IADD R27, R27, 0x1, R50 ;  /* 0x000000011b1b7824 */ /* 0x000fe400078e0232 */
[----:B------:R-:W-:-:S02]  /*54c0*/  IMAD R23, R23, 0x4, R0 ;  /* 0x0000000417177824 */ /* 0x000fc400078e0200 */
[----:B------:R-:W-:Y:S02]  /*54d0*/  IMAD.IADD R59, R28, 0x1, R29 ;  /* 0x000000011c3b7824 */ /* 0x000fe400078e021d */
[----:B------:R-:W-:Y:S02]  /*54e0*/  IMAD R24, R47, 0x4, R0 ;  /* 0x000000042f187824 */ /* 0x000fe400078e0200 */
[----:B------:R-:W-:Y:S02]  /*54f0*/  IMAD.IADD R51, R51, 0x1, R52 ;  /* 0x0000000133337824 */ /* 0x000fe400078e0234 */
[--C-:B------:R-:W-:Y:S02]  /*5500*/  IMAD R29, R25, 0x4, R0.reuse ;  /* 0x00000004191d7824 */ /* 0x100fe400078e0200 */
[----:B------:R-:W-:Y:S02]  /*5510*/  IMAD.IADD R53, R30, 0x1, R53 ;  /* 0x000000011e357824 */ /* 0x000fe400078e0235 */
[----:B------:R-:W-:Y:S01]  /*5520*/  IMAD R28, R49, 0x4, R0 ;  /* 0x00000004311c7824 */ /* 0x000fe200078e0200 */
[----:B------:R3:W-:Y:S01]  /*5530*/  STS [R23+-0x4], R4 ;  /* 0xfffffc0417007388 */ /* 0x0007e20000000800 */
[----:B------:R-:W-:-:S02]  /*5540*/  IMAD.IADD R31, R31, 0x1, R54 ;  /* 0x000000011f1f7824 */ /* 0x000fc400078e0236 */
[--C-:B------:R-:W-:Y:S01]  /*5550*/  IMAD R27, R27, 0x4, R0.reuse ;  /* 0x000000041b1b7824 */ /* 0x100fe200078e0200 */
[----:B------:R4:W-:Y:S01]  /*5560*/  STS [R24+-0x4], R5 ;  /* 0xfffffc0518007388 */ /* 0x0009e20000000800 */
[----:B------:R-:W-:Y:S02]  /*5570*/  IMAD.IADD R55, R32, 0x1, R55 ;  /* 0x0000000120377824 */ /* 0x000fe400078e0237 */
[----:B------:R-:W-:Y:S01]  /*5580*/  IMAD R26, R59, 0x4, R0 ;  /* 0x000000043b1a7824 */ /* 0x000fe200078e0200 */
[----:B------:R-:W-:Y:S01]  /*5590*/  STS [R29+-0x4], R6 ;  /* 0xfffffc061d007388 */ /* 0x000fe20000000800 */
[----:B-1----:R-:W-:Y:S02]  /*55a0*/  IMAD.IADD R61, R33, 0x1, R56 ;  /* 0x00000001213d7824 */ /* 0x002fe400078e0238 */
[----:B------:R-:W-:Y:S01]  /*55b0*/  IMAD R25, R51, 0x4, R0 ;  /* 0x0000000433197824 */ /* 0x000fe200078e0200 */
[----:B------:R1:W-:Y:S01]  /*55c0*/  STS [R28+-0x4], R7 ;  /* 0xfffffc071c007388 */ /* 0x0003e20000000800 */
[----:B------:R-:W-:-:S02]  /*55d0*/  IMAD.IADD R57, R34, 0x1, R57 ;  /* 0x0000000122397824 */ /* 0x000fc400078e0239 */
[----:B---3--:R-:W-:Y:S01]  /*55e0*/  IMAD R4, R53, 0x4, R0 ;  /* 0x0000000435047824 */ /* 0x008fe200078e0200 */
[----:B------:R-:W-:Y:S01]  /*55f0*/  STS [R27+-0x4], R8 ;  /* 0xfffffc081b007388 */ /* 0x000fe20000000800 */
[----:B------:R-:W-:Y:S02]  /*5600*/  IMAD.IADD R35, R35, 0x1, R64 ;  /* 0x0000000123237824 */ /* 0x000fe400078e0240 */
[--C-:B----4-:R-:W-:Y:S01]  /*5610*/  IMAD R5, R31, 0x4, R0.reuse ;  /* 0x000000041f057824 */ /* 0x110fe200078e0200 */
[----:B------:R3:W-:Y:S01]  /*5620*/  STS [R26+-0x4], R9 ;  /* 0xfffffc091a007388 */ /* 0x0007e20000000800 */
        /* <DEDUP_REMOVED lines=8> */
[----:B------:R4:W-:Y:S01]  /*56b0*/  STS [R5+-0x4], R12 ;  /* 0xfffffc0c05007388 */ /* 0x0009e20000000800 */
[----:B--2---:R-:W-:Y:S02]  /*56c0*/  IMAD.IADD R33, R45, 0x1, R38 ;  /* 0x000000012d217824 */ /* 0x004fe400078e0226 */
[--C-:B-1----:R-:W-:Y:S01]  /*56d0*/  IMAD R7, R35, 0x4, R0.reuse ;  /* 0x0000000423077824 */ /* 0x102fe200078e0200 */
[----:B------:R4:W-:Y:S01]  /*56e0*/  STS [R30+-0x4], R13 ;  /* 0xfffffc0d1e007388 */ /* 0x0009e20000000800 */
[----:B------:R-:W-:-:S02]  /*56f0*/  IMAD R6, R65, 0x4, R0 ;  /* 0x0000000441067824 */ /* 0x000fc400078e0200 */
[--C-:B---3--:R-:W-:Y:S01]  /*5700*/  IMAD R9, R43, 0x4, R0.reuse ;  /* 0x000000042b097824 */ /* 0x108fe200078e0200 */
[----:B------:R4:W-:Y:S01]  /*5710*/  STS [R31+-0x4], R14 ;  /* 0xfffffc0e1f007388 */ /* 0x0009e20000000800 */
[--C-:B------:R-:W-:Y:S02]  /*5720*/  IMAD R8, R63, 0x4, R0.reuse ;  /* 0x000000043f087824 */ /* 0x100fe400078e0200 */
[--C-:B------:R-:W-:Y:S01]  /*5730*/  IMAD R33, R33, 0x4, R0.reuse ;  /* 0x0000000421217824 */ /* 0x100fe200078e0200 */
[----:B------:R4:W-:Y:S01]  /*5740*/  STS [R32+-0x4], R15 ;  /* 0xfffffc0f20007388 */ /* 0x0009e20000000800 */
[----:B------:R-:W-:-:S03]  /*5750*/  IMAD R35, R37, 0x8, R0 ;  /* 0x0000000825237824 */ /* 0x000fc600078e0200 */
[----:B------:R4:W-:Y:S04]  /*5760*/  STS [R7+-0x4], R16 ;  /* 0xfffffc1007007388 */ /* 0x0009e80000000800 */
[----:B------:R4:W-:Y:S04]  /*5770*/  STS [R6+-0x4], R17 ;  /* 0xfffffc1106007388 */ /* 0x0009e80000000800 */
[----:B------:R4:W-:Y:S04]  /*5780*/  STS [R9+-0x4], R18 ;  /* 0xfffffc1209007388 */ /* 0x0009e80000000800 */
[----:B------:R4:W-:Y:S04]  /*5790*/  STS [R8+-0x4], R19 ;  /* 0xfffffc1308007388 */ /* 0x0009e80000000800 */
[----:B------:R4:W-:Y:S01]  /*57a0*/  STS [R33+-0x4], R20 ;  /* 0xfffffc1421007388 */ /* 0x0009e20000000800 */
[----:B------:R-:W-:Y:S05]  /*57b0*/  @P0 BRA `(.L_x_515) ;  /* 0x0000000000bc0947 */ /* 0x000fea0003800000 */
[----:B------:R-:W4:Y:S02]  /*57c0*/  LDCU.64 UR6, c[0x0][0x398] ;  /* 0x00007300ff0677ac */ /* 0x000f240008000a00 */
[----:B----4-:R-:W-:-:S04]  /*57d0*/  LEA R12, P0, R37, UR6, 0x3 ;  /* 0x00000006250c7c11 */ /* 0x010fc8000f8018ff */
        /* <DEDUP_REMOVED lines=13> */
.L_x_521:
[----:B-1----:R-:W1:Y:S01]  /*58b0*/  LDC.64 R10, c[0x0][0x380] ;  /* 0x0000e000ff0a7b82 */ /* 0x002e620000000a00 */
[----:B------:R-:W-:Y:S01]  /*58c0*/  VIADD R19, R13, 0xffffffff ;  /* 0xffffffff0d137836 */ /* 0x000fe20000000000 */
[----:B------:R-:W-:Y:S03]  /*58d0*/  BSSY B2, `(.L_x_518) ;  /* 0x0000008000027945 */ /* 0x000fe60003800000 */
[----:B------:R-:W-:-:S04]  /*58e0*/  IMAD R17, R19, 0x100, R37 ;  /* 0x0000010013117824 */ /* 0x000fc800078e0225 */
[----:B-1----:R-:W-:-:S07]  /*58f0*/  IMAD.WIDE R10, R17, 0x4, R10 ;  /* 0x00000004110a7825 */ /* 0x002fce00078e020a */
.L_x_519:
[----:B------:R-:W-:Y:S05]  /*5900*/  YIELD ;  /* 0x0000000000007946 */ /* 0x000fea0003800000 */
[----:B------:R1:W-:Y:S06]  /*5910*/  MEMBAR.SC.CTA ;  /* 0x0000000000007992 */ /* 0x0003ec0000000000 */
[----:B-1----:R-:W2:Y:S02]  /*5920*/  LDG.E.STRONG.SYS R14, desc[UR8][R10.64] ;  /* 0x000000080a0e7981 */ /* 0x002ea4000c1f5900 */
[----:B--2---:R-:W-:-:S13]  /*5930*/  ISETP.NE.AND P0, PT, R14, RZ, PT ;  /* 0x000000ff0e00720c */ /* 0x004fda0003f05270 */
[----:B------:R-:W-:Y:S05]  /*5940*/  @!P0 BRA `(.L_x_519) ;  /* 0xfffffffc00ec8947 */ /* 0x000fea000383ffff */
[----:B------:R-:W-:Y:S05]  /*5950*/  BSYNC B2 ;  /* 0x0000000000027941 */ /* 0x000fea0003800000 */
.L_x_518:
[----:B------:R-:W-:Y:S01]  /*5960*/  BSSY.RECONVERGENT B2, `(.L_x_520) ;  /* 0x0000006000027945 */ /* 0x000fe20003800200 */
[C---:B------:R-:W-:Y:S02]  /*5970*/  ISETP.GT.AND P0, PT, R14.reuse, -0x1, PT ;  /* 0xffffffff0e00780c */ /* 0x040fe40003f04270 */
[----:B------:R-:W-:Y:S01]  /*5980*/  LOP3.LUT R14, R14, 0x3fffffff, RZ, 0xc0, !PT ;  /* 0x3fffffff0e0e7812 */ /* 0x000fe200078ec0ff */
[----:B------:R-:W-:Y:S05]  /*5990*/  WARPSYNC.EXCLUSIVE R12 ;  /* 0x000000000c007348 */ /* 0x000fea0003a00000 */
[----:B------:R-:W-:-:S05]  /*59a0*/  IMAD.IADD R15, R14, 0x1, R15 ;  /* 0x000000010e0f7824 */ /* 0x000fca00078e020f */
[----:B------:R-:W-:-:S07]  /*59b0*/  VOTE.ANY R12, PT, P0 ;  /* 0x00000000000c7806 */ /* 0x000fce00000e0100 */
[----:B------:R-:W-:Y:S05]  /*59c0*/  BSYNC.RECONVERGENT B2 ;  /* 0x0000000000027941 */ /* 0x000fea0003800200 */
.L_x_520:
[----:B------:R-:W-:Y:S01]  /*59d0*/  ISETP.GT.U32.AND P1, PT, R13, 0x1, PT ;  /* 0x000000010d00780c */ /* 0x000fe20003f24070 */
[----:B------:R-:W-:-:S12]  /*59e0*/  IMAD.MOV.U32 R13, RZ, RZ, R19 ;  /* 0x000000ffff0d7224 */ /* 0x000fd800078e0013 */
[----:B------:R-:W-:Y:S05]  /*59f0*/  @P0 BRA P1, `(.L_x_521) ;  /* 0xfffffffc00ac0947 */ /* 0x000fea000083ffff */
[----:B------:R-:W-:Y:S05]  /*5a00*/  BSYNC B0 ;  /* 0x0000000000007941 */ /* 0x000fea0003800000 */
.L_x_517:
[----:B------:R2:W3:Y:S02]  /*5a10*/  LDS.64 R10, [R35+0x6600] ;  /* 0x00660000230a7984 */ /* 0x0004e40000000a00 */
.L_x_516:
[----:B------:R-:W4:Y:S01]  /*5a20*/  LDC.64 R12, c[0x0][0x380] ;  /* 0x0000e000ff0c7b82 */ /* 0x000f220000000a00 */
[C---:B------:R-:W-:Y:S01]  /*5a30*/  IMAD.IADD R17, R15.reuse, 0x1, -R22 ;  /* 0x000000010f117824 */ /* 0x040fe200078e0a16 */
[----:B------:R-:W-:Y:S01]  /*5a40*/  LOP3.LUT R15, R15, 0x80000000, RZ, 0xfc, !PT ;  /* 0x800000000f0f7812 */ /* 0x000fe200078efcff */
[----:B------:R-:W-:-:S03]  /*5a50*/  IMAD R19, R2, 0x100, R37 ;  /* 0x0000010002137824 */ /* 0x000fc600078e0225 */
[----:B-1-3--:R-:W-:-:S04]  /*5a60*/  IADD3 R10, P0, PT, R17, R10, RZ ;  /* 0x0000000a110a7210 */ /* 0x00afc80007f1e0ff */
[----:B------:R-:W-:-:S05]  /*5a70*/  LEA.HI.X.SX32 R11, R17, R11, 0x1, P0 ;  /* 0x0000000b110b7211 */ /* 0x000fca00000f0eff */
[----:B------:R1:W-:Y:S01]  /*5a80*/  STS.64 [R35+0x6600], R10 ;  /* 0x0066000a23007388 */ /* 0x0003e20000000a00 */
[----:B----4-:R-:W-:-:S05]  /*5a90*/  IMAD.WIDE R12, R19, 0x4, R12 ;  /* 0x00000004130c7825 */ /* 0x010fca00078e020c */
[----:B------:R1:W-:Y:S02]  /*5aa0*/  STG.E.STRONG.SYS desc[UR8][R12.64], R15 ;  /* 0x0000000f0c007986 */ /* 0x0003e4000c115908 */
.L_x_515:
[----:B------:R-:W-:Y:S05]  /*5ab0*/  BSYNC B1 ;  /* 0x0000000000017941 */ /* 0x000fea0003800000 */
.L_x_514:
[----:B-1--4-:R-:W1:Y:S01]  /*5ac0*/  LDC.64 R14, c[0x0][0x390] ;  /* 0x0000e400ff0e7b82 */ /* 0x012e620000000a00 */
[----:B------:R-:W-:-:S04]  /*5ad0*/  IMAD R10, R2, 0x1980, RZ ;  /* 0x00001980020a7824 */ /* 0x000fc800078e02ff */
[----:B------:R-:W-:-:S03]  /*5ae0*/  VIADD R10, R10, 0x1980 ;  /* 0x000019800a0a7836 */ /* 0x000fc60000000000 */
[----:B------:R-:W3:Y:S01]  /*5af0*/  LDC R11, c[0x0][0x3c0] ;  /* 0x0000f000ff0b7b82 */ /* 0x000ee20000000800 */
[----:B-1----:R-:W-:Y:S02]  /*5b00*/  ISETP.EQ.U32.AND P1, PT, R14, RZ, PT ;  /* 0x000000ff0e00720c */ /* 0x002fe40003f22070 */
[----:B---3--:R-:W-:-:S04]  /*5b10*/  ISETP.GE.AND P0, PT, R10, R11, PT ;  /* 0x0000000b0a00720c */ /* 0x008fc80003f06270 */
[----:B------:R-:W-:-:S04]  /*5b20*/  ISETP.EQ.OR.EX P0, PT, R15, RZ, !P0, P1 ;  /* 0x000000ff0f00720c */ /* 0x000fc80004702710 */
[----:B------:R-:W-:-:S13]  /*5b30*/  ISETP.GT.U32.OR P0, PT, R37, 0xff, P0 ;  /* 0x000000ff2500780c */ /* 0x000fda0000704470 */
[----:B------:R-:W-:Y:S05]  /*5b40*/  @P0 BRA `(.L_x_522) ;  /* 0x0000000000200947 */ /* 0x000fea0003800000 */
[----:B------:R-:W1:Y:S01]  /*5b50*/  LDS.64 R12, [R35+0x6600] ;  /* 0x00660000230c7984 */ /* 0x000e620000000a00 */
[C---:B------:R-:W-:Y:S02]  /*5b60*/  LEA R14, P2, R37.reuse, R14, 0x3 ;  /* 0x0000000e250e7211 */ /* 0x040fe400078418ff */
[--C-:B------:R-:W-:Y:S02]  /*5b70*/  SHF.R.S32.HI R17, RZ, 0x1f, R22.reuse ;  /* 0x0000001fff117819 */ /* 0x100fe40000011416 */
[----:B------:R-:W-:Y:S02]  /*5b80*/  LEA.HI.X R15, R37, R15, RZ, 0x3, P2 ;  /* 0x0000000f250f7211 */ /* 0x000fe400010f1cff */
[----:B-1----:R-:W-:Y:S02]  /*5b90*/  IADD3 R12, P0, P1, R12, R39, R22 ;  /* 0x000000270c0c7210 */ /* 0x002fe4000791e016 */
[----:B------:R-:W-:-:S04]  /*5ba0*/  SHF.R.S32.HI R39, RZ, 0x1f, R39 ;  /* 0x0000001fff277819 */ /* 0x000fc80000011427 */
[----:B------:R-:W-:-:S05]  /*5bb0*/  IADD3.X R13, PT, PT, R13, R39, R17, P0, P1 ;  /* 0x000000270d0d7210 */ /* 0x000fca00007e2411 */
[----:B------:R1:W-:Y:S02]  /*5bc0*/  STG.E.64 desc[UR8][R14.64], R12 ;  /* 0x0000000c0e007986 */ /* 0x0003e4000c101b08 */
.L_x_522:
[----:B------:R-:W-:Y:S01]  /*5bd0*/  ISETP.GT.AND P0, PT, R10, R11, PT ;  /* 0x0000000b0a00720c */ /* 0x000fe20003f04270 */
[----:B------:R-:W-:Y:S05]  /*5be0*/  WARPSYNC.ALL ;  /* 0x0000000000007948 */ /* 0x000fea0003800000 */
[----:B------:R-:W-:Y:S07]  /*5bf0*/  BAR.SYNC.DEFER_BLOCKING 0x0 ;  /* 0x0000000000007b1d */ /* 0x000fee0000010000 */
[----:B------:R-:W-:Y:S05]  /*5c00*/  @P0 BRA `(.L_x_523) ;  /* 0x0000000800f80947 */ /* 0x000fea0003800000 */
[----:B------:R-:W3:Y:S01]  /*5c10*/  LDS R19, [R21] ;  /* 0x0000000015137984 */ /* 0x000ee20000000800 */
[----:B------:R-:W3:Y:S01]  /*5c20*/  LDCU UR5, c[0x0][0x3c4] ;  /* 0x00007880ff0577ac */ /* 0x000ee20008000800 */
[----:B------:R-:W4:Y:S01]  /*5c30*/  LDCU.64 UR6, c[0x0][0x3a0] ;  /* 0x00007400ff0677ac */ /* 0x000f220008000a00 */
[----:B---3--:R-:W-:-:S04]  /*5c40*/  SHF.R.U32.HI R10, RZ, UR5, R19 ;  /* 0x00000005ff0a7c19 */ /* 0x008fc80008011613 */
[----:B-1----:R-:W-:-:S05]  /*5c50*/  LOP3.LUT R13, R10, UR4, RZ, 0x30, !PT ;  /* 0x000000040a0d7c12 */ /* 0x002fca000f8e30ff */
[----:B------:R-:W-:-:S06]  /*5c60*/  IMAD R12, R13, 0x8, R0 ;  /* 0x000000080d0c7824 */ /* 0x000fcc00078e0200 */
[----:B------:R-:W1:Y:S02]  /*5c70*/  LDS.64 R12, [R12+0x6600] ;  /* 0x006600000c0c7984 */ /* 0x000e640000000a00 */
[----:B-1----:R-:W-:-:S05]  /*5c80*/  IADD3 R10, P1, PT, R12, R37, RZ ;  /* 0x000000250c0a7210 */ /* 0x002fca0007f3e0ff */
[----:B------:R-:W-:Y:S01]  /*5c90*/  IMAD.X R13, RZ, RZ, R13, P1 ;  /* 0x000000ffff0d7224 */ /* 0x000fe200008e060d */
[----:B----4-:R-:W-:-:S04]  /*5ca0*/  LEA R14, P1, R10, UR6, 0x2 ;  /* 0x000000060a0e7c11 */ /* 0x010fc8000f8210ff */
[----:B------:R-:W-:-:S05]  /*5cb0*/  LEA.HI.X R15, R10, UR7, R13, 0x2, P1 ;  /* 0x000000070a0f7c11 */ /* 0x000fca00088f140d */
[----:B------:R-:W-:Y:S01]  /*5cc0*/  STG.E desc[UR8][R14.64], R19 ;  /* 0x000000130e007986 */ /* 0x000fe2000c101908 */
[----:B------:R-:W-:-:S03]  /*5cd0*/  NOP ;  /* 0x0000000000007918 */ /* 0x000fc60000000000 */
[----:B--2---:R-:W1:Y:S02]  /*5ce0*/  LDS R35, [R21+0x600] ;  /* 0x0006000015237984 */ /* 0x004e640000000800 */
[----:B-1----:R-:W-:-:S04]  /*5cf0*/  SHF.R.U32.HI R10, RZ, UR5, R35 ;  /* 0x00000005ff0a7c19 */ /* 0x002fc80008011623 */
[----:B------:R-:W-:-:S05]  /*5d00*/  LOP3.LUT R13, R10, UR4, RZ, 0x30, !PT ;  /* 0x000000040a0d7c12 */ /* 0x000fca000f8e30ff */
[----:B------:R-:W-:-:S06]  /*5d10*/  IMAD R12, R13, 0x8, R0 ;  /* 0x000000080d0c7824 */ /* 0x000fcc00078e0200 */
[----:B------:R-:W1:Y:S02]  /*5d20*/  LDS.64 R12, [R12+0x6600] ;  /* 0x006600000c0c7984 */ /* 0x000e640000000a00 */
[----:B-1----:R-:W-:-:S05]  /*5d30*/  IADD3 R10, P1, PT, R12, R37, RZ ;  /* 0x000000250c0a7210 */ /* 0x002fca0007f3e0ff */
[----:B------:R-:W-:Y:S01]  /*5d40*/  IMAD.X R13, RZ, RZ, R13, P1 ;  /* 0x000000ffff0d7224 */ /* 0x000fe200008e060d */
[----:B------:R-:W-:-:S04]  /*5d50*/  LEA R16, P1, R10, UR6, 0x2 ;  /* 0x000000060a107c11 */ /* 0x000fc8000f8210ff */
[----:B------:R-:W-:-:S05]  /*5d60*/  LEA.HI.X R17, R10, UR7, R13, 0x2, P1 ;  /* 0x000000070a117c11 */ /* 0x000fca00088f140d */
[----:B------:R-:W-:Y:S01]  /*5d70*/  STG.E desc[UR8][R16.64+0x600], R35 ;  /* 0x0006002310007986 */ /* 0x000fe2000c101908 */
[----:B------:R-:W-:-:S03]  /*5d80*/  NOP ;  /* 0x0000000000007918 */ /* 0x000fc60000000000 */
[----:B------:R-:W1:Y:S02]  /*5d90*/  LDS R19, [R21+0xc00] ;  /* 0x000c000015137984 */ /* 0x000e640000000800 */
[----:B-1----:R-:W-:-:S04]  /*5da0*/  SHF.R.U32.HI R10, RZ, UR5, R19 ;  /* 0x00000005ff0a7c19 */ /* 0x002fc80008011613 */
[----:B------:R-:W-:-:S05]  /*5db0*/  LOP3.LUT R13, R10, UR4, RZ, 0x30, !PT ;  /* 0x000000040a0d7c12 */ /* 0x000fca000f8e30ff */
[----:B------:R-:W-:-:S05]  /*5dc0*/  IMAD R18, R13, 0x8, R0 ;  /* 0x000000080d127824 */ /* 0x000fca00078e0200 */
        /* <DEDUP_REMOVED lines=159> */
[----:B------:R1:W-:Y:S01]  /*67c0*/  STG.E desc[UR8][R12.64+0x6000], R15 ;  /* 0x0060000f0c007986 */ /* 0x0003e2000c101908 */
[----:B------:R-:W-:Y:S01]  /*67d0*/  NOP ;  /* 0x0000000000007918 */ /* 0x000fe20000000000 */
[----:B------:R-:W-:Y:S05]  /*67e0*/  BRA `(.L_x_524) ;  /* 0x0000001000c87947 */ /* 0x000fea0003800000 */
.L_x_523:
[----:B-1----:R-:W-:Y:S01]  /*67f0*/  IMAD R13, R2, -0x1980, R11 ;  /* 0xffffe680020d7824 */ /* 0x002fe200078e020b */
[----:B------:R-:W-:Y:S01]  /*6800*/  BSSY.RECONVERGENT B0, `(.L_x_525) ;  /* 0x000001a000007945 */ /* 0x000fe20003800200 */
[C---:B------:R-:W-:Y:S02]  /*6810*/  VIADD R12, R37.reuse, 0x300 ;  /* 0x00000300250c7836 */ /* 0x040fe40000000000 */
[C---:B------:R-:W-:Y:S01]  /*6820*/  VIADD R10, R37.reuse, 0x180 ;  /* 0x00000180250a7836 */ /* 0x040fe20000000000 */
[CC--:B------:R-:W-:Y:S01]  /*6830*/  ISETP.GE.AND P1, PT, R37.reuse, R13.reuse, PT ;  /* 0x0000000d2500720c */ /* 0x0c0fe20003f26270 */
[C---:B------:R-:W-:Y:S01]  /*6840*/  VIADD R14, R37.reuse, 0x480 ;  /* 0x00000480250e7836 */ /* 0x040fe20000000000 */
[-C--:B------:R-:W-:Y:S01]  /*6850*/  ISETP.GE.AND P3, PT, R12, R13.reuse, PT ;  /* 0x0000000d0c00720c */ /* 0x080fe20003f66270 */
[C---:B------:R-:W-:Y:S01]  /*6860*/  VIADD R12, R37.reuse, 0x780 ;  /* 0x00000780250c7836 */ /* 0x040fe20000000000 */
[-C--:B------:R-:W-:Y:S01]  /*6870*/  ISETP.GE.AND P2, PT, R10, R13.reuse, PT ;  /* 0x0000000d0a00720c */ /* 0x080fe20003f46270 */
[----:B------:R-:W-:Y:S01]  /*6880*/  VIADD R10, R37, 0x600 ;  /* 0x00000600250a7836 */ /* 0x000fe20000000000 */
[----:B------:R-:W-:-:S02]  /*6890*/  ISETP.GE.AND P4, PT, R14, R13, PT ;  /* 0x0000000d0e00720c */ /* 0x000fc40003f86270 */
[-C--:B------:R-:W-:Y:S01]  /*68a0*/  ISETP.GE.AND P6, PT, R12, R13.reuse, PT ;  /* 0x0000000d0c00720c */ /* 0x080fe20003fc6270 */
[----:B------:R-:W-:Y:S01]  /*68b0*/  VIADD R12, R37, 0x900 ;  /* 0x00000900250c7836 */ /* 0x000fe20000000000 */
[----:B------:R-:W-:-:S03]  /*68c0*/  ISETP.GE.AND P5, PT, R10, R13, PT ;  /* 0x0000000d0a00720c */ /* 0x000fc60003fa6270 */
[----:B------:R-:W-:Y:S10]  /*68d0*/  @P1 BRA `(.L_x_526) ;  /* 0x0000000000301947 */ /* 0x000ff40003800000 */
[----:B------:R-:W1:Y:S01]  /*68e0*/  LDS R17, [R21] ;  /* 0x0000000015117984 */ /* 0x000e620000000800 */
[----:B------:R-:W1:Y:S01]  /*68f0*/  LDCU UR5, c[0x0][0x3c4] ;  /* 0x00007880ff0577ac */ /* 0x000e620008000800 */
[----:B------:R-:W3:Y:S01]  /*6900*/  LDCU.64 UR6, c[0x0][0x3a0] ;  /* 0x00007400ff0677ac */ /* 0x000ee20008000a00 */
[----:B-1----:R-:W-:-:S04]  /*6910*/  SHF.R.U32.HI R10, RZ, UR5, R17 ;  /* 0x00000005ff0a7c19 */ /* 0x002fc80008011611 */
[----:B------:R-:W-:-:S05]  /*6920*/  LOP3.LUT R15, R10, UR4, RZ, 0x30, !PT ;  /* 0x000000040a0f7c12 */ /* 0x000fca000f8e30ff */
[----:B------:R-:W-:-:S05]  /*6930*/  IMAD R10, R15, 0x8, R0 ;  /* 0x000000080f0a7824 */ /* 0x000fca00078e0200 */
[----:B------:R-:W1:Y:S02]  /*6940*/  LDS.64 R14, [R10+0x6600] ;  /* 0x006600000a0e7984 */ /* 0x000e640000000a00 */
[----:B-1----:R-:W-:-:S05]  /*6950*/  IADD3 R16, P1, PT, R14, R37, RZ ;  /* 0x000000250e107210 */ /* 0x002fca0007f3e0ff */
[----:B------:R-:W-:Y:S01]  /*6960*/  IMAD.X R15, RZ, RZ, R15, P1 ;  /* 0x000000ffff0f7224 */ /* 0x000fe200008e060f */
[----:B---3--:R-:W-:-:S04]  /*6970*/  LEA R14, P1, R16, UR6, 0x2 ;  /* 0x00000006100e7c11 */ /* 0x008fc8000f8210ff */
[----:B------:R-:W-:-:S05]  /*6980*/  LEA.HI.X R15, R16, UR7, R15, 0x2, P1 ;  /* 0x00000007100f7c11 */ /* 0x000fca00088f140f */
[----:B------:R1:W-:Y:S04]  /*6990*/  STG.E desc[UR8][R14.64], R17 ;  /* 0x000000110e007986 */ /* 0x0003e8000c101908 */
.L_x_526:
[----:B------:R-:W-:Y:S05]  /*69a0*/  BSYNC.RECONVERGENT B0 ;  /* 0x0000000000007941 */ /* 0x000fea0003800200 */
.L_x_525:
[----:B------:R-:W-:Y:S01]  /*69b0*/  NOP ;  /* 0x0000000000007918 */ /* 0x000fe20000000000 */
[----:B------:R-:W-:Y:S01]  /*69c0*/  BSSY.RECONVERGENT B0, `(.L_x_527) ;  /* 0x0000010000007945 */ /* 0x000fe20003800200 */
[----:B------:R-:W-:Y:S01]  /*69d0*/  ISETP.GE.AND P1, PT, R12, R13, PT ;  /* 0x0000000d0c00720c */ /* 0x000fe20003f26270 */
[----:B------:R-:W-:Y:S02]  /*69e0*/  VIADD R12, R37, 0xa80 ;  /* 0x00000a80250c7836 */ /* 0x000fe40000000000 */
[----:B------:R-:W-:Y:S10]  /*69f0*/  @P2 BRA `(.L_x_528) ;  /* 0x0000000000302947 */ /* 0x000ff40003800000 */
[----:B-1----:R-:W1:Y:S01]  /*6a00*/  LDS R17, [R21+0x600] ;  /* 0x0006000015117984 */ /* 0x002e620000000800 */
        /* <DEDUP_REMOVED lines=11> */
.L_x_528:
[----:B------:R-:W-:Y:S05]  /*6ac0*/  BSYNC.RECONVERGENT B0 ;  /* 0x0000000000007941 */ /* 0x000fea0003800200 */
.L_x_527:
[----:B------:R-:W-:Y:S01]  /*6ad0*/  NOP ;  /* 0x0000000000007918 */ /* 0x000fe20000000000 */
[----:B------:R-:W-:Y:S01]  /*6ae0*/  BSSY.RECONVERGENT B0, `(.L_x_529) ;  /* 0x0000010000007945 */ /* 0x000fe20003800200 */
[----:B------:R-:W-:Y:S02]  /*6af0*/  ISETP.GE.AND P2, PT, R12, R13, PT ;  /* 0x0000000d0c00720c */ /* 0x000fe40003f46270 */
[----:B------:R-:W-:Y:S01]  /*6b00*/  LOP3.LUT R12, R37, 0xc00, RZ, 0xfc, !PT ;  /* 0x00000c00250c7812 */ /* 0x000fe200078efcff */
[----:B------:R-:W-:Y:S10]  /*6b10*/  @P3 BRA `(.L_x_530) ;  /* 0x0000000000303947 */ /* 0x000ff40003800000 */
[----:B-1-3--:R-:W1:Y:S01]  /*6b20*/  LDS R17, [R21+0xc00] ;  /* 0x000c000015117984 */ /* 0x00ae620000000800 */
        /* <DEDUP_REMOVED lines=11> */
.L_x_530:
[----:B------:R-:W-:Y:S05]  /*6be0*/  BSYNC.RECONVERGENT B0 ;  /* 0x0000000000007941 */ /* 0x000fea0003800200 */
.L_x_529:
[----:B------:R-:W-:Y:S01]  /*6bf0*/  NOP ;  /* 0x0000000000007918 */ /* 0x000fe20000000000 */
[----:B------:R-:W-:Y:S01]  /*6c00*/  BSSY.RECONVERGENT B0, `(.L_x_531) ;  /* 0x0000010000007945 */ /* 0x000fe20003800200 */
[----:B------:R-:W-:Y:S01]  /*6c10*/  ISETP.GE.AND P3, PT, R12, R13, PT ;  /* 0x0000000d0c00720c */ /* 0x000fe20003f66270 */
[----:B------:R-:W-:Y:S02]  /*6c20*/  VIADD R12, R37, 0xd80 ;  /* 0x00000d80250c7836 */ /* 0x000fe40000000000 */
[----:B------:R-:W-:Y:S10]  /*6c30*/  @P4 BRA `(.L_x_532) ;  /* 0x0000000000304947 */ /* 0x000ff40003800000 */
[----:B-1-34-:R-:W1:Y:S01]  /*6c40*/  LDS R17, [R21+0x1200] ;  /* 0x0012000015117984 */ /* 0x01ae620000000800 */
        /* <DEDUP_REMOVED lines=11> */
.L_x_532:
[----:B------:R-:W-:Y:S05]  /*6d00*/  BSYNC.RECONVERGENT B0 ;  /* 0x0000000000007941 */ /* 0x000fea0003800200 */
.L_x_531:
        /* <DEDUP_REMOVED lines=17> */
.L_x_534:
[----:B------:R-:W-:Y:S05]  /*6e20*/  BSYNC.RECONVERGENT B0 ;  /* 0x0000000000007941 */ /* 0x000fea0003800200 */
.L_x_533:
        /* <DEDUP_REMOVED lines=17> */
.L_x_536:
[----:B------:R-:W-:Y:S05]  /*6f40*/  BSYNC.RECONVERGENT B0 ;  /* 0x0000000000007941 */ /* 0x000fea0003800200 */
.L_x_535:
        /* <DEDUP_REMOVED lines=17> */
.L_x_538:
[----:B------:R-:W-:Y:S05]  /*7060*/  BSYNC.RECONVERGENT B0 ;  /* 0x0000000000007941 */ /* 0x000fea0003800200 */
.L_x_537:
        /* <DEDUP_REMOVED lines=17> */
.L_x_540:
[----:B------:R-:W-:Y:S05]  /*7180*/  BSYNC.RECONVERGENT B0 ;  /* 0x0000000000007941 */ /* 0x000fea0003800200 */
.L_x_539:
        /* <DEDUP_REMOVED lines=17> */
.L_x_542:
[----:B------:R-:W-:Y:S05]  /*72a0*/  BSYNC.RECONVERGENT B0 ;  /* 0x0000000000007941 */ /* 0x000fea0003800200 */
.L_x_541:
        /* <DEDUP_REMOVED lines=17> */
.L_x_544:
[----:B------:R-:W-:Y:S05]  /*73c0*/  BSYNC.RECONVERGENT B0 ;  /* 0x0000000000007941 */ /* 0x000fea0003800200 */
.L_x_543:
[----:B------:R-:W-:Y:S01]  /*73d0*/  NOP ;  /* 0x0000000000007918 */ /* 0x000fe20000000000 */
[----:B------:R-:W-:Y:S01]  /*73e0*/  BSSY.RECONVERGENT B0, `(.L_x_545) ;  /* 0x0000010000007945 */ /* 0x000fe20003800200 */
[----:B------:R-:W-:Y:S02]  /*73f0*/  ISETP.GE.AND P4, PT, R12, R13, PT ;  /* 0x0000000d0c00720c */ /* 0x000fe40003f86270 */
[----:B------:R-:W-:Y:S01]  /*7400*/  LOP3.LUT R12, R37, 0x1800, RZ, 0xfc, !PT ;  /* 0x00001800250c7812 */ /* 0x000fe200078efcff */
        /* <DEDUP_REMOVED lines=13> */
.L_x_546:
[----:B------:R-:W-:Y:S05]  /*74e0*/  BSYNC.RECONVERGENT B0 ;  /* 0x0000000000007941 */ /* 0x000fea0003800200 */
.L_x_545:
[----:B------:R-:W-:Y:S01]  /*74f0*/  NOP ;  /* 0x0000000000007918 */ /* 0x000fe20000000000 */
[----:B------:R-:W-:Y:S01]  /*7500*/  BSSY.RECONVERGENT B0, `(.L_x_547) ;  /* 0x000000f000007945 */ /* 0x000fe20003800200 */
[----:B------:R-:W-:-:S03]  /*7510*/  ISETP.GE.AND P5, PT, R12, R13, PT ;  /* 0x0000000d0c00720c */ /* 0x000fc60003fa6270 */
        /* <DEDUP_REMOVED lines=13> */
.L_x_548:
[----:B------:R-:W-:Y:S05]  /*75f0*/  BSYNC.RECONVERGENT B0 ;  /* 0x0000000000007941 */ /* 0x000fea0003800200 */
.L_x_547:
[----:B------:R-:W-:Y:S01]  /*7600*/  NOP ;  /* 0x0000000000007918 */ /* 0x000fe20000000000 */
[----:B------:R-:W-:Y:S04]  /*7610*/  BSSY.RECONVERGENT B0, `(.L_x_549) ;  /* 0x000000e000007945 */ /* 0x000fe80003800200 */
[----:B------:R-:W-:Y:S05]  /*7620*/  @P1 BRA `(.L_x_550) ;  /* 0x0000000000301947 */ /* 0x000fea0003800000 */
        /* <DEDUP_REMOVED lines=12> */
.L_x_550:
[----:B------:R-:W-:Y:S05]  /*76f0*/  BSYNC.RECONVERGENT B0 ;  /* 0x0000000000007941 */ /* 0x000fea0003800200 */
.L_x_549:
        /* <DEDUP_REMOVED lines=15> */
.L_x_552:
[----:B------:R-:W-:Y:S05]  /*77f0*/  BSYNC.RECONVERGENT B0 ;  /* 0x0000000000007941 */ /* 0x000fea0003800200 */
.L_x_551:
        /* <DEDUP_REMOVED lines=15> */
.L_x_554:
[----:B------:R-:W-:Y:S05]  /*78f0*/  BSYNC.RECONVERGENT B0 ;  /* 0x0000000000007941 */ /* 0x000fea0003800200 */
.L_x_553:
        /* <DEDUP_REMOVED lines=15> */
.L_x_556:
[----:B------:R-:W-:Y:S05]  /*79f0*/  BSYNC.RECONVERGENT B0 ;  /* 0x0000000000007941 */ /* 0x000fea0003800200 */
.L_x_555:
        /* <DEDUP_REMOVED lines=15> */
.L_x_558:
[----:B------:R-:W-:Y:S05]  /*7af0*/  BSYNC.RECONVERGENT B0 ;  /* 0x0000000000007941 */ /* 0x000fea0003800200 */
.L_x_557:
[----:B------:R-:W-:Y:S01]  /*7b00*/  NOP ;  /* 0x0000000000007918 */ /* 0x000fe20000000000 */
.L_x_524:
[----:B------:R0:W5:Y:S01]  /*7b10*/  @!P0 LDG.E R58, desc[UR8][R40.64] ;  /* 0x00000008283a8981 */ /* 0x000162000c1e1900 */
[----:B------:R-:W2:Y:S03]  /*7b20*/  LDCU UR5, c[0x0][0x3c4] ;  /* 0x00007880ff0577ac */ /* 0x000ea60008000800 */
[----:B------:R0:W5:Y:S04]  /*7b30*/  @!P0 LDG.E R55, desc[UR8][R40.64+0x80] ;  /* 0x0000800828378981 */ /* 0x000168000c1e1900 */
        /* <DEDUP_REMOVED lines=9> */
[----:B0-----:R0:W5:Y:S04]  /*7bd0*/  @!P0 LDG.E R45, desc[UR8][R40.64+0x580] ;  /* 0x00058008282d8981 */ /* 0x001168000c1e1900 */
[----:B------:R0:W5:Y:S04]  /*7be0*/  @!P0 LDG.E R46, desc[UR8][R40.64+0x600] ;  /* 0x00060008282e8981 */ /* 0x000168000c1e1900 */
[----:B------:R0:W5:Y:S04]  /*7bf0*/  @!P0 LDG.E R43, desc[UR8][R40.64+0x680] ;  /* 0x00068008282b8981 */ /* 0x000168000c1e1900 */
[----:B------:R0:W5:Y:S04]  /*7c00*/  @!P0 LDG.E R44, desc[UR8][R40.64+0x700] ;  /* 0x00070008282c8981 */ /* 0x000168000c1e1900 */
[----:B------:R0:W5:Y:S04]  /*7c10*/  @!P0 LDG.E R39, desc[UR8][R40.64+0x780] ;  /* 0x0007800828278981 */ /* 0x000168000c1e1900 */
[----:B------:R0:W5:Y:S04]  /*7c20*/  @!P0 LDG.E R42, desc[UR8][R40.64+0x800] ;  /* 0x00080008282a8981 */ /* 0x000168000c1e1900 */
[----:B------:R-:W0:Y:S04]  /*7c30*/  LDS R0, [R21] ;  /* 0x0000000015007984 */ /* 0x000e280000000800 */
[----:B------:R-:W0:Y:S04]  /*7c40*/  LDS R10, [R21+0x600] ;  /* 0x00060000150a7984 */ /* 0x000e280000000800 */
[----:B-1----:R-:W1:Y:S04]  /*7c50*/  LDS R12, [R21+0xc00] ;  /* 0x000c0000150c7984 */ /* 0x002e680000000800 */
[----:B------:R-:W1:Y:S04]  /*7c60*/  LDS R13, [R21+0x1200] ;  /* 0x00120000150d7984 */ /* 0x000e680000000800 */
[----:B---34-:R-:W3:Y:S04]  /*7c70*/  LDS R14, [R21+0x1800] ;  /* 0x00180000150e7984 */ /* 0x018ee80000000800 */
[----:B------:R-:W4:Y:S04]  /*7c80*/  LDS R15, [R21+0x1e00] ;  /* 0x001e0000150f7984 */ /* 0x000f280000000800 */
[----:B------:R-:W4:Y:S04]  /*7c90*/  LDS R16, [R21+0x2400] ;  /* 0x0024000015107984 */ /* 0x000f280000000800 */
[----:B------:R-:W4:Y:S04]  /*7ca0*/  LDS R17, [R21+0x2a00] ;  /* 0x002a000015117984 */ /* 0x000f280000000800 */
[----:B------:R-:W4:Y:S04]  /*7cb0*/  LDS R18, [R21+0x3000] ;  /* 0x0030000015127984 */ /* 0x000f280000000800 */
[----:B------:R-:W4:Y:S04]  /*7cc0*/  LDS R19, [R21+0x3600] ;  /* 0x0036000015137984 */ /* 0x000f280000000800 */
[----:B------:R-:W4:Y:S04]  /*7cd0*/  LDS R20, [R21+0x3c00] ;  /* 0x003c000015147984 */ /* 0x000f280000000800 */
[----:B------:R-:W4:Y:S04]  /*7ce0*/  LDS R22, [R21+0x4200] ;  /* 0x0042000015167984 */ /* 0x000f280000000800 */
[----:B------:R-:W4:Y:S04]  /*7cf0*/  LDS R34, [R21+0x4800] ;  /* 0x0048000015227984 */ /* 0x000f280000000800 */
[----:B--2---:R-:W2:Y:S04]  /*7d00*/  LDS R35, [R21+0x4e00] ;  /* 0x004e000015237984 */ /* 0x004ea80000000800 */
[----:B------:R-:W2:Y:S04]  /*7d10*/  LDS R38, [R21+0x5400] ;  /* 0x0054000015267984 */ /* 0x000ea80000000800 */
[----:B------:R-:W2:Y:S04]  /*7d20*/  LDS R57, [R21+0x5a00] ;  /* 0x005a000015397984 */ /* 0x000ea80000000800 */
[----:B------:R-:W2:Y:S01]  /*7d30*/  LDS R59, [R21+0x6000] ;  /* 0x00600000153b7984 */ /* 0x000ea20000000800 */
[----:B0-----:R-:W-:-:S02]  /*7d40*/  SHF.R.U32.HI R0, RZ, UR5, R0 ;  /* 0x00000005ff007c19 */ /* 0x001fc40008011600 */
[----:B------:R-:W-:Y:S02]  /*7d50*/  SHF.R.U32.HI R10, RZ, UR5, R10 ;  /* 0x00000005ff0a7c19 */ /* 0x000fe4000801160a */
[----:B-1----:R-:W-:Y:S02]  /*7d60*/  SHF.R.U32.HI R12, RZ, UR5, R12 ;  /* 0x00000005ff0c7c19 */ /* 0x002fe4000801160c */
[----:B------:R-:W-:Y:S02]  /*7d70*/  SHF.R.U32.HI R13, RZ, UR5, R13 ;  /* 0x00000005ff0d7c19 */ /* 0x000fe4000801160d */
[----:B---3--:R-:W-:Y:S02]  /*7d80*/  SHF.R.U32.HI R14, RZ, UR5, R14 ;  /* 0x00000005ff0e7c19 */ /* 0x008fe4000801160e */
[----:B----4-:R-:W-:Y:S02]  /*7d90*/  SHF.R.U32.HI R15, RZ, UR5, R15 ;  /* 0x00000005ff0f7c19 */ /* 0x010fe4000801160f */
[----:B------:R-:W-:-:S02]  /*7da0*/  SHF.R.U32.HI R16, RZ, UR5, R16 ;  /* 0x00000005ff107c19 */ /* 0x000fc40008011610 */
[----:B------:R-:W-:Y:S02]  /*7db0*/  SHF.R.U32.HI R17, RZ, UR5, R17 ;  /* 0x00000005ff117c19 */ /* 0x000fe40008011611 */
[----:B------:R-:W-:Y:S02]  /*7dc0*/  SHF.R.U32.HI R18, RZ, UR5, R18 ;  /* 0x00000005ff127c19 */ /* 0x000fe40008011612 */
[----:B------:R-:W-:Y:S02]  /*7dd0*/  SHF.R.U32.HI R60, RZ, UR5, R19 ;  /* 0x00000005ff3c7c19 */ /* 0x000fe40008011613 */
[----:B------:R-:W-:Y:S02]  /*7de0*/  SHF.R.U32.HI R61, RZ, UR5, R20 ;  /* 0x00000005ff3d7c19 */ /* 0x000fe40008011614 */
[----:B------:R-:W-:Y:S02]  /*7df0*/  SHF.R.U32.HI R62, RZ, UR5, R22 ;  /* 0x00000005ff3e7c19 */ /* 0x000fe40008011616 */
[----:B------:R-:W-:-:S02]  /*7e00*/  SHF.R.U32.HI R63, RZ, UR5, R34 ;  /* 0x00000005ff3f7c19 */ /* 0x000fc40008011622 */
[----:B--2---:R-:W-:Y:S02]  /*7e10*/  SHF.R.U32.HI R64, RZ, UR5, R35 ;  /* 0x00000005ff407c19 */ /* 0x004fe40008011623 */
[----:B------:R-:W-:Y:S02]  /*7e20*/  SHF.R.U32.HI R65, RZ, UR5, R38 ;  /* 0x00000005ff417c19 */ /* 0x000fe40008011626 */
[----:B------:R-:W-:Y:S02]  /*7e30*/  SHF.R.U32.HI R66, RZ, UR5, R57 ;  /* 0x00000005ff427c19 */ /* 0x000fe40008011639 */
[----:B------:R-:W-:Y:S02]  /*7e40*/  SHF.R.U32.HI R67, RZ, UR5, R59 ;  /* 0x00000005ff437c19 */ /* 0x000fe4000801163b */
[----:B------:R-:W-:Y:S02]  /*7e50*/  LOP3.LUT R59, R0, UR4, RZ, 0x30, !PT ;  /* 0x00000004003b7c12 */ /* 0x000fe4000f8e30ff */
[----:B------:R-:W-:-:S02]  /*7e60*/  LOP3.LUT R57, R10, UR4, RZ, 0x30, !PT ;  /* 0x000000040a397c12 */ /* 0x000fc4000f8e30ff */
[----:B------:R-:W-:Y:S02]  /*7e70*/  LOP3.LUT R38, R12, UR4, RZ, 0x30, !PT ;  /* 0x000000040c267c12 */ /* 0x000fe4000f8e30ff */
[----:B------:R-:W-:Y:S02]  /*7e80*/  LOP3.LUT R35, R13, UR4, RZ, 0x30, !PT ;  /* 0x000000040d237c12 */ /* 0x000fe4000f8e30ff */
[----:B------:R-:W-:Y:S02]  /*7e90*/  LOP3.LUT R34, R14, UR4, RZ, 0x30, !PT ;  /* 0x000000040e227c12 */ /* 0x000fe4000f8e30ff */
[----:B------:R-:W-:Y:S02]  /*7ea0*/  LOP3.LUT R22, R15, UR4, RZ, 0x30, !PT ;  /* 0x000000040f167c12 */ /* 0x000fe4000f8e30ff */
        /* <DEDUP_REMOVED lines=10> */
[----:B------:R-:W-:Y:S01]  /*7f50*/  LOP3.LUT R0, R67, UR4, RZ, 0x30, !PT ;  /* 0x0000000443007c12 */ /* 0x000fe2000f8e30ff */
[----:B------:R-:W-:Y:S06]  /*7f60*/  @!P0 BRA `(.L_x_559) ;  /* 0x0000000000cc8947 */ /* 0x000fec0003800000 */
[----:B------:R-:W-:Y:S02]  /*7f70*/  IMAD R60, R2, -0x1980, R11 ;  /* 0xffffe680023c7824 */ /* 0x000fe400078e020b */
[C---:B------:R-:W-:Y:S02]  /*7f80*/  VIADD R61, R3.reuse, 0x20 ;  /* 0x00000020033d7836 */ /* 0x040fe40000000000 */
        /* <DEDUP_REMOVED lines=12> */
[----:B-----5:R0:W5:Y:S01]  /*8050*/  @!P5 LDG.E R58, desc[UR8][R40.64] ;  /* 0x00000008283ad981 */ /* 0x020162000c1e1900 */
        /* <DEDUP_REMOVED lines=23> */
[----:B------:R-:W-:Y:S01]  /*81d0*/  VIADD R3, R3, 0x200 ;  /* 0x0000020003037836 */ /* 0x000fe20000000000 */
[----:B------:R0:W5:Y:S01]  /*81e0*/  @!P3 LDG.E R50, desc[UR8][R40.64+0x400] ;  /* 0x000400082832b981 */ /* 0x000162000c1e1900 */
[----:B------:R-:W-:-:S03]  /*81f0*/  ISETP.GE.AND P3, PT, R61, R60, PT ;  /* 0x0000003c3d00720c */ /* 0x000fc60003f66270 */
        /* <DEDUP_REMOVED lines=10> */
.L_x_559:
[----:B------:R-:W-:Y:S06]  /*82a0*/  BAR.SYNC.DEFER_BLOCKING 0x0 ;  /* 0x0000000000007b1d */ /* 0x000fec0000010000 */
[----:B-----5:R1:W-:Y:S04]  /*82b0*/  STS [R23+-0x4], R58 ;  /* 0xfffffc3a17007388 */ /* 0x0203e80000000800 */
        /* <DEDUP_REMOVED lines=18> */
[----:B------:R-:W2:Y:S01]  /*83e0*/  S2UR UR5, SR_CgaCtaId ;  /* 0x00000000000579c3 */ /* 0x000ea20000008800 */
[----:B------:R-:W-:Y:S01]  /*83f0*/  UMOV UR4, 0x400 ;  /* 0x0000040000047882 */ /* 0x000fe20000000000 */
[----:B-1----:R-:W-:Y:S01]  /*8400*/  LDS R9, [R21] ;  /* 0x0000000015097984 */ /* 0x002fe20000000800 */
[----:B------:R-:W1:Y:S01]  /*8410*/  LDCU.64 UR6, c[0x0][0x3b0] ;  /* 0x00007600ff0677ac */ /* 0x000e620008000a00 */
[----:B--2---:R-:W-:-:S06]  /*8420*/  ULEA UR4, UR5, UR4, 0x18 ;  /* 0x0000000405047291 */ /* 0x004fcc000f8ec0ff */
[----:B------:R-:W-:Y:S02]  /*8430*/  LEA R59, R59, UR4, 0x3 ;  /* 0x000000043b3b7c11 */ /* 0x000fe4000f8e18ff */
[----:B------:R-:W-:Y:S02]  /*8440*/  LEA R57, R57, UR4, 0x3 ;  /* 0x0000000439397c11 */ /* 0x000fe4000f8e18ff */
[----:B------:R-:W-:Y:S01]  /*8450*/  LEA R38, R38, UR4, 0x3 ;  /* 0x0000000426267c11 */ /* 0x000fe2000f8e18ff */
[----:B------:R-:W2:Y:S01]  /*8460*/  LDS.64 R2, [R59+0x6600] ;  /* 0x006600003b027984 */ /* 0x000ea20000000a00 */
        /* <DEDUP_REMOVED lines=14> */
[----:B--2---:R-:W-:-:S05]  /*8550*/  IADD3 R2, P0, PT, R2, R37, RZ ;  /* 0x0000002502027210 */ /* 0x004fca0007f1e0ff */
[----:B------:R-:W-:Y:S01]  /*8560*/  IMAD.X R3, RZ, RZ, R3, P0 ;  /* 0x000000ffff037224 */ /* 0x000fe200000e0603 */
[----:B-1----:R-:W-:-:S04]  /*8570*/  LEA R4, P0, R2, UR6, 0x2 ;  /* 0x0000000602047c11 */ /* 0x002fc8000f8010ff */
[----:B------:R-:W-:-:S05]  /*8580*/  LEA.HI.X R5, R2, UR7, R3, 0x2, P0 ;  /* 0x0000000702057c11 */ /* 0x000fca00080f1403 */
[----:B------:R-:W-:Y:S01]  /*8590*/  STG.E desc[UR8][R4.64], R9 ;  /* 0x0000000904007986 */ /* 0x000fe2000c101908 */
[----:B------:R-:W-:-:S03]  /*85a0*/  NOP ;  /* 0x0000000000007918 */ /* 0x000fc60000000000 */
[----:B------:R-:W1:Y:S04]  /*85b0*/  LDS.64 R2, [R57+0x6600] ;  /* 0x0066000039027984 */ /* 0x000e680000000a00 */
[----:B------:R-:W2:Y:S01]  /*85c0*/  LDS R11, [R21+0x600] ;  /* 0x00060000150b7984 */ /* 0x000ea20000000800 */
[----:B-1----:R-:W-:-:S05]  /*85d0*/  IADD3 R2, P0, PT, R2, R37, RZ ;  /* 0x0000002502027210 */ /* 0x002fca0007f1e0ff */
[----:B------:R-:W-:Y:S01]  /*85e0*/  IMAD.X R3, RZ, RZ, R3, P0 ;  /* 0x000000ffff037224 */ /* 0x000fe200000e0603 */
[----:B------:R-:W-:-:S04]  /*85f0*/  LEA R6, P0, R2, UR6, 0x2 ;  /* 0x0000000602067c11 */ /* 0x000fc8000f8010ff */
[----:B------:R-:W-:-:S05]  /*8600*/  LEA.HI.X R7, R2, UR7, R3, 0x2, P0 ;  /* 0x0000000702077c11 */ /* 0x000fca00080f1403 */
[----:B--2---:R-:W-:Y:S01]  /*8610*/  STG.E desc[UR8][R6.64+0x600], R11 ;  /* 0x0006000b06007986 */ /* 0x004fe2000c101908 */
        /* <DEDUP_REMOVED lines=120> */
[----:B------:R-:W-:Y:S01]  /*8da0*/  NOP ;  /* 0x0000000000007918 */ /* 0x000fe20000000000 */
[----:B------:R-:W-:Y:S05]  /*8db0*/  EXIT ;  /* 0x000000000000794d */ /* 0x000fea0003800000 */
.L_x_560:
[----:B------:R-:W2:Y:S01]  /*8dc0*/  S2UR UR5, SR_CgaCtaId ;  /* 0x00000000000579c3 */ /* 0x000ea20000008800 */
[----:B------:R-:W-:Y:S01]  /*8dd0*/  UMOV UR4, 0x400 ;  /* 0x0000040000047882 */ /* 0x000fe20000000000 */
[----:B------:R-:W-:Y:S02]  /*8de0*/  IMAD R11, R2, -0x1980, R11 ;  /* 0xffffe680020b7824 */ /* 0x000fe400078e020b */
[C---:B-1----:R-:W-:Y:S02]  /*8df0*/  VIADD R6, R37.reuse, 0x180 ;  /* 0x0000018025067836 */ /* 0x042fe40000000000 */
[C---:B------:R-:W-:Y:S01]  /*8e00*/  VIADD R8, R37.reuse, 0x300 ;  /* 0x0000030025087836 */ /* 0x040fe20000000000 */
[----:B------:R-:W-:-:S13]  /*8e10*/  ISETP.GE.AND P1, PT, R37, R11, PT ;  /* 0x0000000b2500720c */ /* 0x000fda0003f26270 */
[----:B------:R-:W-:Y:S01]  /*8e20*/  @!P1 LDS R9, [R21] ;  /* 0x0000000015099984 */ /* 0x000fe20000000800 */
[----:B------:R-:W1:Y:S01]  /*8e30*/  @!P1 LDC.64 R4, c[0x0][0x3b0] ;  /* 0x0000ec00ff049b82 */ /* 0x000e620000000a00 */
        /* <DEDUP_REMOVED lines=15> */
[----:B--2---:R-:W-:-:S05]  /*8f30*/  @!P1 IADD3 R2, P0, PT, R2, R37, RZ ;  /* 0x0000002502029210 */ /* 0x004fca0007f1e0ff */
[----:B------:R-:W-:Y:S01]  /*8f40*/  @!P1 IMAD.X R3, RZ, RZ, R3, P0 ;  /* 0x000000ffff039224 */ /* 0x000fe200000e0603 */
[----:B-1----:R-:W-:-:S04]  /*8f50*/  @!P1 LEA R4, P0, R2, R4, 0x2 ;  /* 0x0000000402049211 */ /* 0x002fc800078010ff */
[----:B------:R-:W-:-:S05]  /*8f60*/  @!P1 LEA.HI.X R5, R2, R5, R3, 0x2, P0 ;  /* 0x0000000502059211 */ /* 0x000fca00000f1403 */
[----:B------:R-:W-:Y:S01]  /*8f70*/  @!P1 STG.E desc[UR8][R4.64], R9 ;  /* 0x0000000904009986 */ /* 0x000fe2000c101908 */
[----:B------:R-:W-:-:S03]  /*8f80*/  NOP ;  /* 0x0000000000007918 */ /* 0x000fc60000000000 */
[----:B------:R-:W1:Y:S01]  /*8f90*/  LDS.64 R2, [R57+0x6600] ;  /* 0x0066000039027984 */ /* 0x000e620000000a00 */
[----:B------:R-:W-:-:S13]  /*8fa0*/  ISETP.GE.AND P1, PT, R6, R11, PT ;  /* 0x0000000b0600720c */ /* 0x000fda0003f26270 */
[----:B------:R-:W2:Y:S01]  /*8fb0*/  @!P1 LDS R23, [R21+0x600] ;  /* 0x0006000015179984 */ /* 0x000ea20000000800 */
[----:B------:R-:W3:Y:S01]  /*8fc0*/  @!P1 LDC.64 R6, c[0x0][0x3b0] ;  /* 0x0000ec00ff069b82 */ /* 0x000ee20000000a00 */
[----:B-1----:R-:W-:-:S05]  /*8fd0*/  @!P1 IADD3 R2, P0, PT, R2, R37, RZ ;  /* 0x0000002502029210 */ /* 0x002fca0007f1e0ff */
[----:B------:R-:W-:Y:S01]  /*8fe0*/  @!P1 IMAD.X R3, RZ, RZ, R3, P0 ;  /* 0x000000ffff039224 */ /* 0x000fe200000e0603 */
[----:B---3--:R-:W-:-:S04]  /*8ff0*/  @!P1 LEA R6, P0, R2, R6, 0x2 ;  /* 0x0000000602069211 */ /* 0x008fc800078010ff */
[----:B------:R-:W-:-:S05]  /*9000*/  @!P1 LEA.HI.X R7, R2, R7, R3, 0x2, P0 ;  /* 0x0000000702079211 */ /* 0x000fca00000f1403 */
[----:B--2---:R-:W-:Y:S01]  /*9010*/  @!P1 STG.E desc[UR8][R6.64+0x600], R23 ;  /* 0x0006001706009986 */ /* 0x004fe2000c101908 */
[----:B------:R-:W-:-:S03]  /*9020*/  NOP ;  /* 0x0000000000007918 */ /* 0x000fc60000000000 */
[----:B------:R-:W1:Y:S01]  /*9030*/  LDS.64 R2, [R38+0x6600] ;  /* 0x0066000026027984 */ /* 0x000e620000000a00 */
[----:B------:R-:W-:Y:S01]  /*9040*/  ISETP.GE.AND P1, PT, R8, R11, PT ;  /* 0x0000000b0800720c */ /* 0x000fe20003f26270 */
[----:B------:R-:W-:-:S12]  /*9050*/  VIADD R8, R37, 0x480 ;  /* 0x0000048025087836 */ /* 0x000fd80000000000 */
        /* <DEDUP_REMOVED lines=30> */
[----:B------:R1:W2:Y:S01]  /*9240*/  LDS.64 R2, [R22+0x6600] ;  /* 0x0066000016027984 */ /* 0x0002a20000000a00 */
[----:B------:R-:W-:Y:S01]  /*9250*/  ISETP.GE.AND P1, PT, R8, R11, PT ;  /* 0x0000000b0800720c */ /* 0x000fe20003f26270 */
[C---:B------:R-:W-:Y:S02]  /*9260*/  VIADD R8, R37.reuse, 0x900 ;  /* 0x0000090025087836 */ /* 0x040fe40000000000 */
[----:B-1----:R-:W-:-:S10]  /*9270*/  VIADD R22, R37, 0xa80 ;  /* 0x00000a8025167836 */ /* 0x002fd40000000000 */
[----:B------:R-:W1:Y:S01]  /*9280*/  @!P1 LDS R23, [R21+0x1e00] ;  /* 0x001e000015179984 */ /* 0x000e620000000800 */
[----:B------:R-:W3:Y:S01]  /*9290*/  @!P1 LDC.64 R6, c[0x0][0x3b0] ;  /* 0x0000ec00ff069b82 */ /* 0x000ee20000000a00 */
[----:B--2---:R-:W-:-:S05]  /*92a0*/  @!P1 IADD3 R2, P0, PT, R2, R37, RZ ;  /* 0x0000002502029210 */ /* 0x004fca0007f1e0ff */
[----:B------:R-:W-:Y:S01]  /*92b0*/  @!P1 IMAD.X R3, RZ, RZ, R3, P0 ;  /* 0x000000ffff039224 */ /* 0x000fe200000e0603 */
[----:B---3--:R-:W-:-:S04]  /*92c0*/  @!P1 LEA R6, P0, R2, R6, 0x2 ;  /* 0x0000000602069211 */ /* 0x008fc800078010ff */
[----:B------:R-:W-:-:S05]  /*92d0*/  @!P1 LEA.HI.X R7, R2, R7, R3, 0x2, P0 ;  /* 0x0000000702079211 */ /* 0x000fca00000f1403 */
[----:B-1----:R-:W-:Y:S01]  /*92e0*/  @!P1 STG.E desc[UR8][R6.64+0x1e00], R23 ;  /* 0x001e001706009986 */ /* 0x002fe2000c101908 */
[----:B------:R-:W-:-:S03]  /*92f0*/  NOP ;  /* 0x0000000000007918 */ /* 0x000fc60000000000 */
[----:B------:R1:W2:Y:S01]  /*9300*/  LDS.64 R2, [R20+0x6600] ;  /* 0x0066000014027984 */ /* 0x0002a20000000a00 */
[----:B------:R-:W-:Y:S02]  /*9310*/  ISETP.GE.AND P1, PT, R8, R11, PT ;  /* 0x0000000b0800720c */ /* 0x000fe40003f26270 */
[----:B------:R-:W-:Y:S02]  /*9320*/  LEA R8, R19, UR4, 0x3 ;  /* 0x0000000413087c11 */ /* 0x000fe4000f8e18ff */
[----:B-1----:R-:W-:-:S09]  /*9330*/  LOP3.LUT R20, R37, 0xc00, RZ, 0xfc, !PT ;  /* 0x00000c0025147812 */ /* 0x002fd200078efcff */
        /* <DEDUP_REMOVED lines=10> */
[----:B-1----:R-:W-:-:S11]  /*93e0*/  LEA R8, R17, UR4, 0x3 ;  /* 0x0000000411087c11 */ /* 0x002fd6000f8e18ff */
        /* <DEDUP_REMOVED lines=68> */
[----:B-1----:R-:W-:-:S12]  /*9830*/  VIADD R8, R37, 0x1680 ;  /* 0x0000168025087836 */ /* 0x002fd80000000000 */
        /* <DEDUP_REMOVED lines=19> */
[----:B------:R-:W-:Y:S02]  /*9970*/  ISETP.GE.AND P1, PT, R8, R11, PT ;  /* 0x0000000b0800720c */ /* 0x000fe40003f26270 */
[----:B------:R-:W-:-:S11]  /*9980*/  LOP3.LUT R8, R37, 0x1800, RZ, 0xfc, !PT ;  /* 0x0000180025087812 */ /* 0x000fd600078efcff */
        /* <DEDUP_REMOVED lines=9> */
[----:B------:R-:W-:-:S13]  /*9a20*/  ISETP.GE.AND P1, PT, R8, R11, PT ;  /* 0x0000000b0800720c */ /* 0x000fda0003f26270 */
[----:B------:R-:W2:Y:S01]  /*9a30*/  @!P1 LDS R21, [R21+0x6000] ;  /* 0x0060000015159984 */ /* 0x000ea20000000800 */
[----:B------:R-:W3:Y:S01]  /*9a40*/  @!P1 LDC.64 R4, c[0x0][0x3b0] ;  /* 0x0000ec00ff049b82 */ /* 0x000ee20000000a00 */
[----:B-1----:R-:W-:-:S05]  /*9a50*/  IADD3 R36, P0, PT, R2, R37, RZ ;  /* 0x0000002502247210 */ /* 0x002fca0007f1e0ff */
[----:B------:R-:W-:Y:S01]  /*9a60*/  IMAD.X R3, RZ, RZ, R3, P0 ;  /* 0x000000ffff037224 */ /* 0x000fe200000e0603 */
[----:B---3--:R-:W-:-:S04]  /*9a70*/  @!P1 LEA R2, P0, R36, R4, 0x2 ;  /* 0x0000000424029211 */ /* 0x008fc800078010ff */
[----:B------:R-:W-:-:S05]  /*9a80*/  @!P1 LEA.HI.X R3, R36, R5, R3, 0x2, P0 ;  /* 0x0000000524039211 */ /* 0x000fca00000f1403 */
[----:B--2---:R-:W-:Y:S01]  /*9a90*/  @!P1 STG.E desc[UR8][R2.64+0x6000], R21 ;  /* 0x0060001502009986 */ /* 0x004fe2000c101908 */
[----:B------:R-:W-:Y:S01]  /*9aa0*/  NOP ;  /* 0x0000000000007918 */ /* 0x000fe20000000000 */
[----:B------:R-:W-:Y:S05]  /*9ab0*/  EXIT ;  /* 0x000000000000794d */ /* 0x000fea0003800000 */
.L_x_477:
[----:B------:R-:W-:Y:S02]  /*9ac0*/  IMAD.MOV.U32 R38, RZ, RZ, 0x1 ;  /* 0x00000001ff267424 */ /* 0x000fe400078e00ff */
[----:B------:R-:W-:Y:S02]  /*9ad0*/  IMAD.MOV.U32 R77, RZ, RZ, R39 ;  /* 0x000000ffff4d7224 */ /* 0x000fe400078e0027 */
[----:B------:R-:W-:Y:S02]  /*9ae0*/  IMAD.MOV.U32 R75, RZ, RZ, RZ ;  /* 0x000000ffff4b7224 */ /* 0x000fe400078e00ff */
[----:B------:R-:W-:-:S07]  /*9af0*/  IMAD.MOV.U32 R76, RZ, RZ, -0x1 ;  /* 0xffffffffff4c7424 */ /* 0x000fce00078e00ff */
[----:B------:R-:W-:Y:S05]  /*9b00*/  WARPSYNC.COLLECTIVE R76, `(.L_x_561) ;  /* 0x000000004c087348 */ /* 0x000fea0003c00000 */
[----:B------:R0:W1:Y:S02]  /*9b10*/  SHFL.UP P0, R38, R77, R38, R75 ;  /* 0x040000264d267389 */ /* 0x000064000000004b */
[----:B01----:R-:W-:Y:S05]  /*9b20*/  ENDCOLLECTIVE ;  /* 0x000000000000791b */ /* 0x003fea0003800000 */
.L_x_561:
[----:B------:R-:W-:Y:S02]  /*9b30*/  IMAD.MOV.U32 R77, RZ, RZ, R38 ;  /* 0x000000ffff4d7224 */ /* 0x000fe400078e0026 */
[----:B------:R-:W-:Y:S02]  /*9b40*/  IMAD.MOV.U32 R38, RZ, RZ, 0x2 ;  /* 0x00000002ff267424 */ /* 0x000fe400078e00ff */
[----:B------:R-:W-:-:S07]  /*9b50*/  @P0 IMAD.IADD R77, R39, 0x1, R77 ;  /* 0x00000001274d0824 */ /* 0x000fce00078e024d */
[----:B------:R-:W-:Y:S05]  /*9b60*/  WARPSYNC.COLLECTIVE R76, `(.L_x_562) ;  /* 0x000000004c087348 */ /* 0x000fea0003c00000 */
[----:B------:R0:W1:Y:S02]  /*9b70*/  SHFL.UP P0, R38, R77, R38, R75 ;  /* 0x040000264d267389 */ /* 0x000064000000004b */
[----:B01----:R-:W-:Y:S05]  /*9b80*/  ENDCOLLECTIVE ;  /* 0x000000000000791b */ /* 0x003fea0003800000 */
.L_x_562:
[----:B------:R-:W-:Y:S02]  /*9b90*/  IMAD.MOV.U32 R74, RZ, RZ, R38 ;  /* 0x000000ffff4a7224 */ /* 0x000fe400078e0026 */
[----:B------:R-:W-:Y:S02]  /*9ba0*/  IMAD.MOV.U32 R38, RZ, RZ, 0x4 ;  /* 0x00000004ff267424 */ /* 0x000fe400078e00ff */
[----:B------:R-:W-:-:S04]  /*9bb0*/  @P0 IMAD.IADD R74, R77, 0x1, R74 ;  /* 0x000000014d4a0824 */ /* 0x000fc800078e024a */
[----:B------:R-:W-:-:S07]  /*9bc0*/  IMAD.MOV.U32 R77, RZ, RZ, R74 ;  /* 0x000000ffff4d7224 */ /* 0x000fce00078e004a */
[----:B------:R-:W-:Y:S05]  /*9bd0*/  WARPSYNC.COLLECTIVE R76, `(.L_x_563) ;  /* 0x000000004c087348 */ /* 0x000fea0003c00000 */
[----:B------:R0:W1:Y:S02]  /*9be0*/  SHFL.UP P0, R38, R77, R38, R75 ;  /* 0x040000264d267389 */ /* 0x000064000000004b */
[----:B01----:R-:W-:Y:S05]  /*9bf0*/  ENDCOLLECTIVE ;  /* 0x000000000000791b */ /* 0x003fea0003800000 */
.L_x_563:
[----:B------:R-:W-:Y:S02]  /*9c00*/  IMAD.MOV.U32 R77, RZ, RZ, R38 ;  /* 0x000000ffff4d7224 */ /* 0x000fe400078e0026 */
[----:B------:R-:W-:Y:S02]  /*9c10*/  IMAD.MOV.U32 R38, RZ, RZ, 0x8 ;  /* 0x00000008ff267424 */ /* 0x000fe400078e00ff */
[----:B------:R-:W-:-:S07]  /*9c20*/  @P0 IMAD.IADD R77, R74, 0x1, R77 ;  /* 0x000000014a4d0824 */ /* 0x000fce00078e024d */
[----:B------:R-:W-:Y:S05]  /*9c30*/  WARPSYNC.COLLECTIVE R76, `(.L_x_564) ;  /* 0x000000004c087348 */ /* 0x000fea0003c00000 */
[----:B------:R0:W1:Y:S02]  /*9c40*/  SHFL.UP P0, R38, R77, R38, R75 ;  /* 0x040000264d267389 */ /* 0x000064000000004b */
[----:B01----:R-:W-:Y:S05]  /*9c50*/  ENDCOLLECTIVE ;  /* 0x000000000000791b */ /* 0x003fea0003800000 */
.L_x_564:
[----:B------:R-:W-:Y:S02]  /*9c60*/  IMAD.MOV.U32 R74, RZ, RZ, R38 ;  /* 0x000000ffff4a7224 */ /* 0x000fe400078e0026 */
[----:B------:R-:W-:Y:S02]  /*9c70*/  IMAD.MOV.U32 R38, RZ, RZ, 0x10 ;  /* 0x00000010ff267424 */ /* 0x000fe400078e00ff */
[----:B------:R-:W-:-:S04]  /*9c80*/  @P0 IMAD.IADD R74, R77, 0x1, R74 ;  /* 0x000000014d4a0824 */ /* 0x000fc800078e024a */
[----:B------:R-:W-:-:S07]  /*9c90*/  IMAD.MOV.U32 R77, RZ, RZ, R74 ;  /* 0x000000ffff4d7224 */ /* 0x000fce00078e004a */
[----:B------:R-:W-:Y:S05]  /*9ca0*/  WARPSYNC.COLLECTIVE R76, `(.L_x_565) ;  /* 0x000000004c087348 */ /* 0x000fea0003c00000 */
[----:B------:R0:W1:Y:S02]  /*9cb0*/  SHFL.UP P0, R38, R77, R38, R75 ;  /* 0x040000264d267389 */ /* 0x000064000000004b */
[----:B01----:R-:W-:Y:S05]  /*9cc0*/  ENDCOLLECTIVE ;  /* 0x000000000000791b */ /* 0x003fea0003800000 */
.L_x_565:
[----:B------:R-:W-:Y:S05]  /*9cd0*/  BRA `(.L_x_566) ;  /* 0xffffff8c00587947 */ /* 0x000fea000383ffff */
.L_x_567:
        /* <DEDUP_REMOVED lines=10> */
.L_x_709:


//--------------------- .text._ZN3cub18CUB_300001_SM_10006detail10radix_sort33DeviceRadixSortExclusiveSumKernelINS1_5radix10policy_hubIjjyE10Policy1000EyEEvPT0_ --------------------------
	.section	.text._ZN3cub18CUB_300001_SM_10006detail10radix_sort33DeviceRadixSortExclusiveSumKernelINS1_5radix10policy_hubIjjyE10Policy1000EyEEvPT0_,"ax",@progbits
	.align	128
        .global         _ZN3cub18CUB_300001_SM_10006detail10radix_sort33DeviceRadixSortExclusiveSumKernelINS1_5radix10policy_hubIjjyE10Policy1000EyEEvPT0_
        .type           _ZN3cub18CUB_300001_SM_10006detail10radix_sort33DeviceRadixSortExclusiveSumKernelINS1_5radix10policy_hubIjjyE10Policy1000EyEEvPT0_,@function
        .size           _ZN3cub18CUB_300001_SM_10006detail10radix_sort33DeviceRadixSortExclusiveSumKernelINS1_5radix10policy_hubIjjyE10Policy1000EyEEvPT0_,(.L_x_710 - _ZN3cub18CUB_300001_SM_10006detail10radix_sort33DeviceRadixSortExclusiveSumKernelINS1_5radix10policy_hubIjjyE10Policy1000EyEEvPT0_)
        .other          _ZN3cub18CUB_300001_SM_10006detail10radix_sort33DeviceRadixSortExclusiveSumKernelINS1_5radix10policy_hubIjjyE10Policy1000EyEEvPT0_,@"STO_CUDA_ENTRY STV_DEFAULT"
_ZN3cub18CUB_300001_SM_10006detail10radix_sort33DeviceRadixSortExclusiveSumKernelINS1_5radix10policy_hubIjjyE10Policy1000EyEEvPT0_:
.text._ZN3cub18CUB_300001_SM_10006detail10radix_sort33DeviceRadixSortExclusiveSumKernelINS1_5radix10policy_hubIjjyE10Policy1000EyEEvPT0_:
        /* <DEDUP_REMOVED lines=63> */
.L_x_580:
        /* <DEDUP_REMOVED lines=28> */
.L_x_568:
[----:B------:R-:W-:Y:S05]  /*05b0*/  WARPSYNC.ALL ;  /* 0x0000000000007948 */ /* 0x000fea0003800000 */
[----:B------:R-:W-:Y:S06]  /*05c0*/  BAR.SYNC.DEFER_BLOCKING 0x0 ;  /* 0x0000000000007b1d */ /* 0x000fec0000010000 */
[----:B------:R-:W-:Y:S05]  /*05d0*/  @P1 EXIT ;  /* 0x000000000000194d */ /* 0x000fea0003800000 */
[----:B01----:R-:W0:Y:S04]  /*05e0*/  LDS.64 R2, [R0+0x10] ;  /* 0x0000100000027984 */ /* 0x003e280000000a00 */
[----:B0-----:R-:W-:Y:S01]  /*05f0*/  STG.E.64 desc[UR4][R16.64], R2 ;  /* 0x0000000210007986 */ /* 0x001fe2000c101b04 */
[----:B------:R-:W-:Y:S05]  /*0600*/  EXIT ;  /* 0x000000000000794d */ /* 0x000fea0003800000 */
.L_x_569:
[----:B------:R-:W-:Y:S02]  /*0610*/  IMAD.MOV.U32 R24, RZ, RZ, R20 ;  /* 0x000000ffff187224 */ /* 0x000fe400078e0014 */
[----:B------:R-:W-:Y:S02]  /*0620*/  IMAD.MOV.U32 R23, RZ, RZ, 0x1 ;  /* 0x00000001ff177424 */ /* 0x000fe400078e00ff */
[----:B------:R-:W-:Y:S02]  /*0630*/  IMAD.MOV.U32 R22, RZ, RZ, RZ ;  /* 0x000000ffff167224 */ /* 0x000fe400078e00ff */
[----:B------:R-:W-:-:S07]  /*0640*/  IMAD.MOV.U32 R21, RZ, RZ, -0x1 ;  /* 0xffffffffff157424 */ /* 0x000fce00078e00ff */
[----:B------:R-:W-:Y:S05]  /*0650*/  WARPSYNC.COLLECTIVE R21, `(.L_x_570) ;  /* 0x0000000015087348 */ /* 0x000fea0003c00000 */
[----:B------:R0:W1:Y:S02]  /*0660*/  SHFL.UP P0, R25, R24, R23, R22 ;  /* 0x0400001718197389 */ /* 0x0000640000000016 */
[----:B01----:R-:W-:Y:S05]  /*0670*/  ENDCOLLECTIVE ;  /* 0x000000000000791b */ /* 0x003fea0003800000 */
.L_x_570:
[----:B------:R-:W-:Y:S02]  /*0680*/  IMAD.MOV.U32 R24, RZ, RZ, R19 ;  /* 0x000000ffff187224 */ /* 0x000fe400078e0013 */
[----:B------:R-:W-:-:S07]  /*0690*/  IMAD.MOV.U32 R27, RZ, RZ, R25 ;  /* 0x000000ffff1b7224 */ /* 0x000fce00078e0019 */
[----:B------:R-:W-:Y:S05]  /*06a0*/  WARPSYNC.COLLECTIVE R21, `(.L_x_571) ;  /* 0x0000000015087348 */ /* 0x000fea0003c00000 */
[----:B------:R0:W1:Y:S02]  /*06b0*/  SHFL.UP P0, R25, R24, R23, R22 ;  /* 0x0400001718197389 */ /* 0x0000640000000016 */
[----:B01----:R-:W-:Y:S05]  /*06c0*/  ENDCOLLECTIVE ;  /* 0x000000000000791b */ /* 0x003fea0003800000 */
.L_x_571:
        /* <DEDUP_REMOVED lines=9> */
.L_x_572:
[----:B------:R-:W-:Y:S02]  /*0760*/  IMAD.MOV.U32 R24, RZ, RZ, R26 ;  /* 0x000000ffff187224 */ /* 0x000fe400078e001a */
[----:B------:R-:W-:-:S07]  /*0770*/  IMAD.MOV.U32 R28, RZ, RZ, R25 ;  /* 0x000000ffff1c7224 */ /* 0x000fce00078e0019 */
[----:B------:R-:W-:Y:S05]  /*0780*/  WARPSYNC.COLLECTIVE R21, `(.L_x_573) ;  /* 0x0000000015087348 */ /* 0x000fea0003c00000 */
[----:B------:R0:W1:Y:S02]  /*0790*/  SHFL.UP P0, R25, R24, R23, R22 ;  /* 0x0400001718197389 */ /* 0x0000640000000016 */
[----:B01----:R-:W-:Y:S05]  /*07a0*/  ENDCOLLECTIVE ;  /* 0x000000000000791b */ /* 0x003fea0003800000 */
.L_x_573:
        /* <DEDUP_REMOVED lines=9> */
.L_x_574:
[----:B------:R-:W-:Y:S02]  /*0840*/  IMAD.MOV.U32 R24, RZ, RZ, R29 ;  /* 0x000000ffff187224 */ /* 0x000fe400078e001d */
[----:B------:R-:W-:-:S07]  /*0850*/  IMAD.MOV.U32 R27, RZ, RZ, R25 ;  /* 0x000000ffff1b7224 */ /* 0x000fce00078e0019 */
[----:B------:R-:W-:Y:S05]  /*0860*/  WARPSYNC.COLLECTIVE R21, `(.L_x_575) ;  /* 0x0000000015087348 */ /* 0x000fea0003c00000 */
[----:B------:R0:W1:Y:S02]  /*0870*/  SHFL.UP P0, R25, R24, R23, R22 ;  /* 0x0400001718197389 */ /* 0x0000640000000016 */
[----:B01----:R-:W-:Y:S05]  /*0880*/  ENDCOLLECTIVE ;  /* 0x000000000000791b */ /* 0x003fea0003800000 */
.L_x_575:
        /* <DEDUP_REMOVED lines=9> */
.L_x_576:
[----:B------:R-:W-:Y:S02]  /*0920*/  IMAD.MOV.U32 R24, RZ, RZ, R29 ;  /* 0x000000ffff187224 */ /* 0x000fe400078e001d */
[----:B------:R-:W-:-:S07]  /*0930*/  IMAD.MOV.U32 R27, RZ, RZ, R25 ;  /* 0x000000ffff1b7224 */ /* 0x000fce00078e0019 */
[----:B------:R-:W-:Y:S05]  /*0940*/  WARPSYNC.COLLECTIVE R21, `(.L_x_577) ;  /* 0x0000000015087348 */ /* 0x000fea0003c00000 */
[----:B------:R0:W1:Y:S02]  /*0950*/  SHFL.UP P0, R25, R24, R23, R22 ;  /* 0x0400001718197389 */ /* 0x0000640000000016 */
[----:B01----:R-:W-:Y:S05]  /*0960*/  ENDCOLLECTIVE ;  /* 0x000000000000791b */ /* 0x003fea0003800000 */
.L_x_577:
        /* <DEDUP_REMOVED lines=9> */
.L_x_578:
[----:B------:R-:W-:Y:S02]  /*0a00*/  IMAD.MOV.U32 R24, RZ, RZ, R26 ;  /* 0x000000ffff187224 */ /* 0x000fe400078e001a */
[----:B------:R-:W-:-:S07]  /*0a10*/  IMAD.MOV.U32 R28, RZ, RZ, R25 ;  /* 0x000000ffff1c7224 */ /* 0x000fce00078e0019 */
[----:B------:R-:W-:Y:S05]  /*0a20*/  WARPSYNC.COLLECTIVE R21, `(.L_x_579) ;  /* 0x0000000015087348 */ /* 0x000fea0003c00000 */
[----:B------:R0:W1:Y:S02]  /*0a30*/  SHFL.UP P0, R25, R24, R23, R22 ;  /* 0x0400001718197389 */ /* 0x0000640000000016 */
[----:B01----:R-:W-:Y:S05]  /*0a40*/  ENDCOLLECTIVE ;  /* 0x000000000000791b */ /* 0x003fea0003800000 */
.L_x_579:
[----:B------:R-:W-:Y:S05]  /*0a50*/  BRA `(.L_x_580) ;  /* 0xfffffff800647947 */ /* 0x000fea000383ffff */
.L_x_581:
        /* <DEDUP_REMOVED lines=10> */
.L_x_710:


//--------------------- .text._ZN3cub18CUB_300001_SM_10006detail10radix_sort30DeviceRadixSortHistogramKernelINS1_5radix10policy_hubIjjyE10Policy1000ELNS0_9SortOrderE0EjyNS1_21identity_decomposer_tEEEvPT2_PKT1_SA_iiT3_ --------------------------
	.section	.text._ZN3cub18CUB_300001_SM_10006detail10radix_sort30DeviceRadixSortHistogramKernelINS1_5radix10policy_hubIjjyE10Policy1000ELNS0_9SortOrderE0EjyNS1_21identity_decomposer_tEEEvPT2_PKT1_SA_iiT3_,"ax",@progbits
	.align	128
        .global         _ZN3cub18CUB_300001_SM_10006detail10radix_sort30DeviceRadixSortHistogramKernelINS1_5radix10policy_hubIjjyE10Policy1000ELNS0_9SortOrderE0EjyNS1_21identity_decomposer_tEEEvPT2_PKT1_SA_iiT3_
        .type           _ZN3cub18CUB_300001_SM_10006detail10radix_sort30DeviceRadixSortHistogramKernelINS1_5radix10policy_hubIjjyE10Policy1000ELNS0_9SortOrderE0EjyNS1_21identity_decomposer_tEEEvPT2_PKT1_SA_iiT3_,@function
        .size           _ZN3cub18CUB_300001_SM_10006detail10radix_sort30DeviceRadixSortHistogramKernelINS1_5radix10policy_hubIjjyE10Policy1000ELNS0_9SortOrderE0EjyNS1_21identity_decomposer_tEEEvPT2_PKT1_SA_iiT3_,(.L_x_711 - _ZN3cub18CUB_300001_SM_10006detail10radix_sort30DeviceRadixSortHistogramKernelINS1_5radix10policy_hubIjjyE10Policy1000ELNS0_9SortOrderE0EjyNS1_21identity_decomposer_tEEEvPT2_PKT1_SA_iiT3_)
        .other          _ZN3cub18CUB_300001_SM_10006detail10radix_sort30DeviceRadixSortHistogramKernelINS1_5radix10policy_hubIjjyE10Policy1000ELNS0_9SortOrderE0EjyNS1_21identity_decomposer_tEEEvPT2_PKT1_SA_iiT3_,@"STO_CUDA_ENTRY STV_DEFAULT"
_ZN3cub18CUB_300001_SM_10006detail10radix_sort30DeviceRadixSortHistogramKernelINS1_5radix10policy_hubIjjyE10Policy1000ELNS0_9SortOrderE0EjyNS1_21identity_decomposer_tEEEvPT2_PKT1_SA_iiT3_:
.text._ZN3cub18CUB_300001_SM_10006detail10radix_sort30DeviceRadixSortHistogramKernelINS1_5radix10policy_hubIjjyE10Policy1000ELNS0_9SortOrderE0EjyNS1_21identity_decomposer_tEEEvPT2_PKT1_SA_iiT3_:
[----:B------:R-:W-:Y:S01]  /*0000*/  LDC R1, c[0x0][0x37c] ;  /* 0x0000df00ff017b82 */ /* 0x000fe20000000800 */
[----:B------:R-:W0:Y:S02]  /*0010*/  LDCU.64 UR4, c[0x0][0x390] ;  /* 0x00007200ff0477ac */ /* 0x000e240008000a00 */
[----:B0-----:R-:W-:-:S04]  /*0020*/  ISETP.NE.U32.AND P0, PT, RZ, UR4, PT ;  /* 0x00000004ff007c0c */ /* 0x001fc8000bf05070 */
[----:B------:R-:W-:-:S13]  /*0030*/  ISETP.NE.AND.EX P0, PT, RZ, UR5, PT, P0 ;  /* 0x00000005ff007c0c */ /* 0x000fda000bf05300 */
[----:B------:R-:W-:Y:S05]  /*0040*/  @!P0 EXIT ;  /* 0x000000000000894d */ /* 0x000fea0003800000 */
[----:B------:R-:W0:Y:S01]  /*0050*/  S2R R18, SR_TID.X ;  /* 0x0000000000127919 */ /* 0x000e220000002100 */
[----:B------:R-:W1:Y:S01]  /*0060*/  LDCU.64 UR4, c[0x0][0x398] ;  /* 0x00007300ff0477ac */ /* 0x000e620008000a00 */
[----:B------:R-:W2:Y:S01]  /*0070*/  S2UR UR7, SR_CgaCtaId ;  /* 0x00000000000779c3 */ /* 0x000ea20000008800 */
[----:B------:R-:W-:Y:S01]  /*0080*/  UMOV UR6, 0x400 ;  /* 0x0000040000067882 */ /* 0x000fe20000000000 */
[----:B------:R-:W3:Y:S06]  /*0090*/  LDCU.64 UR18, c[0x0][0x358] ;  /* 0x00006b00ff1277ac */ /* 0x000eec0008000a00 */
[----:B------:R-:W4:Y:S01]  /*00a0*/  S2UR UR8, SR_CTAID.X ;  /* 0x00000000000879c3 */ /* 0x000f220000002500 */
[----:B------:R-:W0:Y:S01]  /*00b0*/  LDCU UR21, c[0x0][0x370] ;  /* 0x00006e00ff1577ac */ /* 0x000e220008000800 */
[----:B-1----:R-:W-:-:S04]  /*00c0*/  UIADD3 UR4, UPT, UPT, UR5, 0x7, -UR4 ;  /* 0x0000000705047890 */ /* 0x002fc8000fffe804 */
[----:B------:R-:W-:Y:S02]  /*00d0*/  UISETP.GE.AND UP0, UPT, UR4, 0x8, UPT ;  /* 0x000000080400788c */ /* 0x000fe4000bf06270 */
[----:B------:R-:W-:Y:S02]  /*00e0*/  USHF.R.S32.HI UR5, URZ, 0x1f, UR4 ;  /* 0x0000001fff057899 */ /* 0x000fe40008011404 */
[----:B--2---:R-:W-:Y:S02]  /*00f0*/  ULEA UR6, UR7, UR6, 0x18 ;  /* 0x0000000607067291 */ /* 0x004fe4000f8ec0ff */
[----:B------:R-:W-:Y:S01]  /*0100*/  PLOP3.LUT P0, PT, PT, PT, UP0, 0x80, 0x8 ;  /* 0x000000000008781c */ /* 0x000fe20003f0f008 */
[----:B------:R-:W-:Y:S01]  /*0110*/  ULEA.HI UR5, UR5, UR4, URZ, 0x3 ;  /* 0x0000000405057291 */ /* 0x000fe2000f8f18ff */
[C---:B0-----:R-:W-:Y:S02]  /*0120*/  VIADD R19, R18.reuse, 0x80 ;  /* 0x0000008012137836 */ /* 0x041fe40000000000 */
[C---:B------:R-:W-:Y:S01]  /*0130*/  ISETP.GT.U32.OR P0, PT, R18.reuse, 0xff, !P0 ;  /* 0x000000ff1200780c */ /* 0x040fe20004704470 */
[----:B------:R-:W-:Y:S01]  /*0140*/  USHF.R.S32.HI UR5, URZ, 0x3, UR5 ;  /* 0x00000003ff057899 */ /* 0x000fe20008011405 */
[C---:B------:R-:W-:Y:S01]  /*0150*/  VIADD R20, R18.reuse, 0x100 ;  /* 0x0000010012147836 */ /* 0x040fe20000000000 */
[C---:B------:R-:W-:Y:S01]  /*0160*/  IADD3 R25, PT, PT, R18.reuse, 0x500, RZ ;  /* 0x0000050012197810 */ /* 0x040fe20007ffe0ff */
[C---:B------:R-:W-:Y:S01]  /*0170*/  VIADD R21, R18.reuse, 0x180 ;  /* 0x0000018012157836 */ /* 0x040fe20000000000 */
[----:B------:R-:W-:Y:S01]  /*0180*/  P2R R28, PR, RZ, 0x1 ;  /* 0x00000001ff1c7803 */ /* 0x000fe20000000000 */
[C---:B------:R-:W-:Y:S01]  /*0190*/  VIADD R22, R18.reuse, 0x200 ;  /* 0x0000020012167836 */ /* 0x040fe20000000000 */
[C---:B------:R-:W-:Y:S01]  /*01a0*/  LEA R27, R18.reuse, UR6, 0x2 ;  /* 0x00000006121b7c11 */ /* 0x040fe2000f8e10ff */
[C---:B------:R-:W-:Y:S01]  /*01b0*/  VIADD R23, R18.reuse, 0x280 ;  /* 0x0000028012177836 */ /* 0x040fe20000000000 */
[----:B----4-:R-:W-:Y:S01]  /*01c0*/  USHF.L.U32 UR8, UR8, 0xb, URZ ;  /* 0x0000000b08087899 */ /* 0x010fe200080006ff */
[C---:B------:R-:W-:Y:S01]  /*01d0*/  VIADD R24, R18.reuse, 0x300 ;  /* 0x0000030012187836 */ /* 0x040fe20000000000 */
[----:B------:R-:W-:Y:S01]  /*01e0*/  ULOP3.LUT UR20, UR5, 0x7, URZ, 0xc0, !UPT ;  /* 0x0000000705147892 */ /* 0x000fe2000f8ec0ff */
[----:B------:R-:W-:Y:S01]  /*01f0*/  VIADD R26, R18, 0x780 ;  /* 0x00000780121a7836 */ /* 0x000fe20000000000 */
[----:B------:R-:W-:Y:S01]  /*0200*/  ULOP3.LUT UR9, UR5, 0x3, URZ, 0xc0, !UPT ;  /* 0x0000000305097892 */ /* 0x000fe2000f8ec0ff */
[----:B------:R-:W-:Y:S01]  /*0210*/  UMOV UR6, URZ ;  /* 0x000000ff00067c82 */ /* 0x000fe20008000000 */
[----:B---3--:R-:W-:-:S10]  /*0220*/  UMOV UR7, URZ ;  /* 0x000000ff00077c82 */ /* 0x008fd40008000000 */
.L_x_665:
[----:B------:R-:W-:Y:S01]  /*0230*/  ISETP.NE.AND P0, PT, R28, RZ, PT ;  /* 0x000000ff1c00720c */ /* 0x000fe20003f05270 */
[----:B------:R-:W-:-:S12]  /*0240*/  BSSY.RECONVERGENT B0, `(.L_x_582) ;  /* 0x0000082000007945 */ /* 0x000fd80003800200 */
[----:B0-2345:R-:W-:Y:S05]  /*0250*/  @P0 BRA `(.L_x_583) ;  /* 0x0000000800000947 */ /* 0x03dfea0003800000 */
[----:B------:R-:W0:Y:S02]  /*0260*/  LDC.64 R2, c[0x0][0x398] ;  /* 0x0000e600ff027b82 */ /* 0x000e240000000a00 */
[----:B0-----:R-:W-:-:S04]  /*0270*/  IADD3 R2, PT, PT, R3, 0x7, -R2 ;  /* 0x0000000703027810 */ /* 0x001fc80007ffe802 */
[----:B------:R-:W-:-:S04]  /*0280*/  SHF.R.S32.HI R3, RZ, 0x1f, R2 ;  /* 0x0000001fff037819 */ /* 0x000fc80000011402 */
[----:B------:R-:W-:-:S04]  /*0290*/  LEA.HI R3, R3, R2, RZ, 0x3 ;  /* 0x0000000203037211 */ /* 0x000fc800078f18ff */
[----:B------:R-:W-:-:S04]  /*02a0*/  SHF.R.S32.HI R3, RZ, 0x3, R3 ;  /* 0x00000003ff037819 */ /* 0x000fc80000011403 */
[C---:B------:R-:W-:Y:S01]  /*02b0*/  LOP3.LUT R5, R3.reuse, 0xffffff0, RZ, 0xc0, !PT ;  /* 0x0ffffff003057812 */ /* 0x040fe200078ec0ff */
[----:B------:R-:W-:-:S05]  /*02c0*/  VIADD R0, R3, 0xffffffff ;  /* 0xffffffff03007836 */ /* 0x000fca0000000000 */
[----:B------:R-:W-:Y:S01]  /*02d0*/  ISETP.GE.U32.AND P0, PT, R0, 0xf, PT ;  /* 0x0000000f0000780c */ /* 0x000fe20003f06070 */
[----:B------:R-:W-:-:S12]  /*02e0*/  IMAD.MOV.U32 R0, RZ, RZ, RZ ;  /* 0x000000ffff007224 */ /* 0x000fd800078e00ff */
[----:B------:R-:W-:Y:S05]  /*02f0*/  @!P0 BRA `(.L_x_584) ;  /* 0x00000000005c8947 */ /* 0x000fea0003800000 */
[----:B------:R-:W-:Y:S02]  /*0300*/  IMAD.MOV R2, RZ, RZ, -R5 ;  /* 0x000000ffff027224 */ /* 0x000fe400078e0a05 */
[----:B------:R-:W-:-:S07]  /*0310*/  VIADD R0, R27, 0x2000 ;  /* 0x000020001b007836 */ /* 0x000fce0000000000 */
.L_x_585:
[----:B------:R-:W-:Y:S01]  /*0320*/  VIADD R2, R2, 0x10 ;  /* 0x0000001002027836 */ /* 0x000fe20000000000 */
[----:B------:R-:W-:Y:S04]  /*0330*/  STS [R0+-0x2000], RZ ;  /* 0xffe000ff00007388 */ /* 0x000fe80000000800 */
        /* <DEDUP_REMOVED lines=16> */
[----:B0-----:R-:W-:Y:S01]  /*0440*/  IADD3 R0, PT, PT, R0, 0x4000, RZ ;  /* 0x0000400000007810 */ /* 0x001fe20007ffe0ff */
[----:B------:R-:W-:Y:S06]  /*0450*/  @P1 BRA `(.L_x_585) ;  /* 0xfffffffc00b01947 */ /* 0x000fec000383ffff */
[----:B------:R-:W-:-:S07]  /*0460*/  IMAD.MOV.U32 R0, RZ, RZ, R5 ;  /* 0x000000ffff007224 */ /* 0x000fce00078e0005 */
.L_x_584:
[----:B------:R-:W-:Y:S01]  /*0470*/  LOP3.LUT R2, R3, 0xf, RZ, 0xc0, !PT ;  /* 0x0000000f03027812 */ /* 0x000fe200078ec0ff */
[----:B------:R-:W-:-:S03]  /*0480*/  IMAD.U32 R4, RZ, RZ, UR20 ;  /* 0x00000014ff047e24 */ /* 0x000fc6000f8e00ff */
[C---:B------:R-:W-:Y:S01]  /*0490*/  ISETP.NE.AND P1, PT, R2.reuse, RZ, PT ;  /* 0x000000ff0200720c */ /* 0x040fe20003f25270 */
[----:B------:R-:W-:Y:S02]  /*04a0*/  VIADD R2, R2, 0xffffffff ;  /* 0xffffffff02027836 */ /* 0x000fe40000000000 */
[----:B------:R-:W-:-:S10]  /*04b0*/  VIADD R4, R4, 0xffffffff ;  /* 0xffffffff04047836 */ /* 0x000fd40000000000 */
        /* <DEDUP_REMOVED lines=14> */
.L_x_587:
[----:B------:R-:W-:Y:S05]  /*05a0*/  BRA.U !UP0, `(.L_x_586) ;  /* 0x0000000108447547 */ /* 0x000fea000b800000 */
[----:B------:R-:W-:Y:S01]  /*05b0*/  ISETP.GE.U32.AND P2, PT, R4, 0x3, PT ;  /* 0x000000030400780c */ /* 0x000fe20003f46070 */
[----:B------:R-:W-:-:S12]  /*05c0*/  UISETP.NE.AND UP0, UPT, UR9, URZ, UPT ;  /* 0x000000ff0900728c */ /* 0x000fd8000bf05270 */
[C---:B0-----:R-:W-:Y:S01]  /*05d0*/  @P2 LEA R3, R0.reuse, R27, 0xa ;  /* 0x0000001b00032211 */ /* 0x041fe200078e50ff */
[----:B------:R-:W-:-:S04]  /*05e0*/  @P2 VIADD R0, R0, 0x4 ;  /* 0x0000000400002836 */ /* 0x000fc80000000000 */
        /* <DEDUP_REMOVED lines=13> */
.L_x_586:
[----:B------:R-:W-:-:S13]  /*06c0*/  ISETP.GT.U32.AND P2, PT, R18, 0x7f, PT ;  /* 0x0000007f1200780c */ /* 0x000fda0003f44070 */
[----:B------:R-:W-:Y:S05]  /*06d0*/  @P2 BRA `(.L_x_583) ;  /* 0x0000000000e02947 */ /* 0x000fea0003800000 */
[----:B--23--:R-:W-:Y:S01]  /*06e0*/  IMAD.MOV.U32 R0, RZ, RZ, RZ ;  /* 0x000000ffff007224 */ /* 0x00cfe200078e00ff */
[----:B------:R-:W-:Y:S06]  /*06f0*/  @!P0 BRA `(.L_x_588) ;  /* 0x0000000000588947 */ /* 0x000fec0003800000 */
[----:B------:R-:W-:-:S07]  /*0700*/  IMAD.MOV.U32 R0, RZ, RZ, RZ ;  /* 0x000000ffff007224 */ /* 0x000fce00078e00ff */
.L_x_589:
[C---:B012---:R-:W-:Y:S02]  /*0710*/  IMAD R3, R0.reuse, 0x400, R27 ;  /* 0x0000040000037824 */ /* 0x047fe400078e021b */
[----:B------:R-:W-:-:S03]  /*0720*/  VIADD R0, R0, 0x10 ;  /* 0x0000001000007836 */ /* 0x000fc60000000000 */
[----:B------:R2:W-:Y:S02]  /*0730*/  STS [R3+0x200], RZ ;  /* 0x000200ff03007388 */ /* 0x0005e40000000800 */
[----:B------:R-:W-:Y:S02]  /*0740*/  ISETP.NE.AND P0, PT, R0, R5, PT ;  /* 0x000000050000720c */ /* 0x000fe40003f05270 */
        /* <DEDUP_REMOVED lines=16> */
[----:B------:R-:W-:-:S07]  /*0850*/  MOV R0, R5 ;  /* 0x0000000500007202 */ /* 0x000fce0000000f00 */
.L_x_588:
        /* <DEDUP_REMOVED lines=14> */
.L_x_590:
        /* <DEDUP_REMOVED lines=18> */
.L_x_583:
[----:B------:R-:W-:Y:S05]  /*0a60*/  BSYNC.RECONVERGENT B0 ;  /* 0x0000000000007941 */ /* 0x000fea0003800200 */
.L_x_582:
        /* <DEDUP_REMOVED lines=16> */
.L_x_596:
        /* <DEDUP_REMOVED lines=13> */
[----:B012---:R-:W-:Y:S05]  /*0c40*/  BRA.U !UP1, `(.L_x_592) ;  /* 0x0000000109587547 */ /* 0x007fea000b800000 */
[----:B------:R-:W4:Y:S01]  /*0c50*/  LDCU.64 UR16, c[0x0][0x388] ;  /* 0x00007100ff1077ac */ /* 0x000f220008000a00 */
[----:B0-23--:R-:W-:-:S05]  /*0c60*/  IADD3 R0, P0, PT, R18, UR13, RZ ;  /* 0x0000000d12007c10 */ /* 0x00dfca000ff1e0ff */
[----:B-1----:R-:W-:Y:S01]  /*0c70*/  IMAD.X R3, RZ, RZ, UR14, P0 ;  /* 0x0000000eff037e24 */ /* 0x002fe200080e06ff */
[----:B----4-:R-:W-:-:S04]  /*0c80*/  LEA R14, P0, R0, UR16, 0x2 ;  /* 0x00000010000e7c11 */ /* 0x010fc8000f8010ff */
        /* <DEDUP_REMOVED lines=18> */
.L_x_592:
[C---:B------:R-:W-:Y:S01]  /*0db0*/  ISETP.GE.AND P5, PT, R18.reuse, UR15, PT ;  /* 0x0000000f12007c0c */ /* 0x040fe2000bfa6270 */
[----:B------:R-:W4:Y:S01]  /*0dc0*/  LDCU.64 UR16, c[0x0][0x388] ;  /* 0x00007100ff1077ac */ /* 0x000f220008000a00 */
[----:B0-23--:R-:W-:Y:S01]  /*0dd0*/  IADD3 R0, P0, PT, R18, UR13, RZ ;  /* 0x0000000d12007c10 */ /* 0x00dfe2000ff1e0ff */
[----:B------:R-:W-:Y:S01]  /*0de0*/  IMAD.MOV.U32 R17, RZ, RZ, -0x1 ;  /* 0xffffffffff117424 */ /* 0x000fe200078e00ff */
[----:B------:R-:W0:Y:S01]  /*0df0*/  S2R R18, SR_TID.X ;  /* 0x0000000000127919 */ /* 0x000e220000002100 */
[----:B------:R-:W-:Y:S01]  /*0e00*/  ISETP.GE.AND P2, PT, R19, UR15, PT ;  /* 0x0000000f13007c0c */ /* 0x000fe2000bf46270 */
[----:B------:R-:W-:Y:S01]  /*0e10*/  IMAD.MOV.U32 R16, RZ, RZ, -0x1 ;  /* 0xffffffffff107424 */ /* 0x000fe200078e00ff */
[----:B-1----:R-:W-:Y:S02]  /*0e20*/  IADD3.X R3, PT, PT, RZ, UR14, RZ, P0, !PT ;  /* 0x0000000eff037c10 */ /* 0x002fe400087fe4ff */
[----:B------:R-:W-:Y:S02]  /*0e30*/  ISETP.GE.AND P3, PT, R20, UR15, PT ;  /* 0x0000000f14007c0c */ /* 0x000fe4000bf66270 */
[----:B------:R-:W-:-:S02]  /*0e40*/  ISETP.GE.AND P4, PT, R21, UR15, PT ;  /* 0x0000000f15007c0c */ /* 0x000fc4000bf86270 */
[----:B----4-:R-:W-:-:S04]  /*0e50*/  LEA R14, P0, R0, UR16, 0x2 ;  /* 0x00000010000e7c11 */ /* 0x010fc8000f8010ff */
[----:B------:R-:W-:Y:S01]  /*0e60*/  LEA.HI.X R15, R0, UR17, R3, 0x2, P0 ;  /* 0x00000011000f7c11 */ /* 0x000fe200080f1403 */
[----:B------:R-:W-:Y:S02]  /*0e70*/  IMAD.MOV.U32 R13, RZ, RZ, -0x1 ;  /* 0xffffffffff0d7424 */ /* 0x000fe400078e00ff */
[----:B------:R-:W-:Y:S02]  /*0e80*/  IMAD.MOV.U32 R12, RZ, RZ, -0x1 ;  /* 0xffffffffff0c7424 */ /* 0x000fe400078e00ff */
[----:B------:R1:W5:Y:S01]  /*0e90*/  @!P5 LDG.E R17, desc[UR18][R14.64] ;  /* 0x000000120e11d981 */ /* 0x000362000c1e1900 */
[----:B------:R-:W-:-:S03]  /*0ea0*/  ISETP.GE.AND P5, PT, R22, UR15, PT ;  /* 0x0000000f16007c0c */ /* 0x000fc6000bfa6270 */
[----:B------:R1:W5:Y:S01]  /*0eb0*/  @!P2 LDG.E R16, desc[UR18][R14.64+0x200] ;  /* 0x000200120e10a981 */ /* 0x000362000c1e1900 */
[C---:B0-----:R-:W-:Y:S01]  /*0ec0*/  LOP3.LUT R0, R18.reuse, 0x400, RZ, 0xfc, !PT ;  /* 0x0000040012007812 */ /* 0x041fe200078efcff */
[----:B------:R-:W-:Y:S01]  /*0ed0*/  VIADD R2, R18, 0x380 ;  /* 0x0000038012027836 */ /* 0x000fe20000000000 */
[----:B------:R-:W-:Y:S01]  /*0ee0*/  ISETP.GE.AND P2, PT, R23, UR15, PT ;  /* 0x0000000f17007c0c */ /* 0x000fe2000bf46270 */
[----:B------:R1:W5:Y:S01]  /*0ef0*/  @!P3 LDG.E R13, desc[UR18][R14.64+0x400] ;  /* 0x000400120e0db981 */ /* 0x000362000c1e1900 */
[----:B------:R-:W-:Y:S01]  /*0f00*/  ISETP.GE.AND P1, PT, R0, UR15, PT ;  /* 0x0000000f00007c0c */ /* 0x000fe2000bf26270 */
[----:B------:R-:W-:Y:S01]  /*0f10*/  VIADD R0, R18, 0x480 ;  /* 0x0000048012007836 */ /* 0x000fe20000000000 */
[----:B------:R-:W-:Y:S01]  /*0f20*/  ISETP.GE.AND P0, PT, R2, UR15, PT ;  /* 0x0000000f02007c0c */ /* 0x000fe2000bf06270 */
[----:B------:R1:W5:Y:S01]  /*0f30*/  @!P4 LDG.E R12, desc[UR18][R14.64+0x600] ;  /* 0x000600120e0cc981 */ /* 0x000362000c1e1900 */
[----:B------:R-:W-:Y:S01]  /*0f40*/  ISETP.GE.AND P3, PT, R24, UR15, PT ;  /* 0x0000000f18007c0c */ /* 0x000fe2000bf66270 */
[----:B------:R-:W-:Y:S01]  /*0f50*/  IMAD.MOV.U32 R10, RZ, RZ, -0x1 ;  /* 0xffffffffff0a7424 */ /* 0x000fe200078e00ff */
[----:B------:R-:W-:-:S02]  /*0f60*/  ISETP.GE.AND P4, PT, R0, UR15, PT ;  /* 0x0000000f00007c0c */ /* 0x000fc4000bf86270 */
[----:B------:R-:W-:Y:S01]  /*0f70*/  MOV R11, 0xffffffff ;  /* 0xffffffff000b7802 */ /* 0x000fe20000000f00 */
[C---:B------:R-:W-:Y:S02]  /*0f80*/  VIADD R0, R18.reuse, 0x580 ;  /* 0x0000058012007836 */ /* 0x040fe40000000000 */
[----:B------:R-:W-:Y:S01]  /*0f90*/  VIADD R2, R18, 0x600 ;  /* 0x0000060012027836 */ /* 0x000fe20000000000 */
[----:B------:R1:W5:Y:S01]  /*0fa0*/  @!P2 LDG.E R10, desc[UR18][R14.64+0xa00] ;  /* 0x000a00120e0aa981 */ /* 0x000362000c1e1900 */
[----:B------:R-:W-:Y:S01]  /*0fb0*/  IMAD.MOV.U32 R9, RZ, RZ, -0x1 ;  /* 0xffffffffff097424 */ /* 0x000fe200078e00ff */
[----:B------:R-:W-:Y:S01]  /*0fc0*/  MOV R7, 0xffffffff ;  /* 0xffffffff00077802 */ /* 0x000fe20000000f00 */
[----:B------:R-:W-:Y:S01]  /*0fd0*/  IMAD.MOV.U32 R8, RZ, RZ, -0x1 ;  /* 0xffffffffff087424 */ /* 0x000fe200078e00ff */
[----:B------:R1:W5:Y:S01]  /*0fe0*/  @!P5 LDG.E R11, desc[UR18][R14.64+0x800] ;  /* 0x000800120e0bd981 */ /* 0x000362000c1e1900 */
[----:B------:R-:W-:Y:S01]  /*0ff0*/  IMAD.MOV.U32 R6, RZ, RZ, -0x1 ;  /* 0xffffffffff067424 */ /* 0x000fe200078e00ff */
[----:B------:R-:W-:Y:S01]  /*1000*/  ISETP.GE.AND P5, PT, R0, UR15, PT ;  /* 0x0000000f00007c0c */ /* 0x000fe2000bfa6270 */
[----:B------:R-:W-:Y:S01]  /*1010*/  VIADD R0, R18, 0x680 ;  /* 0x0000068012007836 */ /* 0x000fe20000000000 */
[----:B------:R-:W-:Y:S01]  /*1020*/  ISETP.GE.AND P2, PT, R2, UR15, PT ;  /* 0x0000000f02007c0c */ /* 0x000fe2000bf46270 */
[----:B------:R-:W-:Y:S01]  /*1030*/  VIADD R2, R18, 0x700 ;  /* 0x0000070012027836 */ /* 0x000fe20000000000 */
[----:B------:R1:W5:Y:S01]  /*1040*/  @!P3 LDG.E R9, desc[UR18][R14.64+0xc00] ;  /* 0x000c00120e09b981 */ /* 0x000362000c1e1900 */
[----:B------:R-:W-:-:S03]  /*1050*/  ISETP.GE.AND P3, PT, R25, UR15, PT ;  /* 0x0000000f19007c0c */ /* 0x000fc6000bf66270 */
[----:B------:R1:W5:Y:S01]  /*1060*/  @!P0 LDG.E R8, desc[UR18][R14.64+0xe00] ;  /* 0x000e00120e088981 */ /* 0x000362000c1e1900 */
[----:B------:R-:W-:-:S03]  /*1070*/  ISETP.GE.AND P0, PT, R0, UR15, PT ;  /* 0x0000000f00007c0c */ /* 0x000fc6000bf06270 */
[----:B------:R1:W5:Y:S01]  /*1080*/  @!P1 LDG.E R7, desc[UR18][R14.64+0x1000] ;  /* 0x001000120e079981 */ /* 0x000362000c1e1900 */
[----:B------:R-:W-:-:S03]  /*1090*/  ISETP.GE.AND P1, PT, R2, UR15, PT ;  /* 0x0000000f02007c0c */ /* 0x000fc6000bf26270 */
[----:B------:R1:W5:Y:S01]  /*10a0*/  @!P4 LDG.E R6, desc[UR18][R14.64+0x1200] ;  /* 0x001200120e06c981 */ /* 0x000362000c1e1900 */
[----:B------:R-:W-:Y:S01]  /*10b0*/  ISETP.GE.AND P4, PT, R26, UR15, PT ;  /* 0x0000000f1a007c0c */ /* 0x000fe2000bf86270 */
[----:B------:R-:W-:Y:S01]  /*10c0*/  IMAD.MOV.U32 R5, RZ, RZ, -0x1 ;  /* 0xffffffffff057424 */ /* 0x000fe200078e00ff */
[----:B------:R-:W-:Y:S01]  /*10d0*/  MOV R0, 0xffffffff ;  /* 0xffffffff00007802 */ /* 0x000fe20000000f00 */
[----:B------:R-:W-:Y:S02]  /*10e0*/  IMAD.MOV.U32 R4, RZ, RZ, -0x1 ;  /* 0xffffffffff047424 */ /* 0x000fe400078e00ff */
        /* <DEDUP_REMOVED lines=9> */
.L_x_593:
[----:B------:R-:W2:Y:S02]  /*1180*/  LDCU.64 UR16, c[0x0][0x398] ;  /* 0x00007300ff1077ac */ /* 0x000ea40008000a00 */
[----:B--2---:R-:W-:-:S09]  /*1190*/  UISETP.GT.AND UP1, UPT, UR17, UR16, UPT ;  /* 0x000000101100728c */ /* 0x004fd2000bf24270 */
[----:B------:R-:W-:Y:S05]  /*11a0*/  BRA.U !UP1, `(.L_x_594) ;  /* 0x00000005093c7547 */ /* 0x000fea000b800000 */
[----:B------:R-:W2:Y:S01]  /*11b0*/  S2UR UR13, SR_CgaCtaId ;  /* 0x00000000000d79c3 */ /* 0x000ea20000008800 */
[----:B------:R-:W-:Y:S01]  /*11c0*/  UMOV UR4, 0x400 ;  /* 0x0000040000047882 */ /* 0x000fe20000000000 */
[----:B------:R-:W3:Y:S01]  /*11d0*/  LDCU UR14, c[0x0][0x398] ;  /* 0x00007300ff0e77ac */ /* 0x000ee20008000800 */
[----:B--2---:R-:W-:-:S03]  /*11e0*/  ULEA UR13, UR13, UR4, 0x18 ;  /* 0x000000040d0d7291 */ /* 0x004fc6000f8ec0ff */
[----:B---3--:R-:W-:-:S09]  /*11f0*/  UMOV UR4, URZ ;  /* 0x000000ff00047c82 */ /* 0x008fd20008000000 */
.L_x_595:
[----:B012---:R-:W-:Y:S01]  /*1200*/  IMAD R14, RZ, RZ, -UR14 ;  /* 0x8000000eff0e7e24 */ /* 0x007fe2000f8e02ff */
[----:B------:R-:W-:Y:S01]  /*1210*/  ULEA UR15, UR4, UR13, 0xa ;  /* 0x0000000d040f7291 */ /* 0x000fe2000f8e50ff */
[----:B------:R-:W-:Y:S01]  /*1220*/  IMAD.U32 R15, RZ, RZ, UR17 ;  /* 0x00000011ff0f7e24 */ /* 0x000fe2000f8e00ff */
[----:B------:R-:W-:-:S04]  /*1230*/  UIADD3 UR4, UPT, UPT, UR4, 0x1, URZ ;  /* 0x0000000104047890 */ /* 0x000fc8000fffe0ff */
[----:B------:R-:W-:Y:S01]  /*1240*/  VIADDMNMX R14, R14, R15, 0x8, PT ;  /* 0x000000080e0e7446 */ /* 0x000fe2000380010f */
[----:B------:R-:W-:-:S05]  /*1250*/  IMAD.MOV.U32 R15, RZ, RZ, -0x1 ;  /* 0xffffffffff0f7424 */ /* 0x000fca00078e00ff */
[----:B------:R-:W-:Y:S02]  /*1260*/  SHF.L.U32 R14, R15, R14, RZ ;  /* 0x0000000e0f0e7219 */ /* 0x000fe400000006ff */
[----:B-----5:R-:W-:-:S04]  /*1270*/  SHF.R.U32.HI R15, RZ, UR14, R17 ;  /* 0x0000000eff0f7c19 */ /* 0x020fc80008011611 */
[----:B------:R-:W-:-:S04]  /*1280*/  LOP3.LUT R15, R15, R14, RZ, 0x30, !PT ;  /* 0x0000000e0f0f7212 */ /* 0x000fc800078e30ff */
[----:B------:R-:W-:-:S05]  /*1290*/  LEA R15, R15, UR15, 0x2 ;  /* 0x0000000f0f0f7c11 */ /* 0x000fca000f8e10ff */
[----:B------:R0:W-:Y:S02]  /*12a0*/  ATOMS.POPC.INC.32 RZ, [R15+URZ] ;  /* 0x000000000fff7f8c */ /* 0x0001e4000d8000ff */
[----:B0-----:R-:W-:-:S04]  /*12b0*/  SHF.R.U32.HI R15, RZ, UR14, R16 ;  /* 0x0000000eff0f7c19 */ /* 0x001fc80008011610 */
        /* <DEDUP_REMOVED lines=55> */
[----:B0-----:R-:W-:Y:S01]  /*1630*/  SHF.R.U32.HI R15, RZ, UR14, R29 ;  /* 0x0000000eff0f7c19 */ /* 0x001fe2000801161d */
[----:B------:R-:W-:-:S03]  /*1640*/  UIADD3 UR14, UPT, UPT, UR14, 0x8, URZ ;  /* 0x000000080e0e7890 */ /* 0x000fc6000fffe0ff */
[----:B------:R-:W-:Y:S01]  /*1650*/  LOP3.LUT R14, R15, R14, RZ, 0x30, !PT ;  /* 0x0000000e0f0e7212 */ /* 0x000fe200078e30ff */
[----:B------:R-:W-:-:S03]  /*1660*/  UISETP.GE.AND UP1, UPT, UR14, UR17, UPT ;  /* 0x000000110e00728c */ /* 0x000fc6000bf26270 */
[----:B------:R-:W-:-:S05]  /*1670*/  LEA R14, R14, UR15, 0x2 ;  /* 0x0000000f0e0e7c11 */ /* 0x000fca000f8e10ff */
[----:B------:R2:W-:Y:S01]  /*1680*/  ATOMS.POPC.INC.32 RZ, [R14+URZ] ;  /* 0x000000000eff7f8c */ /* 0x0005e2000d8000ff */
[----:B------:R-:W-:Y:S05]  /*1690*/  BRA.U !UP1, `(.L_x_595) ;  /* 0xfffffff909d87547 */ /* 0x000fea000b83ffff */
.L_x_594:
[----:B------:R-:W-:Y:S05]  /*16a0*/  BRA.U !UP0, `(.L_x_596) ;  /* 0xfffffff508307547 */ /* 0x000fea000b83ffff */
.L_x_591:
[----:B------:R-:W-:Y:S01]  /*16b0*/  BAR.SYNC.DEFER_BLOCKING 0x0 ;  /* 0x0000000000007b1d */ /* 0x000fe20000010000 */
[----:B------:R-:W-:-:S05]  /*16c0*/  ISETP.NE.AND P0, PT, R28, RZ, PT ;  /* 0x000000ff1c00720c */ /* 0x000fca0003f05270 */
[----:B------:R-:W-:Y:S08]  /*16d0*/  BSSY.RECONVERGENT B0, `(.L_x_597) ;  /* 0x000016e000007945 */ /* 0x000ff00003800200 */
[----:B------:R-:W-:Y:S05]  /*16e0*/  @P0 BRA `(.L_x_598) ;  /* 0x0000001400b00947 */ /* 0x000fea0003800000 */
[----:B012345:R-:W0:Y:S01]  /*16f0*/  LDC.64 R2, c[0x0][0x398] ;  /* 0x0000e600ff027b82 */ /* 0x03fe220000000a00 */
[----:B------:R-:W-:Y:S01]  /*1700*/  IMAD.MOV.U32 R7, RZ, RZ, RZ ;  /* 0x000000ffff077224 */ /* 0x000fe200078e00ff */
[----:B0-----:R-:W-:-:S04]  /*1710*/  IADD3 R2, PT, PT, R3, 0x7, -R2 ;  /* 0x0000000703027810 */ /* 0x001fc80007ffe802 */
[----:B------:R-:W-:-:S04]  /*1720*/  SHF.R.S32.HI R3, RZ, 0x1f, R2 ;  /* 0x0000001fff037819 */ /* 0x000fc80000011402 */
[----:B------:R-:W-:-:S04]  /*1730*/  LEA.HI R0, R3, R2, RZ, 0x3 ;  /* 0x0000000203007211 */ /* 0x000fc800078f18ff */
[----:B------:R-:W-:-:S04]  /*1740*/  SHF.R.S32.HI R0, RZ, 0x3, R0 ;  /* 0x00000003ff007819 */ /* 0x000fc80000011400 */
[C---:B------:R-:W-:Y:S01]  /*1750*/  LOP3.LUT R9, R0.reuse, 0xffffff8, RZ, 0xc0, !PT ;  /* 0x0ffffff800097812 */ /* 0x040fe200078ec0ff */
[----:B------:R-:W-:-:S05]  /*1760*/  VIADD R8, R0, 0xffffffff ;  /* 0xffffffff00087836 */ /* 0x000fca0000000000 */
[----:B------:R-:W-:-:S13]  /*1770*/  ISETP.GE.U32.AND P0, PT, R8, 0x7, PT ;  /* 0x000000070800780c */ /* 0x000fda0003f06070 */
[----:B------:R-:W-:Y:S05]  /*1780*/  @!P0 BRA `(.L_x_599) ;  /* 0x00000004006c8947 */ /* 0x000fea0003800000 */
[----:B------:R-:W0:Y:S01]  /*1790*/  LDC.64 R2, c[0x0][0x380] ;  /* 0x0000e000ff027b82 */ /* 0x000e220000000a00 */
[----:B------:R-:W-:-:S07]  /*17a0*/  HFMA2 R11, -RZ, RZ, 0, 0 ;  /* 0x00000000ff0b7431 */ /* 0x000fce00000001ff */
.L_x_616:
[----:B------:R-:W-:Y:S01]  /*17b0*/  IMAD R29, R11, 0x400, R27 ;  /* 0x000004000b1d7824 */ /* 0x000fe200078e021b */
[----:B------:R-:W-:Y:S04]  /*17c0*/  BSSY.RECONVERGENT B1, `(.L_x_600) ;  /* 0x000000a000017945 */ /* 0x000fe80003800200 */
[----:B01234-:R-:W1:Y:S04]  /*17d0*/  LDS R4, [R29] ;  /* 0x000000001d047984 */ /* 0x01fe680000000800 */
[----:B------:R2:W3:Y:S04]  /*17e0*/  LDS R17, [R29+0x400] ;  /* 0x000400001d117984 */ /* 0x0004e80000000800 */
[----:B------:R2:W4:Y:S01]  /*17f0*/  LDS R15, [R29+0x800] ;  /* 0x000800001d0f7984 */ /* 0x0005220000000800 */
[----:B-1----:R-:W-:-:S13]  /*1800*/  ISETP.NE.AND P0, PT, R4, RZ, PT ;  /* 0x000000ff0400720c */ /* 0x002fda0003f05270 */
[----:B--234-:R-:W-:Y:S05]  /*1810*/  @!P0 BRA `(.L_x_601) ;  /* 0x0000000000108947 */ /* 0x01cfea0003800000 */
[----:B------:R-:W-:Y:S02]  /*1820*/  IMAD R7, R11, 0x100, R18 ;  /* 0x000001000b077824 */ /* 0x000fe400078e0212 */
[----:B------:R-:W-:Y:S02]  /*1830*/  IMAD.MOV.U32 R5, RZ, RZ, RZ ;  /* 0x000000ffff057224 */ /* 0x000fe400078e00ff */
[----:B0-----:R-:W-:-:S05]  /*1840*/  IMAD.WIDE.U32 R6, R7, 0x8, R2 ;  /* 0x0000000807067825 */ /* 0x001fca00078e0002 */
[----:B------:R1:W-:Y:S02]  /*1850*/  REDG.E.ADD.64.STRONG.GPU desc[UR18][R6.64], R4 ;  /* 0x000000040600798e */ /* 0x0003e4000c12e512 */
.L_x_601:
[----:B------:R-:W-:Y:S05]  /*1860*/  BSYNC.RECONVERGENT B1 ;  /* 0x0000000000017941 */ /* 0x000fea0003800200 */
.L_x_600:
[----:B------:R-:W2:Y:S01]  /*1870*/  LDS R10, [R29+0xc00] ;  /* 0x000c00001d0a7984 */ /* 0x000ea20000000800 */
[----:B------:R-:W-:Y:S01]  /*1880*/  ISETP.NE.AND P6, PT, R17, RZ, PT ;  /* 0x000000ff1100720c */ /* 0x000fe20003fc5270 */
[----:B------:R-:W-:Y:S01]  /*1890*/  BSSY.RECONVERGENT B1, `(.L_x_602) ;  /* 0x0000012000017945 */ /* 0x000fe20003800200 */
[----:B------:R-:W-:Y:S01]  /*18a0*/  ISETP.NE.AND P0, PT, R15, RZ, PT ;  /* 0x000000ff0f00720c */ /* 0x000fe20003f05270 */
[----:B------:R-:W3:Y:S04]  /*18b0*/  LDS R12, [R29+0x1000] ;  /* 0x001000001d0c7984 */ /* 0x000ee80000000800 */
[----:B------:R-:W4:Y:S04]  /*18c0*/  LDS R14, [R29+0x1400] ;  /* 0x001400001d0e7984 */ /* 0x000f280000000800 */
[----:B------:R-:W5:Y:S04]  /*18d0*/  LDS R16, [R29+0x1800] ;  /* 0x001800001d107984 */ /* 0x000f680000000800 */
[----:B------:R-:W0:Y:S01]  /*18e0*/  LDS R13, [R29+0x1c00] ;  /* 0x001c00001d0d7984 */ /* 0x000e220000000800 */
[----:B--2---:R-:W-:-:S02]  /*18f0*/  ISETP.NE.AND P1, PT, R10, RZ, PT ;  /* 0x000000ff0a00720c */ /* 0x004fc40003f25270 */
[----:B---3--:R-:W-:Y:S02]  /*1900*/  ISETP.NE.AND P2, PT, R12, RZ, PT ;  /* 0x000000ff0c00720c */ /* 0x008fe40003f45270 */
[----:B----4-:R-:W-:Y:S02]  /*1910*/  ISETP.NE.AND P3, PT, R14, RZ, PT ;  /* 0x000000ff0e00720c */ /* 0x010fe40003f65270 */
[----:B-----5:R-:W-:Y:S02]  /*1920*/  ISETP.NE.AND P4, PT, R16, RZ, PT ;  /* 0x000000ff1000720c */ /* 0x020fe40003f85270 */
[----:B0-----:R-:W-:Y:S01]  /*1930*/  ISETP.NE.AND P5, PT, R13, RZ, PT ;  /* 0x000000ff0d00720c */ /* 0x001fe20003fa5270 */
[----:B------:R-:W-:-:S12]  /*1940*/  @!P6 BRA `(.L_x_603) ;  /* 0x000000000018e947 */ /* 0x000fd80003800000 */
[----:B-1----:R-:W-:Y:S01]  /*1950*/  IMAD R7, R11, 0x100, R18 ;  /* 0x000001000b077824 */ /* 0x002fe200078e0212 */
[----:B------:R-:W-:Y:S01]  /*1960*/  MOV R5, RZ ;  /* 0x000000ff00057202 */ /* 0x000fe20000000f00 */
[----:B------:R-:W-:Y:S02]  /*1970*/  IMAD.MOV.U32 R4, RZ, RZ, R17 ;  /* 0x000000ffff047224 */ /* 0x000fe400078e0011 */
[----:B------:R-:W-:-:S04]  /*1980*/  VIADD R7, R7, 0x100 ;  /* 0x0000010007077836 */ /* 0x000fc80000000000 */
[----:B------:R-:W-:-:S05]  /*1990*/  IMAD.WIDE.U32 R6, R7, 0x8, R2 ;  /* 0x0000000807067825 */ /* 0x000fca00078e0002 */
[----:B------:R0:W-:Y:S02]  /*19a0*/  REDG.E.ADD.64.STRONG.GPU desc[UR18][R6.64], R4 ;  /* 0x000000040600798e */ /* 0x0001e4000c12e512 */
.L_x_603:
[----:B------:R-:W-:Y:S05]  /*19b0*/  BSYNC.RECONVERGENT B1 ;  /* 0x0000000000017941 */ /* 0x000fea0003800200 */
.L_x_602:
[----:B------:R-:W-:Y:S04]  /*19c0*/  BSSY.RECONVERGENT B1, `(.L_x_604) ;  /* 0x0000008000017945 */ /* 0x000fe80003800200 */
[----:B------:R-:W-:Y:S05]  /*19d0*/  @!P0 BRA `(.L_x_605) ;  /* 0x0000000000188947 */ /* 0x000fea0003800000 */
[----:B01----:R-:W-:Y:S02]  /*19e0*/  IMAD R5, R11, 0x100, R18 ;  /* 0x000001000b057824 */ /* 0x003fe400078e0212 */
[----:B------:R-:W-:Y:S02]  /*19f0*/  IMAD.MOV.U32 R6, RZ, RZ, R15 ;  /* 0x000000ffff067224 */ /* 0x000fe400078e000f */
[----:B------:R-:W-:Y:S02]  /*1a00*/  VIADD R5, R5, 0x200 ;  /* 0x0000020005057836 */ /* 0x000fe40000000000 */
[----:B------:R-:W-:Y:S02]  /*1a10*/  IMAD.MOV.U32 R7, RZ, RZ, RZ ;  /* 0x000000ffff077224 */ /* 0x000fe400078e00ff */
[----:B------:R-:W-:-:S05]  /*1a20*/  IMAD.WIDE.U32 R4, R5, 0x8, R2 ;  /* 0x0000000805047825 */ /* 0x000fca00078e0002 */
[----:B------:R2:W-:Y:S02]  /*1a30*/  REDG.E.ADD.64.STRONG.GPU desc[UR18][R4.64], R6 ;  /* 0x000000060400798e */ /* 0x0005e4000c12e512 */
.L_x_605:
[----:B------:R-:W-:Y:S05]  /*1a40*/  BSYNC.RECONVERGENT B1 ;  /* 0x0000000000017941 */ /* 0x000fea0003800200 */
.L_x_604:
[----:B------:R-:W-:Y:S04]  /*1a50*/  BSSY.RECONVERGENT B1, `(.L_x_606) ;  /* 0x0000008000017945 */ /* 0x000fe80003800200 */
[----:B------:R-:W-:Y:S05]  /*1a60*/  @!P1 BRA `(.L_x_607) ;  /* 0x0000000000189947 */ /* 0x000fea0003800000 */
[----:B012---:R-:W-:Y:S01]  /*1a70*/  IMAD R5, R11, 0x100, R18 ;  /* 0x000001000b057824 */ /* 0x007fe200078e0212 */
[----:B------:R-:W-:Y:S01]  /*1a80*/  MOV R6, R10 ;  /* 0x0000000a00067202 */ /* 0x000fe20000000f00 */
[----:B------:R-:W-:Y:S02]  /*1a90*/  IMAD.MOV.U32 R7, RZ, RZ, RZ ;  /* 0x000000ffff077224 */ /* 0x000fe400078e00ff */
[----:B------:R-:W-:-:S04]  /*1aa0*/  VIADD R5, R5, 0x300 ;  /* 0x0000030005057836 */ /* 0x000fc80000000000 */
[----:B------:R-:W-:-:S05]  /*1ab0*/  IMAD.WIDE.U32 R4, R5, 0x8, R2 ;  /* 0x0000000805047825 */ /* 0x000fca00078e0002 */
[----:B------:R3:W-:Y:S02]  /*1ac0*/  REDG.E.ADD.64.STRONG.GPU desc[UR18][R4.64], R6 ;  /* 0x000000060400798e */ /* 0x0007e4000c12e512 */
.L_x_607:
[----:B------:R-:W-:Y:S05]  /*1ad0*/  BSYNC.RECONVERGENT B1 ;  /* 0x0000000000017941 */ /* 0x000fea0003800200 */
.L_x_606:
[----:B------:R-:W-:Y:S04]  /*1ae0*/  BSSY.RECONVERGENT B1, `(.L_x_608) ;  /* 0x0000008000017945 */ /* 0x000fe80003800200 */
[----:B------:R-:W-:Y:S05]  /*1af0*/  @!P2 BRA `(.L_x_609) ;  /* 0x000000000018a947 */ /* 0x000fea0003800000 */
[----:B0123--:R-:W-:Y:S02]  /*1b00*/  IMAD R5, R11, 0x100, R18 ;  /* 0x000001000b057824 */ /* 0x00ffe400078e0212 */
[----:B------:R-:W-:Y:S02]  /*1b10*/  IMAD.MOV.U32 R6, RZ, RZ, R12 ;  /* 0x000000ffff067224 */ /* 0x000fe400078e000c */
[----:B------:R-:W-:Y:S02]  /*1b20*/  VIADD R5, R5, 0x400 ;  /* 0x0000040005057836 */ /* 0x000fe40000000000 */
[----:B------:R-:W-:Y:S02]  /*1b30*/  IMAD.MOV.U32 R7, RZ, RZ, RZ ;  /* 0x000000ffff077224 */ /* 0x000fe400078e00ff */
[----:B------:R-:W-:-:S05]  /*1b40*/  IMAD.WIDE.U32 R4, R5, 0x8, R2 ;  /* 0x0000000805047825 */ /* 0x000fca00078e0002 */
[----:B------:R4:W-:Y:S02]  /*1b50*/  REDG.E.ADD.64.STRONG.GPU desc[UR18][R4.64], R6 ;  /* 0x000000060400798e */ /* 0x0009e4000c12e512 */
.L_x_609:
[----:B------:R-:W-:Y:S05]  /*1b60*/  BSYNC.RECONVERGENT B1 ;  /* 0x0000000000017941 */ /* 0x000fea0003800200 */
.L_x_608:
[----:B------:R-:W-:Y:S04]  /*1b70*/  BSSY.RECONVERGENT B1, `(.L_x_610) ;  /* 0x0000007000017945 */ /* 0x000fe80003800200 */
[----:B------:R-:W-:Y:S05]  /*1b80*/  @!P3 BRA `(.L_x_611) ;  /* 0x000000000014b947 */ /* 0x000fea0003800000 */
[----:B01234-:R-:W-:Y:S02]  /*1b90*/  IMAD R5, R11, 0x100, R18 ;  /* 0x000001000b057824 */ /* 0x01ffe400078e0212 */
[----:B------:R-:W-:-:S03]  /*1ba0*/  IMAD.MOV.U32 R15, RZ, RZ, RZ ;  /* 0x000000ffff0f7224 */ /* 0x000fc600078e00ff */
[----:B------:R-:W-:-:S05]  /*1bb0*/  IADD3 R5, PT, PT, R5, 0x500, RZ ;  /* 0x0000050005057810 */ /* 0x000fca0007ffe0ff */
[----:B------:R-:W-:-:S05]  /*1bc0*/  IMAD.WIDE.U32 R4, R5, 0x8, R2 ;  /* 0x0000000805047825 */ /* 0x000fca00078e0002 */
[----:B------:R0:W-:Y:S02]  /*1bd0*/  REDG.E.ADD.64.STRONG.GPU desc[UR18][R4.64], R14 ;  /* 0x0000000e0400798e */ /* 0x0001e4000c12e512 */
.L_x_611:
[----:B------:R-:W-:Y:S05]  /*1be0*/  BSYNC.RECONVERGENT B1 ;  /* 0x0000000000017941 */ /* 0x000fea0003800200 */
.L_x_610:
[----:B------:R-:W-:Y:S04]  /*1bf0*/  BSSY.RECONVERGENT B1, `(.L_x_612) ;  /* 0x0000007000017945 */ /* 0x000fe80003800200 */
[----:B------:R-:W-:Y:S05]  /*1c00*/  @!P4 BRA `(.L_x_613) ;  /* 0x000000000014c947 */ /* 0x000fea0003800000 */
[----:B01234-:R-:W-:Y:S02]  /*1c10*/  IMAD R5, R11, 0x100, R18 ;  /* 0x000001000b057824 */ /* 0x01ffe400078e0212 */
[----:B------:R-:W-:Y:S02]  /*1c20*/  IMAD.MOV.U32 R17, RZ, RZ, RZ ;  /* 0x000000ffff117224 */ /* 0x000fe400078e00ff */
[----:B------:R-:W-:-:S04]  /*1c30*/  VIADD R5, R5, 0x600 ;  /* 0x0000060005057836 */ /* 0x000fc80000000000 */
[----:B------:R-:W-:-:S05]  /*1c40*/  IMAD.WIDE.U32 R4, R5, 0x8, R2 ;  /* 0x0000000805047825 */ /* 0x000fca00078e0002 */
[----:B------:R0:W-:Y:S02]  /*1c50*/  REDG.E.ADD.64.STRONG.GPU desc[UR18][R4.64], R16 ;  /* 0x000000100400798e */ /* 0x0001e4000c12e512 */
.L_x_613:
[----:B------:R-:W-:Y:S05]  /*1c60*/  BSYNC.RECONVERGENT B1 ;  /* 0x0000000000017941 */ /* 0x000fea0003800200 */
.L_x_612:
[----:B------:R-:W-:Y:S04]  /*1c70*/  BSSY.RECONVERGENT B1, `(.L_x_614) ;  /* 0x0000008000017945 */ /* 0x000fe80003800200 */
[----:B------:R-:W-:Y:S05]  /*1c80*/  @!P5 BRA `(.L_x_615) ;  /* 0x000000000018d947 */ /* 0x000fea0003800000 */
[----:B01234-:R-:W-:Y:S01]  /*1c90*/  IMAD R5, R11, 0x100, R18 ;  /* 0x000001000b057824 */ /* 0x01ffe200078e0212 */
[----:B------:R-:W-:Y:S01]  /*1ca0*/  MOV R6, R13 ;  /* 0x0000000d00067202 */ /* 0x000fe20000000f00 */
[----:B------:R-:W-:Y:S02]  /*1cb0*/  IMAD.MOV.U32 R7, RZ, RZ, RZ ;  /* 0x000000ffff077224 */ /* 0x000fe400078e00ff */
[----:B------:R-:W-:-:S04]  /*1cc0*/  VIADD R5, R5, 0x700 ;  /* 0x0000070005057836 */ /* 0x000fc80000000000 */
[----:B------:R-:W-:-:S05]  /*1cd0*/  IMAD.WIDE.U32 R4, R5, 0x8, R2 ;  /* 0x0000000805047825 */ /* 0x000fca00078e0002 */
[----:B------:R0:W-:Y:S02]  /*1ce0*/  REDG.E.ADD.64.STRONG.GPU desc[UR18][R4.64], R6 ;  /* 0x000000060400798e */ /* 0x0001e4000c12e512 */
.L_x_615:
[----:B------:R-:W-:Y:S05]  /*1cf0*/  BSYNC.RECONVERGENT B1 ;  /* 0x0000000000017941 */ /* 0x000fea0003800200 */
.L_x_614:
[----:B------:R-:W-:-:S05]  /*1d00*/  VIADD R11, R11, 0x8 ;  /* 0x000000080b0b7836 */ /* 0x000fca0000000000 */
[----:B------:R-:W-:-:S13]  /*1d10*/  ISETP.NE.AND P0, PT, R11, R9, PT ;  /* 0x000000090b00720c */ /* 0x000fda0003f05270 */
[----:B------:R-:W-:Y:S05]  /*1d20*/  @P0 BRA `(.L_x_616) ;  /* 0xfffffff800a00947 */ /* 0x000fea000383ffff */
[----:B01234-:R-:W-:-:S07]  /*1d30*/  IMAD.MOV.U32 R7, RZ, RZ, R9 ;  /* 0x000000ffff077224 */ /* 0x01ffce00078e0009 */
.L_x_599:
[----:B------:R-:W-:Y:S01]  /*1d40*/  UISETP.NE.AND UP0, UPT, UR20, URZ, UPT ;  /* 0x000000ff1400728c */ /* 0x000fe2000bf05270 */
[----:B------:R-:W-:Y:S01]  /*1d50*/  IMAD.U32 R2, RZ, RZ, UR9 ;  /* 0x00000009ff027e24 */ /* 0x000fe2000f8e00ff */
[----:B------:R-:W-:Y:S01]  /*1d60*/  LOP3.LUT R11, R0, 0x1, RZ, 0xc0, !PT ;  /* 0x00000001000b7812 */ /* 0x000fe200078ec0ff */
[----:B------:R-:W-:-:S03]  /*1d70*/  IMAD.U32 R10, RZ, RZ, UR20 ;  /* 0x00000014ff0a7e24 */ /* 0x000fc6000f8e00ff */
[----:B------:R-:W-:Y:S01]  /*1d80*/  IADD3 R0, PT, PT, R2, -0x1, RZ ;  /* 0xffffffff02007810 */ /* 0x000fe20007ffe0ff */
[----:B------:R-:W-:Y:S02]  /*1d90*/  VIADD R10, R10, 0xffffffff ;  /* 0xffffffff0a0a7836 */ /* 0x000fe40000000000 */
[----:B------:R-:W-:Y:S05]  /*1da0*/  BRA.U !UP0, `(.L_x_617) ;  /* 0x00000005086c7547 */ /* 0x000fea000b800000 */
[----:B------:R-:W-:-:S13]  /*1db0*/  ISETP.GE.U32.AND P0, PT, R10, 0x3, PT ;  /* 0x000000030a00780c */ /* 0x000fda0003f06070 */
[----:B------:R-:W-:Y:S05]  /*1dc0*/  @!P0 BRA `(.L_x_618) ;  /* 0x0000000000bc8947 */ /* 0x000fea0003800000 */
[----:B------:R-:W-:Y:S01]  /*1dd0*/  IMAD R2, R7, 0x400, R27 ;  /* 0x0000040007027824 */ /* 0x000fe200078e021b */
[----:B------:R-:W-:Y:S04]  /*1de0*/  BSSY.RECONVERGENT B1, `(.L_x_619) ;  /* 0x0000010000017945 */ /* 0x000fe80003800200 */
[----:B------:R-:W0:Y:S04]  /*1df0*/  LDS R13, [R2] ;  /* 0x00000000020d7984 */ /* 0x000e280000000800 */
        /* <DEDUP_REMOVED lines=10> */
[----:B------:R-:W-:Y:S02]  /*1ea0*/  IMAD.MOV.U32 R2, RZ, RZ, R13 ;  /* 0x000000ffff027224 */ /* 0x000fe400078e000d */
[----:B0-----:R-:W-:-:S04]  /*1eb0*/  IMAD.WIDE.U32 R4, R3, 0x8, R4 ;  /* 0x0000000803047825 */ /* 0x001fc800078e0004 */
[----:B------:R-:W-:-:S05]  /*1ec0*/  IMAD.MOV.U32 R3, RZ, RZ, RZ ;  /* 0x000000ffff037224 */ /* 0x000fca00078e00ff */
[----:B------:R0:W-:Y:S02]  /*1ed0*/  REDG.E.ADD.64.STRONG.GPU desc[UR18][R4.64], R2 ;  /* 0x000000020400798e */ /* 0x0001e4000c12e512 */
.L_x_620:
[----:B------:R-:W-:Y:S05]  /*1ee0*/  BSYNC.RECONVERGENT B1 ;  /* 0x0000000000017941 */ /* 0x000fea0003800200 */
.L_x_619:
[----:B------:R-:W-:Y:S04]  /*1ef0*/  BSSY.RECONVERGENT B1, `(.L_x_621) ;  /* 0x0000008000017945 */ /* 0x000fe80003800200 */
[----:B------:R-:W-:Y:S05]  /*1f00*/  @!P1 BRA `(.L_x_622) ;  /* 0x0000000000189947 */ /* 0x000fea0003800000 */
[----:B0-----:R-:W0:Y:S01]  /*1f10*/  LDC.64 R2, c[0x0][0x380] ;  /* 0x0000e000ff027b82 */ /* 0x001e220000000a00 */
[----:B------:R-:W-:Y:S02]  /*1f20*/  IMAD R5, R7, 0x100, R18 ;  /* 0x0000010007057824 */ /* 0x000fe400078e0212 */
[----:B------:R-:W-:Y:S02]  /*1f30*/  HFMA2 R15, -RZ, RZ, 0, 0 ;  /* 0x00000000ff0f7431 */ /* 0x000fe400000001ff */
[----:B------:R-:W-:-:S04]  /*1f40*/  VIADD R5, R5, 0x100 ;  /* 0x0000010005057836 */ /* 0x000fc80000000000 */
[----:B0-----:R-:W-:-:S05]  /*1f50*/  IMAD.WIDE.U32 R2, R5, 0x8, R2 ;  /* 0x0000000805027825 */ /* 0x001fca00078e0002 */
[----:B------:R1:W-:Y:S02]  /*1f60*/  REDG.E.ADD.64.STRONG.GPU desc[UR18][R2.64], R14 ;  /* 0x0000000e0200798e */ /* 0x0003e4000c12e512 */
.L_x_622:
[----:B------:R-:W-:Y:S05]  /*1f70*/  BSYNC.RECONVERGENT B1 ;  /* 0x0000000000017941 */ /* 0x000fea0003800200 */
.L_x_621:
[----:B------:R-:W-:Y:S04]  /*1f80*/  BSSY.RECONVERGENT B1, `(.L_x_623) ;  /* 0x0000009000017945 */ /* 0x000fe80003800200 */
[----:B------:R-:W-:Y:S05]  /*1f90*/  @!P2 BRA `(.L_x_624) ;  /* 0x00000000001ca947 */ /* 0x000fea0003800000 */
[----:B01----:R-:W0:Y:S01]  /*1fa0*/  LDC.64 R2, c[0x0][0x380] ;  /* 0x0000e000ff027b82 */ /* 0x003e220000000a00 */
[----:B------:R-:W-:Y:S02]  /*1fb0*/  IMAD R5, R7, 0x100, R18 ;  /* 0x0000010007057824 */ /* 0x000fe400078e0212 */
[----:B------:R-:W-:Y:S02]  /*1fc0*/  IMAD.MOV.U32 R4, RZ, RZ, R6 ;  /* 0x000000ffff047224 */ /* 0x000fe400078e0006 */
[----:B------:R-:W-:-:S04]  /*1fd0*/  VIADD R5, R5, 0x200 ;  /* 0x0000020005057836 */ /* 0x000fc80000000000 */
[----:B0-----:R-:W-:-:S04]  /*1fe0*/  IMAD.WIDE.U32 R2, R5, 0x8, R2 ;  /* 0x0000000805027825 */ /* 0x001fc800078e0002 */
[----:B------:R-:W-:-:S05]  /*1ff0*/  IMAD.MOV.U32 R5, RZ, RZ, RZ ;  /* 0x000000ffff057224 */ /* 0x000fca00078e00ff */
[----:B------:R2:W-:Y:S02]  /*2000*/  REDG.E.ADD.64.STRONG.GPU desc[UR18][R2.64], R4 ;  /* 0x000000040200798e */ /* 0x0005e4000c12e512 */
.L_x_624:
[----:B------:R-:W-:Y:S05]  /*2010*/  BSYNC.RECONVERGENT B1 ;  /* 0x0000000000017941 */ /* 0x000fea0003800200 */
.L_x_623:
[----:B------:R-:W-:Y:S04]  /*2020*/  BSSY.RECONVERGENT B1, `(.L_x_625) ;  /* 0x0000008000017945 */ /* 0x000fe80003800200 */
[----:B------:R-:W-:Y:S05]  /*2030*/  @!P3 BRA `(.L_x_626) ;  /* 0x000000000018b947 */ /* 0x000fea0003800000 */
[----:B012---:R-:W0:Y:S01]  /*2040*/  LDC.64 R2, c[0x0][0x380] ;  /* 0x0000e000ff027b82 */ /* 0x007e220000000a00 */
[----:B------:R-:W-:Y:S01]  /*2050*/  IMAD R5, R7, 0x100, R18 ;  /* 0x0000010007057824 */ /* 0x000fe200078e0212 */
[----:B------:R-:W-:-:S03]  /*2060*/  MOV R13, RZ ;  /* 0x000000ff000d7202 */ /* 0x000fc60000000f00 */
[----:B------:R-:W-:-:S04]  /*2070*/  VIADD R5, R5, 0x300 ;  /* 0x0000030005057836 */ /* 0x000fc80000000000 */
[----:B0-----:R-:W-:-:S05]  /*2080*/  IMAD.WIDE.U32 R2, R5, 0x8, R2 ;  /* 0x0000000805027825 */ /* 0x001fca00078e0002 */
[----:B------:R3:W-:Y:S02]  /*2090*/  REDG.E.ADD.64.STRONG.GPU desc[UR18][R2.64], R12 ;  /* 0x0000000c0200798e */ /* 0x0007e4000c12e512 */
.L_x_626:
[----:B------:R-:W-:Y:S05]  /*20a0*/  BSYNC.RECONVERGENT B1 ;  /* 0x0000000000017941 */ /* 0x000fea0003800200 */
.L_x_625:
[----:B------:R-:W-:-:S07]  /*20b0*/  VIADD R7, R7, 0x4 ;  /* 0x0000000407077836 */ /* 0x000fce0000000000 */
.L_x_618:
[----:B------:R-:W-:Y:S01]  /*20c0*/  UISETP.NE.AND UP0, UPT, UR9, URZ, UPT ;  /* 0x000000ff0900728c */ /* 0x000fe2000bf05270 */
[----:B------:R-:W-:Y:S08]  /*20d0*/  BSSY.RECONVERGENT B1, `(.L_x_617) ;  /* 0x0000028000017945 */ /* 0x000ff00003800200 */
[----:B------:R-:W-:Y:S05]  /*20e0*/  BRA.U !UP0, `(.L_x_627) ;  /* 0x0000000108987547 */ /* 0x000fea000b800000 */
[----:B------:R-:W-:-:S13]  /*20f0*/  ISETP.NE.AND P0, PT, R0, RZ, PT ;  /* 0x000000ff0000720c */ /* 0x000fda0003f05270 */
[----:B------:R-:W-:Y:S05]  /*2100*/  @!P0 BRA `(.L_x_628) ;  /* 0x0000000000608947 */ /* 0x000fea0003800000 */
[----:B0123--:R-:W-:Y:S01]  /*2110*/  IMAD R2, R7, 0x400, R27 ;  /* 0x0000040007027824 */ /* 0x00ffe200078e021b */
[----:B------:R-:W-:Y:S04]  /*2120*/  BSSY.RECONVERGENT B2, `(.L_x_629) ;  /* 0x000000b000027945 */ /* 0x000fe80003800200 */
[----:B------:R-:W0:Y:S04]  /*2130*/  LDS R4, [R2] ;  /* 0x0000000002047984 */ /* 0x000e280000000800 */
[----:B------:R-:W1:Y:S01]  /*2140*/  LDS R6, [R2+0x400] ;  /* 0x0004000002067984 */ /* 0x000e620000000800 */
[----:B0-----:R-:W-:-:S02]  /*2150*/  ISETP.NE.AND P0, PT, R4, RZ, PT ;  /* 0x000000ff0400720c */ /* 0x001fc40003f05270 */
[----:B-1----:R-:W-:-:S11]  /*2160*/  ISETP.NE.AND P1, PT, R6, RZ, PT ;  /* 0x000000ff0600720c */ /* 0x002fd60003f25270 */
[----:B------:R-:W-:Y:S05]  /*2170*/  @!P0 BRA `(.L_x_630) ;  /* 0x0000000000148947 */ /* 0x000fea0003800000 */
[----:B------:R-:W0:Y:S01]  /*2180*/  LDC.64 R2, c[0x0][0x380] ;  /* 0x0000e000ff027b82 */ /* 0x000e220000000a00 */
[----:B------:R-:W-:-:S04]  /*2190*/  IMAD R5, R7, 0x100, R18 ;  /* 0x0000010007057824 */ /* 0x000fc800078e0212 */
[----:B0-----:R-:W-:-:S04]  /*21a0*/  IMAD.WIDE.U32 R2, R5, 0x8, R2 ;  /* 0x0000000805027825 */ /* 0x001fc800078e0002 */
[----:B------:R-:W-:-:S05]  /*21b0*/  IMAD.MOV.U32 R5, RZ, RZ, RZ ;  /* 0x000000ffff057224 */ /* 0x000fca00078e00ff */
[----:B------:R0:W-:Y:S02]  /*21c0*/  REDG.E.ADD.64.STRONG.GPU desc[UR18][R2.64], R4 ;  /* 0x000000040200798e */ /* 0x0001e4000c12e512 */
.L_x_630:
[----:B------:R-:W-:Y:S05]  /*21d0*/  BSYNC.RECONVERGENT B2 ;  /* 0x0000000000027941 */ /* 0x000fea0003800200 */
.L_x_629:
[----:B------:R-:W-:Y:S04]  /*21e0*/  BSSY.RECONVERGENT B2, `(.L_x_631) ;  /* 0x0000009000027945 */ /* 0x000fe80003800200 */
[----:B------:R-:W-:Y:S05]  /*21f0*/  @!P1 BRA `(.L_x_632) ;  /* 0x00000000001c9947 */ /* 0x000fea0003800000 */
[----:B0-----:R-:W0:Y:S01]  /*2200*/  LDC.64 R2, c[0x0][0x380] ;  /* 0x0000e000ff027b82 */ /* 0x001e220000000a00 */
[----:B------:R-:W-:-:S05]  /*2210*/  IMAD R4, R7, 0x100, R18 ;  /* 0x0000010007047824 */ /* 0x000fca00078e0212 */
[----:B------:R-:W-:Y:S01]  /*2220*/  IADD3 R5, PT, PT, R4, 0x100, RZ ;  /* 0x0000010004057810 */ /* 0x000fe20007ffe0ff */
[----:B------:R-:W-:-:S04]  /*2230*/  IMAD.MOV.U32 R4, RZ, RZ, R6 ;  /* 0x000000ffff047224 */ /* 0x000fc800078e0006 */
[----:B0-----:R-:W-:-:S04]  /*2240*/  IMAD.WIDE.U32 R2, R5, 0x8, R2 ;  /* 0x0000000805027825 */ /* 0x001fc800078e0002 */
[----:B------:R-:W-:-:S05]  /*2250*/  IMAD.MOV.U32 R5, RZ, RZ, RZ ;  /* 0x000000ffff057224 */ /* 0x000fca00078e00ff */
[----:B------:R1:W-:Y:S02]  /*2260*/  REDG.E.ADD.64.STRONG.GPU desc[UR18][R2.64], R4 ;  /* 0x000000040200798e */ /* 0x0003e4000c12e512 */
.L_x_632:
[----:B------:R-:W-:Y:S05]  /*2270*/  BSYNC.RECONVERGENT B2 ;  /* 0x0000000000027941 */ /* 0x000fea0003800200 */
.L_x_631:
[----:B------:R-:W-:-:S07]  /*2280*/  VIADD R7, R7, 0x2 ;  /* 0x0000000207077836 */ /* 0x000fce0000000000 */
.L_x_628:
[----:B------:R-:W-:-:S13]  /*2290*/  ISETP.NE.AND P0, PT, R11, RZ, PT ;  /* 0x000000ff0b00720c */ /* 0x000fda0003f05270 */
[----:B------:R-:W-:Y:S05]  /*22a0*/  @!P0 BRA `(.L_x_627) ;  /* 0x0000000000288947 */ /* 0x000fea0003800000 */
[----:B0123--:R-:W-:-:S05]  /*22b0*/  IMAD R2, R7, 0x400, R27 ;  /* 0x0000040007027824 */ /* 0x00ffca00078e021b */
[----:B------:R-:W0:Y:S02]  /*22c0*/  LDS R6, [R2] ;  /* 0x0000000002067984 */ /* 0x000e240000000800 */
[----:B0-----:R-:W-:-:S13]  /*22d0*/  ISETP.NE.AND P0, PT, R6, RZ, PT ;  /* 0x000000ff0600720c */ /* 0x001fda0003f05270 */
[----:B------:R-:W-:Y:S05]  /*22e0*/  @!P0 BRA `(.L_x_627) ;  /* 0x0000000000188947 */ /* 0x000fea0003800000 */
[----:B------:R-:W0:Y:S01]  /*22f0*/  LDC.64 R2, c[0x0][0x380] ;  /* 0x0000e000ff027b82 */ /* 0x000e220000000a00 */
[----:B------:R-:W-:-:S04]  /*2300*/  IMAD R5, R7, 0x100, R18 ;  /* 0x0000010007057824 */ /* 0x000fc800078e0212 */
[----:B0-----:R-:W-:Y:S01]  /*2310*/  IMAD.WIDE.U32 R4, R5, 0x8, R2 ;  /* 0x0000000805047825 */ /* 0x001fe200078e0002 */
[----:B------:R-:W-:-:S03]  /*2320*/  MOV R2, R6 ;  /* 0x0000000600027202 */ /* 0x000fc60000000f00 */
[----:B------:R-:W-:-:S05]  /*2330*/  IMAD.MOV.U32 R3, RZ, RZ, RZ ;  /* 0x000000ffff037224 */ /* 0x000fca00078e00ff */
[----:B------:R4:W-:Y:S02]  /*2340*/  REDG.E.ADD.64.STRONG.GPU desc[UR18][R4.64], R2 ;  /* 0x000000020400798e */ /* 0x0009e4000c12e512 */
.L_x_627:
[----:B------:R-:W-:Y:S05]  /*2350*/  BSYNC.RECONVERGENT B1 ;  /* 0x0000000000017941 */ /* 0x000fea0003800200 */
.L_x_617:
[----:B------:R-:W-:-:S13]  /*2360*/  ISETP.GT.U32.AND P0, PT, R18, 0x7f, PT ;  /* 0x0000007f1200780c */ /* 0x000fda0003f04070 */
[----:B------:R-:W-:Y:S05]  /*2370*/  @P0 BRA `(.L_x_598) ;  /* 0x00000008008c0947 */ /* 0x000fea0003800000 */
[----:B------:R-:W-:Y:S01]  /*2380*/  ISETP.GE.U32.AND P0, PT, R8, 0x7, PT ;  /* 0x000000070800780c */ /* 0x000fe20003f06070 */
[----:B------:R-:W-:-:S12]  /*2390*/  IMAD.MOV.U32 R7, RZ, RZ, RZ ;  /* 0x000000ffff077224 */ /* 0x000fd800078e00ff */
[----:B------:R-:W-:Y:S05]  /*23a0*/  @!P0 BRA `(.L_x_633) ;  /* 0x0000000400148947 */ /* 0x000fea0003800000 */
[----:B01234-:R-:W0:Y:S01]  /*23b0*/  LDC.64 R2, c[0x0][0x380] ;  /* 0x0000e000ff027b82 */ /* 0x01fe220000000a00 */
[----:B------:R-:W-:-:S07]  /*23c0*/  IMAD.MOV.U32 R8, RZ, RZ, RZ ;  /* 0x000000ffff087224 */ /* 0x000fce00078e00ff */
.L_x_650:
[C---:B------:R-:W-:Y:S01]  /*23d0*/  IMAD R29, R8.reuse, 0x400, R27 ;  /* 0x00000400081d7824 */ /* 0x040fe200078e021b */
[----:B------:R-:W-:Y:S01]  /*23e0*/  BSSY.RECONVERGENT B1, `(.L_x_634) ;  /* 0x000000c000017945 */ /* 0x000fe20003800200 */
[----:B01234-:R-:W-:-:S03]  /*23f0*/  IMAD R5, R8, 0x100, R18 ;  /* 0x0000010008057824 */ /* 0x01ffc600078e0212 */
[----:B------:R-:W1:Y:S01]  /*2400*/  LDS R6, [R29+0x200] ;  /* 0x000200001d067984 */ /* 0x000e620000000800 */
[----:B0-----:R-:W-:-:S03]  /*2410*/  IMAD.WIDE.U32 R4, R5, 0x8, R2 ;  /* 0x0000000805047825 */ /* 0x001fc600078e0002 */
[----:B------:R-:W0:Y:S04]  /*2420*/  LDS R12, [R29+0x600] ;  /* 0x000600001d0c7984 */ /* 0x000e280000000800 */
[----:B------:R2:W3:Y:S04]  /*2430*/  LDS R17, [R29+0xa00] ;  /* 0x000a00001d117984 */ /* 0x0004e80000000800 */
[----:B------:R2:W4:Y:S01]  /*2440*/  LDS R13, [R29+0xe00] ;  /* 0x000e00001d0d7984 */ /* 0x0005220000000800 */
[----:B-1----:R-:W-:Y:S02]  /*2450*/  ISETP.NE.AND P0, PT, R6, RZ, PT ;  /* 0x000000ff0600720c */ /* 0x002fe40003f05270 */
[----:B0-----:R-:W-:-:S11]  /*2460*/  ISETP.NE.AND P1, PT, R12, RZ, PT ;  /* 0x000000ff0c00720c */ /* 0x001fd60003f25270 */
[----:B--234-:R-:W-:Y:S05]  /*2470*/  @!P0 BRA `(.L_x_635) ;  /* 0x0000000000088947 */ /* 0x01cfea0003800000 */
[----:B------:R-:W-:-:S05]  /*2480*/  HFMA2 R7, -RZ, RZ, 0, 0 ;  /* 0x00000000ff077431 */ /* 0x000fca00000001ff */
[----:B------:R0:W-:Y:S02]  /*2490*/  REDG.E.ADD.64.STRONG.GPU desc[UR18][R4.64+0x400], R6 ;  /* 0x000400060400798e */ /* 0x0001e4000c12e512 */
.L_x_635:
[----:B------:R-:W-:Y:S05]  /*24a0*/  BSYNC.RECONVERGENT B1 ;  /* 0x0000000000017941 */ /* 0x000fea0003800200 */
.L_x_634:
[----:B------:R-:W-:Y:S04]  /*24b0*/  BSSY.RECONVERGENT B1, `(.L_x_636) ;  /* 0x0000005000017945 */ /* 0x000fe80003800200 */
[----:B------:R-:W-:Y:S05]  /*24c0*/  @!P1 BRA `(.L_x_637) ;  /* 0x00000000000c9947 */ /* 0x000fea0003800000 */
[----:B0-----:R-:W-:Y:S02]  /*24d0*/  IMAD.MOV.U32 R6, RZ, RZ, R12 ;  /* 0x000000ffff067224 */ /* 0x001fe400078e000c */
[----:B------:R-:W-:-:S05]  /*24e0*/  IMAD.MOV.U32 R7, RZ, RZ, RZ ;  /* 0x000000ffff077224 */ /* 0x000fca00078e00ff */
[----:B------:R1:W-:Y:S02]  /*24f0*/  REDG.E.ADD.64.STRONG.GPU desc[UR18][R4.64+0xc00], R6 ;  /* 0x000c00060400798e */ /* 0x0003e4000c12e512 */
.L_x_637:
[----:B------:R-:W-:Y:S05]  /*2500*/  BSYNC.RECONVERGENT B1 ;  /* 0x0000000000017941 */ /* 0x000fea0003800200 */
.L_x_636:
[----:B------:R-:W2:Y:S01]  /*2510*/  LDS R15, [R29+0x1200] ;  /* 0x001200001d0f7984 */ /* 0x000ea20000000800 */
[----:B------:R-:W-:Y:S01]  /*2520*/  ISETP.NE.AND P6, PT, R17, RZ, PT ;  /* 0x000000ff1100720c */ /* 0x000fe20003fc5270 */
[----:B------:R-:W-:Y:S01]  /*2530*/  VIADD R8, R8, 0x8 ;  /* 0x0000000808087836 */ /* 0x000fe20000000000 */
[----:B------:R-:W-:Y:S01]  /*2540*/  BSSY.RECONVERGENT B1, `(.L_x_638) ;  /* 0x000000e000017945 */ /* 0x000fe20003800200 */
[----:B------:R-:W3:Y:S01]  /*2550*/  LDS R12, [R29+0x1600] ;  /* 0x001600001d0c7984 */ /* 0x000ee20000000800 */
[----:B------:R-:W-:Y:S02]  /*2560*/  ISETP.NE.AND P1, PT, R13, RZ, PT ;  /* 0x000000ff0d00720c */ /* 0x000fe40003f25270 */
[----:B------:R-:W-:Y:S01]  /*2570*/  ISETP.NE.AND P0, PT, R8, R9, PT ;  /* 0x000000090800720c */ /* 0x000fe20003f05270 */
[----:B------:R-:W4:Y:S04]  /*2580*/  LDS R14, [R29+0x1a00] ;  /* 0x001a00001d0e7984 */ /* 0x000f280000000800 */
[----:B------:R-:W5:Y:S01]  /*2590*/  LDS R16, [R29+0x1e00] ;  /* 0x001e00001d107984 */ /* 0x000f620000000800 */
[----:B--2---:R-:W-:-:S02]  /*25a0*/  ISETP.NE.AND P2, PT, R15, RZ, PT ;  /* 0x000000ff0f00720c */ /* 0x004fc40003f45270 */
[----:B---3--:R-:W-:Y:S02]  /*25b0*/  ISETP.NE.AND P3, PT, R12, RZ, PT ;  /* 0x000000ff0c00720c */ /* 0x008fe40003f65270 */
[----:B----4-:R-:W-:Y:S02]  /*25c0*/  ISETP.NE.AND P4, PT, R14, RZ, PT ;  /* 0x000000ff0e00720c */ /* 0x010fe40003f85270 */
[----:B-----5:R-:W-:Y:S01]  /*25d0*/  ISETP.NE.AND P5, PT, R16, RZ, PT ;  /* 0x000000ff1000720c */ /* 0x020fe20003fa5270 */
[----:B------:R-:W-:-:S12]  /*25e0*/  @!P6 BRA `(.L_x_639) ;  /* 0x00000000000ce947 */ /* 0x000fd80003800000 */
[----:B01----:R-:W-:Y:S02]  /*25f0*/  IMAD.MOV.U32 R6, RZ, RZ, R17 ;  /* 0x000000ffff067224 */ /* 0x003fe400078e0011 */
[----:B------:R-:W-:-:S05]  /*2600*/  IMAD.MOV.U32 R7, RZ, RZ, RZ ;  /* 0x000000ffff077224 */ /* 0x000fca00078e00ff */
[----:B------:R2:W-:Y:S02]  /*2610*/  REDG.E.ADD.64.STRONG.GPU desc[UR18][R4.64+0x1400], R6 ;  /* 0x001400060400798e */ /* 0x0005e4000c12e512 */
.L_x_639:
[----:B------:R-:W-:Y:S05]  /*2620*/  BSYNC.RECONVERGENT B1 ;  /* 0x0000000000017941 */ /* 0x000fea0003800200 */
.L_x_638:
[----:B------:R-:W-:Y:S04]  /*2630*/  BSSY.RECONVERGENT B1, `(.L_x_640) ;  /* 0x0000005000017945 */ /* 0x000fe80003800200 */
[----:B------:R-:W-:Y:S05]  /*2640*/  @!P1 BRA `(.L_x_641) ;  /* 0x00000000000c9947 */ /* 0x000fea0003800000 */
[----:B012---:R-:W-:Y:S01]  /*2650*/  MOV R6, R13 ;  /* 0x0000000d00067202 */ /* 0x007fe20000000f00 */
[----:B------:R-:W-:-:S05]  /*2660*/  IMAD.MOV.U32 R7, RZ, RZ, RZ ;  /* 0x000000ffff077224 */ /* 0x000fca00078e00ff */
[----:B------:R3:W-:Y:S02]  /*2670*/  REDG.E.ADD.64.STRONG.GPU desc[UR18][R4.64+0x1c00], R6 ;  /* 0x001c00060400798e */ /* 0x0007e4000c12e512 */
.L_x_641:
[----:B------:R-:W-:Y:S05]  /*2680*/  BSYNC.RECONVERGENT B1 ;  /* 0x0000000000017941 */ /* 0x000fea0003800200 */
.L_x_640:
[----:B------:R-:W-:Y:S04]  /*2690*/  BSSY.RECONVERGENT B1, `(.L_x_642) ;  /* 0x0000005000017945 */ /* 0x000fe80003800200 */
[----:B------:R-:W-:Y:S05]  /*26a0*/  @!P2 BRA `(.L_x_643) ;  /* 0x00000000000ca947 */ /* 0x000fea0003800000 */
[----:B0123--:R-:W-:Y:S02]  /*26b0*/  IMAD.MOV.U32 R6, RZ, RZ, R15 ;  /* 0x000000ffff067224 */ /* 0x00ffe400078e000f */
[----:B------:R-:W-:-:S05]  /*26c0*/  IMAD.MOV.U32 R7, RZ, RZ, RZ ;  /* 0x000000ffff077224 */ /* 0x000fca00078e00ff */
[----:B------:R4:W-:Y:S02]  /*26d0*/  REDG.E.ADD.64.STRONG.GPU desc[UR18][R4.64+0x2400], R6 ;  /* 0x002400060400798e */ /* 0x0009e4000c12e512 */
.L_x_643:
[----:B------:R-:W-:Y:S05]  /*26e0*/  BSYNC.RECONVERGENT B1 ;  /* 0x0000000000017941 */ /* 0x000fea0003800200 */
.L_x_642:
[----:B------:R-:W-:Y:S04]  /*26f0*/  BSSY.RECONVERGENT B1, `(.L_x_644) ;  /* 0x0000004000017945 */ /* 0x000fe80003800200 */
[----:B------:R-:W-:Y:S05]  /*2700*/  @!P3 BRA `(.L_x_645) ;  /* 0x000000000008b947 */ /* 0x000fea0003800000 */
[----:B------:R-:W-:-:S05]  /*2710*/  IMAD.MOV.U32 R13, RZ, RZ, RZ ;  /* 0x000000ffff0d7224 */ /* 0x000fca00078e00ff */
[----:B------:R0:W-:Y:S02]  /*2720*/  REDG.E.ADD.64.STRONG.GPU desc[UR18][R4.64+0x2c00], R12 ;  /* 0x002c000c0400798e */ /* 0x0001e4000c12e512 */
.L_x_645:
[----:B------:R-:W-:Y:S05]  /*2730*/  BSYNC.RECONVERGENT B1 ;  /* 0x0000000000017941 */ /* 0x000fea0003800200 */
.L_x_644:
[----:B------:R-:W-:Y:S04]  /*2740*/  BSSY.RECONVERGENT B1, `(.L_x_646) ;  /* 0x0000004000017945 */ /* 0x000fe80003800200 */
[----:B------:R-:W-:Y:S05]  /*2750*/  @!P4 BRA `(.L_x_647) ;  /* 0x000000000008c947 */ /* 0x000fea0003800000 */
[----:B------:R-:W-:-:S05]  /*2760*/  IMAD.MOV.U32 R15, RZ, RZ, RZ ;  /* 0x000000ffff0f7224 */ /* 0x000fca00078e00ff */
[----:B------:R0:W-:Y:S02]  /*2770*/  REDG.E.ADD.64.STRONG.GPU desc[UR18][R4.64+0x3400], R14 ;  /* 0x0034000e0400798e */ /* 0x0001e4000c12e512 */
.L_x_647:
[----:B------:R-:W-:Y:S05]  /*2780*/  BSYNC.RECONVERGENT B1 ;  /* 0x0000000000017941 */ /* 0x000fea0003800200 */
.L_x_646:
[----:B------:R-:W-:Y:S04]  /*2790*/  BSSY.RECONVERGENT B1, `(.L_x_648) ;  /* 0x0000004000017945 */ /* 0x000fe80003800200 */
[----:B------:R-:W-:Y:S05]  /*27a0*/  @!P5 BRA `(.L_x_649) ;  /* 0x000000000008d947 */ /* 0x000fea0003800000 */
[----:B------:R-:W-:-:S05]  /*27b0*/  HFMA2 R17, -RZ, RZ, 0, 0 ;  /* 0x00000000ff117431 */ /* 0x000fca00000001ff */
[----:B------:R0:W-:Y:S02]  /*27c0*/  REDG.E.ADD.64.STRONG.GPU desc[UR18][R4.64+0x3c00], R16 ;  /* 0x003c00100400798e */ /* 0x0001e4000c12e512 */
.L_x_649:
[----:B------:R-:W-:Y:S05]  /*27d0*/  BSYNC.RECONVERGENT B1 ;  /* 0x0000000000017941 */ /* 0x000fea0003800200 */
.L_x_648:
[----:B------:R-:W-:Y:S05]  /*27e0*/  @P0 BRA `(.L_x_650) ;  /* 0xfffffff800f80947 */ /* 0x000fea000383ffff */
[----:B01234-:R-:W-:-:S07]  /*27f0*/  IMAD.MOV.U32 R7, RZ, RZ, R9 ;  /* 0x000000ffff077224 */ /* 0x01ffce00078e0009 */
.L_x_633:
        /* <DEDUP_REMOVED lines=21> */
.L_x_653:
[----:B------:R-:W-:Y:S05]  /*2950*/  BSYNC.RECONVERGENT B1 ;  /* 0x0000000000017941 */ /* 0x000fea0003800200 */
.L_x_652:
[----:B------:R-:W-:Y:S04]  /*2960*/  BSSY.RECONVERGENT B1, `(.L_x_654) ;  /* 0x0000009000017945 */ /* 0x000fe80003800200 */
[----:B------:R-:W-:Y:S05]  /*2970*/  @!P1 BRA `(.L_x_655) ;  /* 0x00000000001c9947 */ /* 0x000fea0003800000 */
[----:B0-----:R-:W0:Y:S01]  /*2980*/  LDC.64 R4, c[0x0][0x380] ;  /* 0x0000e000ff047b82 */ /* 0x001e220000000a00 */
[----:B------:R-:W-:Y:S01]  /*2990*/  LEA R3, R7, R18, 0x8 ;  /* 0x0000001207037211 */ /* 0x000fe200078e40ff */
[----:B------:R-:W-:-:S04]  /*29a0*/  IMAD.MOV.U32 R2, RZ, RZ, R9 ;  /* 0x000000ffff027224 */ /* 0x000fc800078e0009 */
[----:B------:R-:W-:-:S04]  /*29b0*/  VIADD R3, R3, 0x100 ;  /* 0x0000010003037836 */ /* 0x000fc80000000000 */
[----:B0-----:R-:W-:-:S04]  /*29c0*/  IMAD.WIDE.U32 R4, R3, 0x8, R4 ;  /* 0x0000000803047825 */ /* 0x001fc800078e0004 */
[----:B------:R-:W-:-:S05]  /*29d0*/  IMAD.MOV.U32 R3, RZ, RZ, RZ ;  /* 0x000000ffff037224 */ /* 0x000fca00078e00ff */
[----:B------:R1:W-:Y:S02]  /*29e0*/  REDG.E.ADD.64.STRONG.GPU desc[UR18][R4.64+0x400], R2 ;  /* 0x000400020400798e */ /* 0x0003e4000c12e512 */
.L_x_655:
[----:B------:R-:W-:Y:S05]  /*29f0*/  BSYNC.RECONVERGENT B1 ;  /* 0x0000000000017941 */ /* 0x000fea0003800200 */
.L_x_654:
[----:B------:R-:W-:Y:S04]  /*2a00*/  BSSY.RECONVERGENT B1, `(.L_x_656) ;  /* 0x0000009000017945 */ /* 0x000fe80003800200 */
[----:B------:R-:W-:Y:S05]  /*2a10*/  @!P2 BRA `(.L_x_657) ;  /* 0x00000000001ca947 */ /* 0x000fea0003800000 */
[----:B01----:R-:W0:Y:S01]  /*2a20*/  LDC.64 R2, c[0x0][0x380] ;  /* 0x0000e000ff027b82 */ /* 0x003e220000000a00 */
[----:B------:R-:W-:Y:S01]  /*2a30*/  IMAD R5, R7, 0x100, R18 ;  /* 0x0000010007057824 */ /* 0x000fe200078e0212 */
[----:B------:R-:W-:-:S03]  /*2a40*/  MOV R4, R6 ;  /* 0x0000000600047202 */ /* 0x000fc60000000f00 */
[----:B------:R-:W-:-:S04]  /*2a50*/  VIADD R5, R5, 0x200 ;  /* 0x0000020005057836 */ /* 0x000fc80000000000 */
[----:B0-----:R-:W-:-:S04]  /*2a60*/  IMAD.WIDE.U32 R2, R5, 0x8, R2 ;  /* 0x0000000805027825 */ /* 0x001fc800078e0002 */
[----:B------:R-:W-:-:S05]  /*2a70*/  IMAD.MOV.U32 R5, RZ, RZ, RZ ;  /* 0x000000ffff057224 */ /* 0x000fca00078e00ff */
[----:B------:R2:W-:Y:S02]  /*2a80*/  REDG.E.ADD.64.STRONG.GPU desc[UR18][R2.64+0x400], R4 ;  /* 0x000400040200798e */ /* 0x0005e4000c12e512 */
.L_x_657:
[----:B------:R-:W-:Y:S05]  /*2a90*/  BSYNC.RECONVERGENT B1 ;  /* 0x0000000000017941 */ /* 0x000fea0003800200 */
.L_x_656:
[----:B------:R-:W-:Y:S04]  /*2aa0*/  BSSY.RECONVERGENT B1, `(.L_x_658) ;  /* 0x0000008000017945 */ /* 0x000fe80003800200 */
[----:B------:R-:W-:Y:S05]  /*2ab0*/  @!P3 BRA `(.L_x_659) ;  /* 0x000000000018b947 */ /* 0x000fea0003800000 */
[----:B012---:R-:W0:Y:S01]  /*2ac0*/  LDC.64 R2, c[0x0][0x380] ;  /* 0x0000e000ff027b82 */ /* 0x007e220000000a00 */
[----:B------:R-:W-:Y:S02]  /*2ad0*/  IMAD R5, R7, 0x100, R18 ;  /* 0x0000010007057824 */ /* 0x000fe400078e0212 */
[----:B------:R-:W-:Y:S02]  /*2ae0*/  IMAD.MOV.U32 R9, RZ, RZ, RZ ;  /* 0x000000ffff097224 */ /* 0x000fe400078e00ff */
[----:B------:R-:W-:-:S04]  /*2af0*/  VIADD R5, R5, 0x300 ;  /* 0x0000030005057836 */ /* 0x000fc80000000000 */
[----:B0-----:R-:W-:-:S05]  /*2b00*/  IMAD.WIDE.U32 R2, R5, 0x8, R2 ;  /* 0x0000000805027825 */ /* 0x001fca00078e0002 */
[----:B------:R3:W-:Y:S02]  /*2b10*/  REDG.E.ADD.64.STRONG.GPU desc[UR18][R2.64+0x400], R8 ;  /* 0x000400080200798e */ /* 0x0007e4000c12e512 */
.L_x_659:
[----:B------:R-:W-:Y:S05]  /*2b20*/  BSYNC.RECONVERGENT B1 ;  /* 0x0000000000017941 */ /* 0x000fea0003800200 */
.L_x_658:
[----:B------:R-:W-:-:S07]  /*2b30*/  VIADD R7, R7, 0x4 ;  /* 0x0000000407077836 */ /* 0x000fce0000000000 */
.L_x_651:
[----:B------:R-:W-:-:S09]  /*2b40*/  UISETP.NE.AND UP0, UPT, UR9, URZ, UPT ;  /* 0x000000ff0900728c */ /* 0x000fd2000bf05270 */
[----:B------:R-:W-:Y:S05]  /*2b50*/  BRA.U !UP0, `(.L_x_598) ;  /* 0x0000000108947547 */ /* 0x000fea000b800000 */
[----:B------:R-:W-:-:S13]  /*2b60*/  ISETP.NE.AND P0, PT, R0, RZ, PT ;  /* 0x000000ff0000720c */ /* 0x000fda0003f05270 */
[----:B------:R-:W-:Y:S05]  /*2b70*/  @!P0 BRA `(.L_x_660) ;  /* 0x0000000000608947 */ /* 0x000fea0003800000 */
[----:B01234-:R-:W-:Y:S01]  /*2b80*/  LEA R2, R7, R27, 0xa ;  /* 0x0000001b07027211 */ /* 0x01ffe200078e50ff */
        /* <DEDUP_REMOVED lines=11> */
.L_x_662:
[----:B------:R-:W-:Y:S05]  /*2c40*/  BSYNC.RECONVERGENT B1 ;  /* 0x0000000000017941 */ /* 0x000fea0003800200 */
.L_x_661:
[----:B------:R-:W-:Y:S04]  /*2c50*/  BSSY.RECONVERGENT B1, `(.L_x_663) ;  /* 0x0000009000017945 */ /* 0x000fe80003800200 */
[----:B------:R-:W-:Y:S05]  /*2c60*/  @!P1 BRA `(.L_x_664) ;  /* 0x00000000001c9947 */ /* 0x000fea0003800000 */
[----:B0-----:R-:W0:Y:S01]  /*2c70*/  LDC.64 R2, c[0x0][0x380] ;  /* 0x0000e000ff027b82 */ /* 0x001e220000000a00 */
[----:B------:R-:W-:-:S04]  /*2c80*/  IMAD R4, R7, 0x100, R18 ;  /* 0x0000010007047824 */ /* 0x000fc800078e0212 */
[----:B------:R-:W-:Y:S02]  /*2c90*/  VIADD R5, R4, 0x100 ;  /* 0x0000010004057836 */ /* 0x000fe40000000000 */
[----:B------:R-:W-:Y:S02]  /*2ca0*/  IMAD.MOV.U32 R4, RZ, RZ, R0 ;  /* 0x000000ffff047224 */ /* 0x000fe400078e0000 */
[----:B0-----:R-:W-:-:S04]  /*2cb0*/  IMAD.WIDE.U32 R2, R5, 0x8, R2 ;  /* 0x0000000805027825 */ /* 0x001fc800078e0002 */
[----:B------:R-:W-:-:S05]  /*2cc0*/  HFMA2 R5, -RZ, RZ, 0, 0 ;  /* 0x00000000ff057431 */ /* 0x000fca00000001ff */
[----:B------:R1:W-:Y:S02]  /*2cd0*/  REDG.E.ADD.64.STRONG.GPU desc[UR18][R2.64+0x400], R4 ;  /* 0x000400040200798e */ /* 0x0003e4000c12e512 */
.L_x_664:
[----:B------:R-:W-:Y:S05]  /*2ce0*/  BSYNC.RECONVERGENT B1 ;  /* 0x0000000000017941 */ /* 0x000fea0003800200 */
.L_x_663:
[----:B------:R-:W-:-:S07]  /*2cf0*/  VIADD R7, R7, 0x2 ;  /* 0x0000000207077836 */ /* 0x000fce0000000000 */
.L_x_660:
[----:B------:R-:W-:-:S13]  /*2d00*/  ISETP.NE.AND P0, PT, R11, RZ, PT ;  /* 0x000000ff0b00720c */ /* 0x000fda0003f05270 */
[----:B------:R-:W-:Y:S05]  /*2d10*/  @!P0 BRA `(.L_x_598) ;  /* 0x0000000000248947 */ /* 0x000fea0003800000 */
[----:B------:R-:W-:-:S05]  /*2d20*/  IMAD R0, R7, 0x400, R27 ;  /* 0x0000040007007824 */ /* 0x000fca00078e021b */
[----:B012-4-:R-:W0:Y:S02]  /*2d30*/  LDS R4, [R0+0x200] ;  /* 0x0002000000047984 */ /* 0x017e240000000800 */
[----:B0-----:R-:W-:-:S13]  /*2d40*/  ISETP.NE.AND P0, PT, R4, RZ, PT ;  /* 0x000000ff0400720c */ /* 0x001fda0003f05270 */
[----:B------:R-:W-:Y:S05]  /*2d50*/  @!P0 BRA `(.L_x_598) ;  /* 0x0000000000148947 */ /* 0x000fea0003800000 */
[----:B---3--:R-:W0:Y:S01]  /*2d60*/  LDC.64 R2, c[0x0][0x380] ;  /* 0x0000e000ff027b82 */ /* 0x008e220000000a00 */
[----:B------:R-:W-:Y:S02]  /*2d70*/  IMAD R7, R7, 0x100, R18 ;  /* 0x0000010007077824 */ /* 0x000fe400078e0212 */
[----:B------:R-:W-:Y:S02]  /*2d80*/  IMAD.MOV.U32 R5, RZ, RZ, RZ ;  /* 0x000000ffff057224 */ /* 0x000fe400078e00ff */
[----:B0-----:R-:W-:-:S05]  /*2d90*/  IMAD.WIDE.U32 R2, R7, 0x8, R2 ;  /* 0x0000000807027825 */ /* 0x001fca00078e0002 */
[----:B------:R0:W-:Y:S02]  /*2da0*/  REDG.E.ADD.64.STRONG.GPU desc[UR18][R2.64+0x400], R4 ;  /* 0x000400040200798e */ /* 0x0001e4000c12e512 */
.L_x_598:
[----:B------:R-:W-:Y:S05]  /*2db0*/  BSYNC.RECONVERGENT B0 ;  /* 0x0000000000007941 */ /* 0x000fea0003800200 */
.L_x_597:
[----:B------:R-:W1:Y:S01]  /*2dc0*/  LDCU.64 UR4, c[0x0][0x390] ;  /* 0x00007200ff0477ac */ /* 0x000e620008000a00 */
[----:B------:R-:W-:-:S04]  /*2dd0*/  UIADD3 UR6, UP1, UPT, UR6, 0x1, URZ ;  /* 0x0000000106067890 */ /* 0x000fc8000ff3e0ff */
[----:B------:R-:W-:Y:S02]  /*2de0*/  UIADD3.X UR7, UPT, UPT, URZ, UR7, URZ, UP1, !UPT ;  /* 0x00000007ff077290 */ /* 0x000fe40008ffe4ff */
[----:B-1----:R-:W-:-:S04]  /*2df0*/  UIADD3 UR10, UP0, UPT, UR4, -0x1, URZ ;  /* 0xffffffff040a7890 */ /* 0x002fc8000ff1e0ff */
[----:B------:R-:W-:-:S04]  /*2e00*/  UIADD3.X UR11, UPT, UPT, UR5, -0x1, URZ, UP0, !UPT ;  /* 0xffffffff050b7890 */ /* 0x000fc800087fe4ff */
[----:B------:R-:W-:-:S04]  /*2e10*/  USHF.R.U64 UR10, UR10, 0x1e, UR11 ;  /* 0x0000001e0a0a7899 */ /* 0x000fc8000800120b */
[----:B------:R-:W-:-:S04]  /*2e20*/  UIADD3 UR10, UP0, UPT, UR10, 0x1, URZ ;  /* 0x000000010a0a7890 */ /* 0x000fc8000ff1e0ff */
[----:B------:R-:W-:Y:S02]  /*2e30*/  ULEA.HI.X UR11, UR11, URZ, URZ, 0x2, UP0 ;  /* 0x000000ff0b0b7291 */ /* 0x000fe400080f14ff */
[----:B------:R-:W-:-:S04]  /*2e40*/  UISETP.LT.U32.AND UP0, UPT, UR10, UR4, UPT ;  /* 0x000000040a00728c */ /* 0x000fc8000bf01070 */
[----:B------:R-:W-:-:S04]  /*2e50*/  UISETP.LT.U32.AND.EX UP0, UPT, UR11, UR5, UPT, UP0 ;  /* 0x000000050b00728c */ /* 0x000fc8000bf01100 */
[----:B------:R-:W-:Y:S02]  /*2e60*/  USEL UR4, UR10, UR4, UP0 ;  /* 0x000000040a047287 */ /* 0x000fe40008000000 */
[----:B------:R-:W-:Y:S02]  /*2e70*/  USEL UR5, UR11, UR5, UP0 ;  /* 0x000000050b057287 */ /* 0x000fe40008000000 */
[----:B------:R-:W-:-:S04]  /*2e80*/  UISETP.NE.U32.AND UP0, UPT, UR6, UR4, UPT ;  /* 0x000000040600728c */ /* 0x000fc8000bf05070 */
[----:B------:R-:W-:Y:S01]  /*2e90*/  UISETP.NE.AND.EX UP0, UPT, UR7, UR5, UPT, UP0 ;  /* 0x000000050700728c */ /* 0x000fe2000bf05300 */
[----:B------:R-:W-:Y:S08]  /*2ea0*/  BAR.SYNC.DEFER_BLOCKING 0x0 ;  /* 0x0000000000007b1d */ /* 0x000ff00000010000 */
[----:B------:R-:W-:Y:S05]  /*2eb0*/  BRA.U UP0, `(.L_x_665) ;  /* 0xffffffd100dc7547 */ /* 0x000fea000b83ffff */
[----:B------:R-:W-:Y:S05]  /*2ec0*/  EXIT ;  /* 0x000000000000794d */ /* 0x000fea0003800000 */
.L_x_666:
        /* <DEDUP_REMOVED lines=11> */
.L_x_711:


//--------------------- .text._ZN3cub18CUB_300001_SM_10006detail10radix_sort31DeviceRadixSortSingleTileKernelINS1_5radix10policy_hubIjjyE10Policy1000ELNS0_9SortOrderE0EjjyNS1_21identity_decomposer_tEEEvPKT1_PSA_PKT2_PSE_T3_iiT4_ --------------------------
	.section	.text._ZN3cub18CUB_300001_SM_10006detail10radix_sort31DeviceRadixSortSingleTileKernelINS1_5radix10policy_hubIjjyE10Policy1000ELNS0_9SortOrderE0EjjyNS1_21identity_decomposer_tEEEvPKT1_PSA_PKT2_PSE_T3_iiT4_,"ax",@progbits
	.align	128
        .global         _ZN3cub18CUB_300001_SM_10006detail10radix_sort31DeviceRadixSortSingleTileKernelINS1_5radix10policy_hubIjjyE10Policy1000ELNS0_9SortOrderE0EjjyNS1_21identity_decomposer_tEEEvPKT1_PSA_PKT2_PSE_T3_iiT4_
        .type           _ZN3cub18CUB_300001_SM_10006detail10radix_sort31DeviceRadixSortSingleTileKernelINS1_5radix10policy_hubIjjyE10Policy1000ELNS0_9SortOrderE0EjjyNS1_21identity_decomposer_tEEEvPKT1_PSA_PKT2_PSE_T3_iiT4_,@function
        .size           _ZN3cub18CUB_300001_SM_10006detail10radix_sort31DeviceRadixSortSingleTileKernelINS1_5radix10policy_hubIjjyE10Policy1000ELNS0_9SortOrderE0EjjyNS1_21identity_decomposer_tEEEvPKT1_PSA_PKT2_PSE_T3_iiT4_,(.L_x_712 - _ZN3cub18CUB_300001_SM_10006detail10radix_sort31DeviceRadixSortSingleTileKernelINS1_5radix10policy_hubIjjyE10Policy1000ELNS0_9SortOrderE0EjjyNS1_21identity_decomposer_tEEEvPKT1_PSA_PKT2_PSE_T3_iiT4_)
        .other          _ZN3cub18CUB_300001_SM_10006detail10radix_sort31DeviceRadixSortSingleTileKernelINS1_5radix10policy_hubIjjyE10Policy1000ELNS0_9SortOrderE0EjjyNS1_21identity_decomposer_tEEEvPKT1_PSA_PKT2_PSE_T3_iiT4_,@"STO_CUDA_ENTRY STV_DEFAULT"
_ZN3cub18CUB_300001_SM_10006detail10radix_sort31DeviceRadixSortSingleTileKernelINS1_5radix10policy_hubIjjyE10Policy1000ELNS0_9SortOrderE0EjjyNS1_21identity_decomposer_tEEEvPKT1_PSA_PKT2_PSE_T3_iiT4_:
.text._ZN3cub18CUB_300001_SM_10006detail10radix_sort31DeviceRadixSortSingleTileKernelINS1_5radix10policy_hubIjjyE10Policy1000ELNS0_9SortOrderE0EjjyNS1_21identity_decomposer_tEEEvPKT1_PSA_PKT2_PSE_T3_iiT4_:
[----:B------:R-:W-:Y:S01]  /*0000*/  LDC R1, c[0x0][0x37c] ;  /* 0x0000df00ff017b82 */ /* 0x000fe20000000800 */
[----:B------:R-:W0:Y:S01]  /*0010*/  S2R R0, SR_TID.X ;  /* 0x0000000000007919 */ /* 0x000e220000002100 */
[----:B------:R-:W1:Y:S01]  /*0020*/  LDCU UR4, c[0x0][0x3a0] ;  /* 0x00007400ff0477ac */ /* 0x000e620008000800 */
[----:B------:R-:W-:-:S05]  /*0030*/  IMAD.MOV.U32 R16, RZ, RZ, -0x1 ;  /* 0xffffffffff107424 */ /* 0x000fca00078e00ff */
[----:B------:R-:W2:Y:S01]  /*0040*/  LDC.64 R6, c[0x0][0x390] ;  /* 0x0000e400ff067b82 */ /* 0x000ea20000000a00 */
[----:B------:R-:W-:Y:S01]  /*0050*/  IMAD.MOV.U32 R17, RZ, RZ, -0x1 ;  /* 0xffffffffff117424 */ /* 0x000fe200078e00ff */
[----:B------:R-:W3:Y:S01]  /*0060*/  LDCU.64 UR10, c[0x0][0x358] ;  /* 0x00006b00ff0a77ac */ /* 0x000ee20008000a00 */
[----:B------:R-:W-:Y:S02]  /*0070*/  IMAD.MOV.U32 R18, RZ, RZ, -0x1 ;  /* 0xffffffffff127424 */ /* 0x000fe400078e00ff */
[----:B------:R-:W-:Y:S01]  /*0080*/  IMAD.MOV.U32 R19, RZ, RZ, -0x1 ;  /* 0xffffffffff137424 */ /* 0x000fe200078e00ff */
[----:B------:R-:W4:Y:S01]  /*0090*/  LDCU.64 UR6, c[0x0][0x3a8] ;  /* 0x00007500ff0677ac */ /* 0x000f220008000a00 */
[----:B------:R-:W-:Y:S02]  /*00a0*/  IMAD.MOV.U32 R20, RZ, RZ, -0x1 ;  /* 0xffffffffff147424 */ /* 0x000fe400078e00ff */
[----:B------:R-:W-:Y:S02]  /*00b0*/  IMAD.MOV.U32 R21, RZ, RZ, -0x1 ;  /* 0xffffffffff157424 */ /* 0x000fe400078e00ff */
[----:B------:R-:W-:-:S02]  /*00c0*/  IMAD.MOV.U32 R22, RZ, RZ, -0x1 ;  /* 0xffffffffff167424 */ /* 0x000fc400078e00ff */
[----:B------:R-:W-:Y:S02]  /*00d0*/  IMAD.MOV.U32 R12, RZ, RZ, -0x1 ;  /* 0xffffffffff0c7424 */ /* 0x000fe400078e00ff */
[----:B------:R-:W-:Y:S02]  /*00e0*/  IMAD.MOV.U32 R13, RZ, RZ, -0x1 ;  /* 0xffffffffff0d7424 */ /* 0x000fe400078e00ff */
[----:B------:R-:W-:Y:S02]  /*00f0*/  IMAD.MOV.U32 R14, RZ, RZ, -0x1 ;  /* 0xffffffffff0e7424 */ /* 0x000fe400078e00ff */
[----:B------:R-:W-:Y:S02]  /*0100*/  IMAD.MOV.U32 R15, RZ, RZ, -0x1 ;  /* 0xffffffffff0f7424 */ /* 0x000fe400078e00ff */
[----:B------:R-:W-:Y:S02]  /*0110*/  IMAD.MOV.U32 R23, RZ, RZ, -0x1 ;  /* 0xffffffffff177424 */ /* 0x000fe400078e00ff */
[----:B------:R-:W-:-:S02]  /*0120*/  IMAD.MOV.U32 R24, RZ, RZ, -0x1 ;  /* 0xffffffffff187424 */ /* 0x000fc400078e00ff */
[----:B------:R-:W-:Y:S02]  /*0130*/  IMAD.MOV.U32 R25, RZ, RZ, -0x1 ;  /* 0xffffffffff197424 */ /* 0x000fe400078e00ff */
[----:B------:R-:W-:Y:S02]  /*0140*/  IMAD.MOV.U32 R26, RZ, RZ, -0x1 ;  /* 0xffffffffff1a7424 */ /* 0x000fe400078e00ff */
[----:B------:R-:W-:Y:S02]  /*0150*/  IMAD.MOV.U32 R27, RZ, RZ, -0x1 ;  /* 0xffffffffff1b7424 */ /* 0x000fe400078e00ff */
[----:B------:R-:W-:Y:S01]  /*0160*/  IMAD.MOV.U32 R28, RZ, RZ, -0x1 ;  /* 0xffffffffff1c7424 */ /* 0x000fe200078e00ff */
[----:B------:R-:W4:Y:S01]  /*0170*/  S2UR UR5, SR_CgaCtaId ;  /* 0x00000000000579c3 */ /* 0x000f220000008800 */
        /* <DEDUP_REMOVED lines=9> */
[C---:B------:R-:W-:Y:S01]  /*0210*/  VIADD R53, R9.reuse, 0x9 ;  /* 0x0000000909357836 */ /* 0x040fe20000000000 */
[----:B------:R-:W1:Y:S01]  /*0220*/  LDC.64 R4, c[0x0][0x380] ;  /* 0x0000e000ff047b82 */ /* 0x000e620000000a00 */
[C---:B------:R-:W-:Y:S01]  /*0230*/  VIADD R54, R9.reuse, 0xa ;  /* 0x0000000a09367836 */ /* 0x040fe20000000000 */
[----:B------:R-:W-:Y:S01]  /*0240*/  P2R R50, PR, RZ, 0x1 ;  /* 0x00000001ff327803 */ /* 0x000fe20000000000 */
[C---:B------:R-:W-:Y:S01]  /*0250*/  VIADD R55, R9.reuse, 0xb ;  /* 0x0000000b09377836 */ /* 0x040fe20000000000 */
[----:B------:R-:W-:Y:S01]  /*0260*/  P2R R11, PR, RZ, 0x8 ;  /* 0x00000008ff0b7803 */ /* 0x000fe20000000000 */
[----:B------:R-:W-:-:S02]  /*0270*/  VIADD R56, R9, 0xc ;  /* 0x0000000c09387836 */ /* 0x000fc40000000000 */
[C---:B------:R-:W-:Y:S02]  /*0280*/  VIADD R2, R9.reuse, 0x1 ;  /* 0x0000000109027836 */ /* 0x040fe40000000000 */
[C---:B------:R-:W-:Y:S02]  /*0290*/  VIADD R3, R9.reuse, 0x2 ;  /* 0x0000000209037836 */ /* 0x040fe40000000000 */
[C---:B------:R-:W-:Y:S01]  /*02a0*/  VIADD R57, R9.reuse, 0xd ;  /* 0x0000000d09397836 */ /* 0x040fe20000000000 */
[----:B------:R-:W-:Y:S01]  /*02b0*/  ISETP.GE.AND P5, PT, R2, UR4, PT ;  /* 0x0000000402007c0c */ /* 0x000fe2000bfa6270 */
[----:B------:R-:W-:Y:S01]  /*02c0*/  VIADD R2, R9, 0x4 ;  /* 0x0000000409027836 */ /* 0x000fe20000000000 */
[----:B------:R-:W-:Y:S01]  /*02d0*/  ISETP.GE.AND P4, PT, R3, UR4, PT ;  /* 0x0000000403007c0c */ /* 0x000fe2000bf86270 */
[C---:B------:R-:W-:Y:S01]  /*02e0*/  VIADD R3, R9.reuse, 0x5 ;  /* 0x0000000509037836 */ /* 0x040fe20000000000 */
[----:B------:R-:W-:Y:S01]  /*02f0*/  P2R R8, PR, RZ, 0x20 ;  /* 0x00000020ff087803 */ /* 0x000fe20000000000 */
[----:B------:R-:W-:Y:S01]  /*0300*/  VIADD R58, R9, 0xe ;  /* 0x0000000e093a7836 */ /* 0x000fe20000000000 */
[----:B------:R-:W-:Y:S01]  /*0310*/  ISETP.GE.AND P2, PT, R2, UR4, PT ;  /* 0x0000000402007c0c */ /* 0x000fe2000bf46270 */
[----:B------:R-:W-:Y:S01]  /*0320*/  IMAD.MOV.U32 R2, RZ, RZ, -0x1 ;  /* 0xffffffffff027424 */ /* 0x000fe200078e00ff */
[----:B------:R-:W-:Y:S01]  /*0330*/  ISETP.GE.AND P1, PT, R3, UR4, PT ;  /* 0x0000000403007c0c */ /* 0x000fe2000bf26270 */
[----:B------:R-:W-:Y:S01]  /*0340*/  IMAD.MOV.U32 R3, RZ, RZ, -0x1 ;  /* 0xffffffffff037424 */ /* 0x000fe200078e00ff */
[----:B------:R-:W-:Y:S01]  /*0350*/  P2R R10, PR, RZ, 0x10 ;  /* 0x00000010ff0a7803 */ /* 0x000fe20000000000 */
[C---:B------:R-:W-:Y:S01]  /*0360*/  VIADD R59, R9.reuse, 0xf ;  /* 0x0000000f093b7836 */ /* 0x040fe20000000000 */
[----:B------:R-:W-:Y:S01]  /*0370*/  P2R R49, PR, RZ, 0x2 ;  /* 0x00000002ff317803 */ /* 0x000fe20000000000 */
[----:B-1----:R-:W-:Y:S01]  /*0380*/  IMAD.WIDE.U32 R4, R9, 0x4, R4 ;  /* 0x0000000409047825 */ /* 0x002fe200078e0004 */
[----:B------:R-:W-:-:S03]  /*0390*/  P2R R48, PR, RZ, 0x4 ;  /* 0x00000004ff307803 */ /* 0x000fc60000000000 */
[----:B------:R-:W-:Y:S01]  /*03a0*/  VIADD R60, R9, 0x10 ;  /* 0x00000010093c7836 */ /* 0x000fe20000000000 */
[----:B---3--:R1:W5:Y:S01]  /*03b0*/  @!P0 LDG.E R16, desc[UR10][R4.64+0x18] ;  /* 0x0000180a04108981 */ /* 0x008362000c1e1900 */
[----:B------:R-:W-:Y:S01]  /*03c0*/  ISETP.GE.AND P0, PT, R51, UR4, PT ;  /* 0x0000000433007c0c */ /* 0x000fe2000bf06270 */
[C---:B------:R-:W-:Y:S02]  /*03d0*/  VIADD R61, R9.reuse, 0x11 ;  /* 0x00000011093d7836 */ /* 0x040fe40000000000 */
[C---:B------:R-:W-:Y:S01]  /*03e0*/  VIADD R62, R9.reuse, 0x12 ;  /* 0x00000012093e7836 */ /* 0x040fe20000000000 */
[----:B------:R-:W-:Y:S01]  /*03f0*/  P2R R51, PR, RZ, 0x1 ;  /* 0x00000001ff337803 */ /* 0x000fe20000000000 */
[----:B------:R1:W5:Y:S01]  /*0400*/  @!P6 LDG.E R2, desc[UR10][R4.64] ;  /* 0x0000000a0402e981 */ /* 0x000362000c1e1900 */
[----:B--2---:R-:W-:-:S03]  /*0410*/  IMAD.WIDE.U32 R6, R9, 0x4, R6 ;  /* 0x0000000409067825 */ /* 0x004fc600078e0006 */
[----:B------:R1:W5:Y:S04]  /*0420*/  @!P5 LDG.E R3, desc[UR10][R4.64+0x4] ;  /* 0x0000040a0403d981 */ /* 0x000368000c1e1900 */
[----:B------:R1:W5:Y:S01]  /*0430*/  @!P0 LDG.E R17, desc[UR10][R4.64+0x1c] ;  /* 0x00001c0a04118981 */ /* 0x000362000c1e1900 */
[----:B------:R-:W-:-:S03]  /*0440*/  ISETP.GE.AND P0, PT, R52, UR4, PT ;  /* 0x0000000434007c0c */ /* 0x000fc6000bf06270 */
[----:B------:R1:W5:Y:S01]  /*0450*/  @!P4 LDG.E R12, desc[UR10][R4.64+0x8] ;  /* 0x0000080a040cc981 */ /* 0x000362000c1e1900 */
[----:B------:R-:W-:-:S03]  /*0460*/  P2R R52, PR, RZ, 0x1 ;  /* 0x00000001ff347803 */ /* 0x000fc60000000000 */
[----:B------:R1:W5:Y:S04]  /*0470*/  @!P3 LDG.E R13, desc[UR10][R4.64+0xc] ;  /* 0x00000c0a040db981 */ /* 0x000368000c1e1900 */
[----:B------:R1:W5:Y:S04]  /*0480*/  @!P2 LDG.E R14, desc[UR10][R4.64+0x10] ;  /* 0x0000100a040ea981 */ /* 0x000368000c1e1900 */
[----:B------:R1:W5:Y:S01]  /*0490*/  @!P0 LDG.E R18, desc[UR10][R4.64+0x20] ;  /* 0x0000200a04128981 */ /* 0x000362000c1e1900 */
[----:B------:R-:W-:-:S03]  /*04a0*/  ISETP.GE.AND P0, PT, R53, UR4, PT ;  /* 0x0000000435007c0c */ /* 0x000fc6000bf06270 */
[----:B------:R1:W5:Y:S01]  /*04b0*/  @!P1 LDG.E R15, desc[UR10][R4.64+0x14] ;  /* 0x0000140a040f9981 */ /* 0x000362000c1e1900 */
[----:B------:R-:W-:-:S09]  /*04c0*/  P2R R53, PR, RZ, 0x1 ;  /* 0x00000001ff357803 */ /* 0x000fd20000000000 */
[----:B------:R1:W5:Y:S01]  /*04d0*/  @!P0 LDG.E R19, desc[UR10][R4.64+0x24] ;  /* 0x0000240a04138981 */ /* 0x000362000c1e1900 */
[----:B------:R-:W-:-:S04]  /*04e0*/  ISETP.GE.AND P0, PT, R54, UR4, PT ;  /* 0x0000000436007c0c */ /* 0x000fc8000bf06270 */
        /* <DEDUP_REMOVED lines=8> */
[----:B------:R-:W-:-:S04]  /*0570*/  ISETP.NE.AND P0, PT, R55, RZ, PT ;  /* 0x000000ff3700720c */ /* 0x000fc80003f05270 */
[----:B------:R-:W-:Y:S02]  /*0580*/  P2R R55, PR, RZ, 0x1 ;  /* 0x00000001ff377803 */ /* 0x000fe40000000000 */
        /* <DEDUP_REMOVED lines=8> */
[----:B------:R-:W-:Y:S02]  /*0610*/  ISETP.NE.AND P0, PT, R50, RZ, PT ;  /* 0x000000ff3200720c */ /* 0x000fe40003f05270 */
[----:B------:R-:W-:Y:S02]  /*0620*/  ISETP.GE.AND P1, PT, R57, UR4, PT ;  /* 0x0000000439007c0c */ /* 0x000fe4000bf26270 */
[----:B------:R-:W-:Y:S02]  /*0630*/  P2R R50, PR, RZ, 0x1 ;  /* 0x00000001ff327803 */ /* 0x000fe40000000000 */
[----:B------:R-:W-:Y:S02]  /*0640*/  ISETP.NE.AND P0, PT, R49, RZ, PT ;  /* 0x000000ff3100720c */ /* 0x000fe40003f05270 */
[----:B------:R-:W-:-:S02]  /*0650*/  ISETP.GE.AND P2, PT, R58, UR4, PT ;  /* 0x000000043a007c0c */ /* 0x000fc4000bf46270 */
[----:B------:R-:W-:Y:S02]  /*0660*/  ISETP.GE.AND P3, PT, R59, UR4, PT ;  /* 0x000000043b007c0c */ /* 0x000fe4000bf66270 */
[----:B------:R-:W-:Y:S02]  /*0670*/  ISETP.GE.AND P4, PT, R60, UR4, PT ;  /* 0x000000043c007c0c */ /* 0x000fe4000bf86270 */
[----:B------:R-:W-:Y:S01]  /*0680*/  ISETP.GE.AND P5, PT, R61, UR4, PT ;  /* 0x000000043d007c0c */ /* 0x000fe2000bfa6270 */
[----:B------:R1:W5:Y:S01]  /*0690*/  @!P1 LDG.E R23, desc[UR10][R4.64+0x34] ;  /* 0x0000340a04179981 */ /* 0x000362000c1e1900 */
[----:B------:R-:W-:Y:S02]  /*06a0*/  ISETP.GE.AND P6, PT, R62, UR4, PT ;  /* 0x000000043e007c0c */ /* 0x000fe4000bfc6270 */
[----:B------:R-:W-:Y:S02]  /*06b0*/  P2R R49, PR, RZ, 0x1 ;  /* 0x00000001ff317803 */ /* 0x000fe40000000000 */
[----:B------:R-:W-:Y:S01]  /*06c0*/  ISETP.NE.AND P0, PT, R48, RZ, PT ;  /* 0x000000ff3000720c */ /* 0x000fe20003f05270 */
[----:B------:R1:W5:Y:S03]  /*06d0*/  @!P2 LDG.E R24, desc[UR10][R4.64+0x38] ;  /* 0x0000380a0418a981 */ /* 0x000366000c1e1900 */
[----:B------:R-:W-:Y:S01]  /*06e0*/  P2R R48, PR, RZ, 0x1 ;  /* 0x00000001ff307803 */ /* 0x000fe20000000000 */
[----:B------:R1:W5:Y:S01]  /*06f0*/  @!P3 LDG.E R25, desc[UR10][R4.64+0x3c] ;  /* 0x00003c0a0419b981 */ /* 0x000362000c1e1900 */
[----:B------:R-:W-:-:S03]  /*0700*/  ISETP.NE.AND P0, PT, R11, RZ, PT ;  /* 0x000000ff0b00720c */ /* 0x000fc60003f05270 */
[----:B------:R1:W5:Y:S01]  /*0710*/  @!P4 LDG.E R26, desc[UR10][R4.64+0x40] ;  /* 0x0000400a041ac981 */ /* 0x000362000c1e1900 */
[----:B------:R-:W-:-:S03]  /*0720*/  P2R R11, PR, RZ, 0x1 ;  /* 0x00000001ff0b7803 */ /* 0x000fc60000000000 */
[----:B------:R1:W5:Y:S01]  /*0730*/  @!P5 LDG.E R27, desc[UR10][R4.64+0x44] ;  /* 0x0000440a041bd981 */ /* 0x000362000c1e1900 */
[----:B------:R-:W-:-:S03]  /*0740*/  ISETP.NE.AND P0, PT, R10, RZ, PT ;  /* 0x000000ff0a00720c */ /* 0x000fc60003f05270 */
[----:B------:R1:W5:Y:S01]  /*0750*/  @!P6 LDG.E R28, desc[UR10][R4.64+0x48] ;  /* 0x0000480a041ce981 */ /* 0x000362000c1e1900 */
[----:B------:R-:W-:Y:S01]  /*0760*/  BAR.SYNC.DEFER_BLOCKING 0x0 ;  /* 0x0000000000007b1d */ /* 0x000fe20000010000 */
[----:B------:R-:W-:Y:S02]  /*0770*/  P2R R10, PR, RZ, 0x1 ;  /* 0x00000001ff0a7803 */ /* 0x000fe40000000000 */
[----:B------:R-:W-:-:S04]  /*0780*/  ISETP.NE.AND P0, PT, R8, RZ, PT ;  /* 0x000000ff0800720c */ /* 0x000fc80003f05270 */
[----:B------:R-:W-:Y:S02]  /*0790*/  P2R R8, PR, RZ, 0x1 ;  /* 0x00000001ff087803 */ /* 0x000fe40000000000 */
[----:B------:R-:W-:-:S13]  /*07a0*/  ISETP.GE.AND P0, PT, R9, UR4, PT ;  /* 0x0000000409007c0c */ /* 0x000fda000bf06270 */
[----:B------:R1:W5:Y:S01]  /*07b0*/  @!P0 LDG.E R29, desc[UR10][R6.64] ;  /* 0x0000000a061d8981 */ /* 0x000362000c1e1900 */
[----:B------:R-:W-:-:S03]  /*07c0*/  ISETP.NE.AND P0, PT, R8, RZ, PT ;  /* 0x000000ff0800720c */ /* 0x000fc60003f05270 */
[----:B------:R1:W5:Y:S04]  /*07d0*/  @!P1 LDG.E R42, desc[UR10][R6.64+0x34] ;  /* 0x0000340a062a9981 */ /* 0x000368000c1e1900 */
[----:B------:R1:W5:Y:S04]  /*07e0*/  @!P2 LDG.E R43, desc[UR10][R6.64+0x38] ;  /* 0x0000380a062ba981 */ /* 0x000368000c1e1900 */
[----:B------:R1:W5:Y:S04]  /*07f0*/  @!P3 LDG.E R44, desc[UR10][R6.64+0x3c] ;  /* 0x00003c0a062cb981 */ /* 0x000368000c1e1900 */
[----:B------:R1:W5:Y:S01]  /*0800*/  @!P0 LDG.E R30, desc[UR10][R6.64+0x4] ;  /* 0x0000040a061e8981 */ /* 0x000362000c1e1900 */
[----:B------:R-:W-:-:S03]  /*0810*/  ISETP.NE.AND P0, PT, R10, RZ, PT ;  /* 0x000000ff0a00720c */ /* 0x000fc60003f05270 */
[----:B------:R1:W5:Y:S04]  /*0820*/  @!P4 LDG.E R45, desc[UR10][R6.64+0x40] ;  /* 0x0000400a062dc981 */ /* 0x000368000c1e1900 */
[----:B------:R1:W5:Y:S04]  /*0830*/  @!P5 LDG.E R46, desc[UR10][R6.64+0x44] ;  /* 0x0000440a062ed981 */ /* 0x000368000c1e1900 */
[----:B------:R1:W5:Y:S04]  /*0840*/  @!P6 LDG.E R47, desc[UR10][R6.64+0x48] ;  /* 0x0000480a062fe981 */ /* 0x000368000c1e1900 */
[----:B------:R1:W5:Y:S01]  /*0850*/  @!P0 LDG.E R31, desc[UR10][R6.64+0x8] ;  /* 0x0000080a061f8981 */ /* 0x000362000c1e1900 */
[----:B------:R-:W-:-:S13]  /*0860*/  ISETP.NE.AND P0, PT, R11, RZ, PT ;  /* 0x000000ff0b00720c */ /* 0x000fda0003f05270 */
        /* <DEDUP_REMOVED lines=17> */
[----:B------:R-:W-:Y:S01]  /*0980*/  ISETP.NE.AND P0, PT, R56, RZ, PT ;  /* 0x000000ff3800720c */ /* 0x000fe20003f05270 */
[----:B------:R-:W2:Y:S01]  /*0990*/  S2R R48, SR_LANEID ;  /* 0x0000000000307919 */ /* 0x000ea20000000000 */
[----:B------:R-:W-:Y:S02]  /*09a0*/  UMOV UR4, 0x400 ;  /* 0x0000040000047882 */ /* 0x000fe40000000000 */
[----:B----4-:R-:W-:-:S09]  /*09b0*/  ULEA UR4, UR5, UR4, 0x18 ;  /* 0x0000000405047291 */ /* 0x010fd2000f8ec0ff */
[----:B------:R1:W5:Y:S01]  /*09c0*/  @!P0 LDG.E R41, desc[UR10][R6.64+0x30] ;  /* 0x0000300a06298981 */ /* 0x000362000c1e1900 */
[----:B------:R-:W-:Y:S02]  /*09d0*/  LEA R49, R0, UR4, 0x2 ;  /* 0x0000000400317c11 */ /* 0x000fe4000f8e10ff */
[----:B------:R-:W-:-:S03]  /*09e0*/  SHF.R.U32.HI R124, RZ, 0x5, R0 ;  /* 0x00000005ff7c7819 */ /* 0x000fc60000011600 */
[----:B------:R-:W-:Y:S01]  /*09f0*/  IMAD R51, R0, 0x80, R49 ;  /* 0x0000008000337824 */ /* 0x000fe200078e0231 */
[----:B------:R-:W-:-:S03]  /*0a00*/  LEA R50, R124, UR4, 0x2 ;  /* 0x000000047c327c11 */ /* 0x000fc6000f8e10ff */
[----:B------:R-:W-:Y:S01]  /*0a10*/  IMAD R53, R0, -0x38, R51 ;  /* 0xffffffc800357824 */ /* 0x000fe200078e0233 */
[----:B------:R-:W-:Y:S02]  /*0a20*/  UIADD3 UR8, UPT, UPT, UR6, 0x6, URZ ;  /* 0x0000000606087890 */ /* 0x000fe4000fffe0ff */
[----:B------:R-:W-:Y:S01]  /*0a30*/  UIADD3 UR5, UPT, UPT, -UR6, UR7, URZ ;  /* 0x0000000706057290 */ /* 0x000fe2000fffe1ff */
[----:B01----:R-:W-:Y:S11]  /*0a40*/  BAR.SYNC.DEFER_BLOCKING 0x0 ;  /* 0x0000000000007b1d */ /* 0x003ff60000010000 */
.L_x_668:
[----:B------:R-:W-:Y:S01]  /*0a50*/  UISETP.LT.AND UP0, UPT, UR5, 0x6, UPT ;  /* 0x000000060500788c */ /* 0x000fe2000bf01270 */
[----:B------:R-:W-:Y:S01]  /*0a60*/  STS [R49], RZ ;  /* 0x000000ff31007388 */ /* 0x000fe20000000800 */
[----:B------:R-:W-:Y:S01]  /*0a70*/  UIADD3 UR6, UPT, UPT, UR8, -0x6, URZ ;  /* 0xfffffffa08067890 */ /* 0x000fe2000fffe0ff */
[----:B--2---:R-:W-:Y:S01]  /*0a80*/  ISETP.NE.AND P1, PT, R48, 0x1f, PT ;  /* 0x0000001f3000780c */ /* 0x004fe20003f25270 */
[----:B------:R-:W-:Y:S01]  /*0a90*/  USEL UR4, UR5, 0x6, UP0 ;  /* 0x0000000605047887 */ /* 0x000fe20008000000 */
[----:B------:R-:W-:Y:S01]  /*0aa0*/  STS [R49+0x400], RZ ;  /* 0x000400ff31007388 */ /* 0x000fe20000000800 */
[C---:B------:R-:W-:Y:S01]  /*0ab0*/  ISETP.NE.AND P2, PT, R124.reuse, 0x6, PT ;  /* 0x000000067c00780c */ /* 0x040fe20003f45270 */
[----:B------:R-:W-:Y:S01]  /*0ac0*/  UISETP.GE.AND UP0, UPT, UR8, UR9, UPT ;  /* 0x000000090800728c */ /* 0x000fe2000bf06270 */
[----:B0----5:R-:W-:Y:S01]  /*0ad0*/  SHF.R.U32.HI R4, RZ, UR6, R2 ;  /* 0x00000006ff047c19 */ /* 0x021fe20008011602 */
[----:B------:R-:W-:Y:S01]  /*0ae0*/  UBMSK UR4, URZ, UR4 ;  /* 0x00000004ff04729b */ /* 0x000fe20008000000 */
[----:B------:R-:W-:Y:S01]  /*0af0*/  STS [R49+0x800], RZ ;  /* 0x000800ff31007388 */ /* 0x000fe20000000800 */
[----:B------:R-:W-:-:S03]  /*0b00*/  ISETP.NE.AND P3, PT, R124, 0x7, PT ;  /* 0x000000077c00780c */ /* 0x000fc60003f65270 */
        /* <DEDUP_REMOVED lines=11> */
[----:B------:R-:W-:Y:S01]  /*0bc0*/  SHF.R.U32.HI R4, RZ, UR6, R3 ;  /* 0x00000006ff047c19 */ /* 0x000fe20008011603 */
[----:B------:R-:W-:Y:S03]  /*0bd0*/  STS [R49+0x2000], RZ ;  /* 0x002000ff31007388 */ /* 0x000fe60000000800 */
[----:B------:R-:W-:Y:S01]  /*0be0*/  LOP3.LUT R4, R4, UR4, RZ, 0xc0, !PT ;  /* 0x0000000404047c12 */ /* 0x000fe2000f8ec0ff */
[----:B------:R-:W-:Y:S04]  /*0bf0*/  STS [R49+0x2400], RZ ;  /* 0x002400ff31007388 */ /* 0x000fe80000000800 */
[----:B------:R-:W-:Y:S01]  /*0c00*/  STS [R49+0x2800], RZ ;  /* 0x002800ff31007388 */ /* 0x000fe20000000800 */
[----:B------:R-:W-:Y:S01]  /*0c10*/  IMAD.SHL.U32 R5, R4, 0x400, RZ ;  /* 0x0000040004057824 */ /* 0x000fe200078e00ff */
[----:B------:R-:W-:-:S02]  /*0c20*/  SHF.R.U32.HI R4, RZ, 0x4, R4 ;  /* 0x00000004ff047819 */ /* 0x000fc40000011604 */
[----:B------:R-:W-:Y:S02]  /*0c30*/  STS [R49+0x2c00], RZ ;  /* 0x002c00ff31007388 */ /* 0x000fe40000000800 */
[----:B------:R-:W-:Y:S02]  /*0c40*/  LOP3.LUT R56, R5, 0x7c00, RZ, 0xc0, !PT ;  /* 0x00007c0005387812 */ /* 0x000fe400078ec0ff */
        /* <DEDUP_REMOVED lines=32> */
[----:B------:R-:W0:Y:S02]  /*0e50*/  LDS.U16 R52, [R54] ;  /* 0x0000000036347984 */ /* 0x000e240000000400 */
[----:B0-----:R-:W-:-:S05]  /*0e60*/  VIADD R5, R52, 0x1 ;  /* 0x0000000134057836 */ /* 0x001fca0000000000 */
[----:B------:R0:W-:Y:S04]  /*0e70*/  STS.U16 [R54], R5 ;  /* 0x0000000536007388 */ /* 0x0001e80000000400 */
[----:B------:R-:W1:Y:S01]  /*0e80*/  LDS.U16 R57, [R56] ;  /* 0x0000000038397984 */ /* 0x000e620000000400 */
[----:B0-----:R-:W-:Y:S01]  /*0e90*/  IMAD.SHL.U32 R5, R4, 0x400, RZ ;  /* 0x0000040004057824 */ /* 0x001fe200078e00ff */
[----:B------:R-:W-:-:S04]  /*0ea0*/  SHF.R.U32.HI R4, RZ, 0x4, R4 ;  /* 0x00000004ff047819 */ /* 0x000fc80000011604 */
[----:B------:R-:W-:Y:S02]  /*0eb0*/  LOP3.LUT R60, R5, 0x7c00, RZ, 0xc0, !PT ;  /* 0x00007c00053c7812 */ /* 0x000fe400078ec0ff */
[----:B------:R-:W-:-:S04]  /*0ec0*/  LOP3.LUT R4, R4, 0xffffffe, RZ, 0xc0, !PT ;  /* 0x0ffffffe04047812 */ /* 0x000fc800078ec0ff */
[----:B------:R-:W-:Y:S02]  /*0ed0*/  IADD3 R60, PT, PT, R4, R49, R60 ;  /* 0x00000031043c7210 */ /* 0x000fe40007ffe03c */
[----:B------:R-:W-:-:S04]  /*0ee0*/  SHF.R.U32.HI R4, RZ, UR6, R14 ;  /* 0x00000006ff047c19 */ /* 0x000fc8000801160e */
[----:B------:R-:W-:-:S05]  /*0ef0*/  LOP3.LUT R4, R4, UR4, RZ, 0xc0, !PT ;  /* 0x0000000404047c12 */ /* 0x000fca000f8ec0ff */
[----:B------:R-:W-:Y:S01]  /*0f00*/  IMAD.SHL.U32 R6, R4, 0x400, RZ ;  /* 0x0000040004067824 */ /* 0x000fe200078e00ff */
[----:B------:R-:W-:-:S04]  /*0f10*/  SHF.R.U32.HI R4, RZ, 0x4, R4 ;  /* 0x00000004ff047819 */ /* 0x000fc80000011604 */
[----:B------:R-:W-:Y:S02]  /*0f20*/  LOP3.LUT R6, R6, 0x7c00, RZ, 0xc0, !PT ;  /* 0x00007c0006067812 */ /* 0x000fe400078ec0ff */
[----:B------:R-:W-:-:S04]  /*0f30*/  LOP3.LUT R4, R4, 0xffffffe, RZ, 0xc0, !PT ;  /* 0x0ffffffe04047812 */ /* 0x000fc800078ec0ff */
[----:B------:R-:W-:Y:S01]  /*0f40*/  IADD3 R62, PT, PT, R4, R49, R6 ;  /* 0x00000031043e7210 */ /* 0x000fe20007ffe006 */
[----:B-1----:R-:W-:Y:S01]  /*0f50*/  VIADD R7, R57, 0x1 ;  /* 0x0000000139077836 */ /* 0x002fe20000000000 */
[----:B------:R-:W-:-:S04]  /*0f60*/  SHF.R.U32.HI R4, RZ, UR6, R15 ;  /* 0x00000006ff047c19 */ /* 0x000fc8000801160f */
[----:B------:R-:W-:Y:S01]  /*0f70*/  STS.U16 [R56], R7 ;  /* 0x0000000738007388 */ /* 0x000fe20000000400 */
[----:B------:R-:W-:-:S03]  /*0f80*/  LOP3.LUT R4, R4, UR4, RZ, 0xc0, !PT ;  /* 0x0000000404047c12 */ /* 0x000fc6000f8ec0ff */
        /* <DEDUP_REMOVED lines=138> */
[----:B-1----:R-:W-:Y:S01]  /*1830*/  VIADD R7, R85, 0x1 ;  /* 0x0000000155077836 */ /* 0x002fe20000000000 */
[----:B0-----:R-:W-:-:S04]  /*1840*/  ULEA UR4, UR6, UR4, 0x18 ;  /* 0x0000000406047291 */ /* 0x001fc8000f8ec0ff */
[----:B------:R-:W-:Y:S04]  /*1850*/  STS.U16 [R84], R7 ;  /* 0x0000000754007388 */ /* 0x000fe80000000400 */
[----:B------:R-:W0:Y:S02]  /*1860*/  LDS.U16 R87, [R86] ;  /* 0x0000000056577984 */ /* 0x000e240000000400 */
[----:B0-----:R-:W-:-:S05]  /*1870*/  VIADD R5, R87, 0x1 ;  /* 0x0000000157057836 */ /* 0x001fca0000000000 */
        /* <DEDUP_REMOVED lines=98> */
[C---:B-1----:R-:W-:Y:S01]  /*1ea0*/  IMAD.IADD R8, R7.reuse, 0x1, R8 ;  /* 0x0000000107087824 */ /* 0x042fe200078e0208 */
        /* <DEDUP_REMOVED lines=168> */
[----:B------:R0:W3:Y:S04]  /*2930*/  LDS R3, [R53+0x4] ;  /* 0x0000040035037984 */ /* 0x0000e80000000800 */
[----:B------:R0:W4:Y:S04]  /*2940*/  LDS R12, [R53+0x8] ;  /* 0x00000800350c7984 */ /* 0x0001280000000800 */
[----:B------:R0:W2:Y:S04]  /*2950*/  LDS R13, [R53+0xc] ;  /* 0x00000c00350d7984 */ /* 0x0000a80000000800 */
        /* <DEDUP_REMOVED lines=57> */
.L_x_667:
[----:B------:R-:W-:Y:S01]  /*2cf0*/  LEA R5, R5, UR4, 0x2 ;  /* 0x0000000405057c11 */ /* 0x000fe2000f8e10ff */
[----:B------:R-:W-:Y:S01]  /*2d00*/  IMAD R53, R0, -0x48, R53 ;  /* 0xffffffb800357824 */ /* 0x000fe200078e0235 */
[----:B------:R-:W-:Y:S01]  /*2d10*/  LEA R56, R56, UR4, 0x2 ;  /* 0x0000000438387c11 */ /* 0x000fe2000f8e10ff */
[----:B------:R-:W0:Y:S01]  /*2d20*/  LDCU.64 UR6, c[0x0][0x3a0] ;  /* 0x00007400ff0677ac */ /* 0x000e220008000a00 */
[----:B------:R-:W-:Y:S01]  /*2d30*/  LEA R58, R58, UR4, 0x2 ;  /* 0x000000043a3a7c11 */ /* 0x000fe2000f8e10ff */
[----:B------:R-:W-:Y:S01]  /*2d40*/  STS [R5], R2 ;  /* 0x0000000205007388 */ /* 0x000fe20000000800 */
[----:B------:R-:W-:Y:S01]  /*2d50*/  LEA R60, R60, UR4, 0x2 ;  /* 0x000000043c3c7c11 */ /* 0x000fe2000f8e10ff */
[----:B------:R-:W-:Y:S01]  /*2d60*/  VIADD R6, R0, 0x100 ;  /* 0x0000010000067836 */ /* 0x000fe20000000000 */
[----:B------:R-:W-:Y:S01]  /*2d70*/  LEA R62, R62, UR4, 0x2 ;  /* 0x000000043e3e7c11 */ /* 0x000fe2000f8e10ff */
[----:B------:R1:W-:Y:S01]  /*2d80*/  STS [R56], R3 ;  /* 0x0000000338007388 */ /* 0x0003e20000000800 */
[----:B------:R-:W-:Y:S01]  /*2d90*/  LEA R64, R64, UR4, 0x2 ;  /* 0x0000000440407c11 */ /* 0x000fe2000f8e10ff */
[----:B------:R-:W-:Y:S01]  /*2da0*/  VIADD R8, R0, 0x300 ;  /* 0x0000030000087836 */ /* 0x000fe20000000000 */
[----:B------:R-:W-:Y:S01]  /*2db0*/  LEA R66, R66, UR4, 0x2 ;  /* 0x0000000442427c11 */ /* 0x000fe2000f8e10ff */
[----:B------:R2:W-:Y:S01]  /*2dc0*/  STS [R58], R12 ;  /* 0x0000000c3a007388 */ /* 0x0005e20000000800 */
[----:B------:R-:W-:-:S02]  /*2dd0*/  LEA R68, R68, UR4, 0x2 ;  /* 0x0000000444447c11 */ /* 0x000fc4000f8e10ff */
[----:B------:R-:W-:Y:S01]  /*2de0*/  LEA R70, R70, UR4, 0x2 ;  /* 0x0000000446467c11 */ /* 0x000fe2000f8e10ff */
[----:B------:R-:W-:Y:S01]  /*2df0*/  STS [R60], R13 ;  /* 0x0000000d3c007388 */ /* 0x000fe20000000800 */
[----:B------:R-:W-:Y:S01]  /*2e00*/  LEA R72, R72, UR4, 0x2 ;  /* 0x0000000448487c11 */ /* 0x000fe2000f8e10ff */
[----:B-1----:R-:W1:Y:S01]  /*2e10*/  LDC.64 R2, c[0x0][0x388] ;  /* 0x0000e200ff027b82 */ /* 0x002e620000000a00 */
[----:B------:R-:W-:Y:S01]  /*2e20*/  LEA R74, R74, UR4, 0x2 ;  /* 0x000000044a4a7c11 */ /* 0x000fe2000f8e10ff */
[----:B------:R-:W-:Y:S01]  /*2e30*/  STS [R62], R14 ;  /* 0x0000000e3e007388 */ /* 0x000fe20000000800 */
[----:B------:R-:W-:Y:S01]  /*2e40*/  LEA R76, R76, UR4, 0x2 ;  /* 0x000000044c4c7c11 */ /* 0x000fe2000f8e10ff */
[----:B0-----:R-:W-:Y:S01]  /*2e50*/  IMAD.U32 R4, RZ, RZ, UR7 ;  /* 0x00000007ff047e24 */ /* 0x001fe2000f8e00ff */
[----:B------:R-:W-:Y:S01]  /*2e60*/  LEA R78, R78, UR4, 0x2 ;  /* 0x000000044e4e7c11 */ /* 0x000fe2000f8e10ff */
[----:B------:R-:W-:Y:S01]  /*2e70*/  STS [R64], R15 ;  /* 0x0000000f40007388 */ /* 0x000fe20000000800 */
[----:B------:R-:W-:Y:S01]  /*2e80*/  LEA R80, R80, UR4, 0x2 ;  /* 0x0000000450507c11 */ /* 0x000fe2000f8e10ff */
[----:B--2---:R-:W-:Y:S01]  /*2e90*/  VIADD R12, R0, 0x500 ;  /* 0x00000500000c7836 */ /* 0x004fe20000000000 */
        /* <DEDUP_REMOVED lines=8> */
[----:B------:R-:W-:Y:S02]  /*2f20*/  ISETP.LT.U32.AND P6, PT, R0, UR6, PT ;  /* 0x0000000600007c0c */ /* 0x000fe4000bfc1070 */
[----:B------:R-:W-:Y:S01]  /*2f30*/  ISETP.LT.U32.AND P2, PT, R6, UR6, PT ;  /* 0x0000000606007c0c */ /* 0x000fe2000bf41070 */
[----:B------:R-:W-:Y:S01]  /*2f40*/  STS [R72], R19 ;  /* 0x0000001348007388 */ /* 0x000fe20000000800 */
[----:B------:R-:W-:Y:S01]  /*2f50*/  ISETP.GT.U32.AND.EX P6, PT, R4, RZ, PT, P6 ;  /* 0x000000ff0400720c */ /* 0x000fe20003fc4160 */
[----:B------:R-:W-:Y:S01]  /*2f60*/  VIADD R6, R0, 0x200 ;  /* 0x0000020000067836 */ /* 0x000fe20000000000 */
[----:B------:R-:W-:Y:S01]  /*2f70*/  ISETP.LT.U32.AND P4, PT, R8, UR6, PT ;  /* 0x0000000608007c0c */ /* 0x000fe2000bf81070 */
[----:B------:R-:W-:Y:S01]  /*2f80*/  STS [R74], R20 ;  /* 0x000000144a007388 */ /* 0x000fe20000000800 */
[----:B------:R-:W-:Y:S01]  /*2f90*/  IMAD.U32 R8, RZ, RZ, UR7 ;  /* 0x00000007ff087e24 */ /* 0x000fe2000f8e00ff */
[C---:B------:R-:W-:Y:S01]  /*2fa0*/  LOP3.LUT R10, R0.reuse, 0x400, RZ, 0xfc, !PT ;  /* 0x00000400000a7812 */ /* 0x040fe200078efcff */
[----:B-1----:R-:W-:Y:S01]  /*2fb0*/  IMAD.WIDE.U32 R2, R0, 0x4, R2 ;  /* 0x0000000400027825 */ /* 0x002fe200078e0002 */
[----:B------:R-:W-:Y:S01]  /*2fc0*/  STS [R76], R21 ;  /* 0x000000154c007388 */ /* 0x000fe20000000800 */
[----:B------:R-:W-:-:S02]  /*2fd0*/  ISETP.LT.U32.AND P5, PT, R6, UR6, PT ;  /* 0x0000000606007c0c */ /* 0x000fc4000bfa1070 */
[----:B------:R-:W-:Y:S01]  /*2fe0*/  VIADD R6, R0, 0x600 ;  /* 0x0000060000067836 */ /* 0x000fe20000000000 */
[----:B------:R-:W-:Y:S01]  /*2ff0*/  STS [R78], R22 ;  /* 0x000000164e007388 */ /* 0x000fe20000000800 */
[----:B------:R-:W-:Y:S01]  /*3000*/  ISETP.LT.U32.AND P3, PT, R10, UR6, PT ;  /* 0x000000060a007c0c */ /* 0x000fe2000bf61070 */
[----:B------:R-:W-:Y:S01]  /*3010*/  IMAD.U32 R10, RZ, RZ, UR7 ;  /* 0x00000007ff0a7e24 */ /* 0x000fe2000f8e00ff */
[----:B------:R-:W-:Y:S01]  /*3020*/  ISETP.GT.U32.AND.EX P2, PT, R8, RZ, PT, P2 ;  /* 0x000000ff0800720c */ /* 0x000fe20003f44120 */
[----:B------:R-:W-:Y:S01]  /*3030*/  STS [R80], R23 ;  /* 0x0000001750007388 */ /* 0x000fe20000000800 */
[----:B------:R-:W-:Y:S01]  /*3040*/  ISETP.LT.U32.AND P0, PT, R6, UR6, PT ;  /* 0x0000000606007c0c */ /* 0x000fe2000bf01070 */
[----:B------:R-:W-:Y:S01]  /*3050*/  VIADD R6, R0, 0x700 ;  /* 0x0000070000067836 */ /* 0x000fe20000000000 */
[----:B------:R-:W-:Y:S01]  /*3060*/  ISETP.GT.U32.AND.EX P5, PT, R10, RZ, PT, P5 ;  /* 0x000000ff0a00720c */ /* 0x000fe20003fa4150 */
[----:B------:R-:W-:Y:S01]  /*3070*/  STS [R82], R24 ;  /* 0x0000001852007388 */ /* 0x000fe20000000800 */
[----:B------:R-:W-:-:S02]  /*3080*/  ISETP.GT.U32.AND.EX P4, PT, R8, RZ, PT, P4 ;  /* 0x000000ff0800720c */ /* 0x000fc40003f84140 */
[----:B------:R-:W-:Y:S01]  /*3090*/  ISETP.LT.U32.AND P1, PT, R12, UR6, PT ;  /* 0x000000060c007c0c */ /* 0x000fe2000bf21070 */
[----:B------:R-:W-:Y:S01]  /*30a0*/  STS [R84], R25 ;  /* 0x0000001954007388 */ /* 0x000fe20000000800 */
[C---:B------:R-:W-:Y:S02]  /*30b0*/  ISETP.GT.U32.AND.EX P0, PT, R8.reuse, RZ, PT, P0 ;  /* 0x000000ff0800720c */ /* 0x040fe40003f04100 */
[----:B------:R-:W-:Y:S01]  /*30c0*/  ISETP.GT.U32.AND.EX P1, PT, R8, RZ, PT, P1 ;  /* 0x000000ff0800720c */ /* 0x000fe20003f24110 */
[----:B------:R-:W-:Y:S04]  /*30d0*/  STS [R86], R26 ;  /* 0x0000001a56007388 */ /* 0x000fe80000000800 */
[----:B------:R-:W-:Y:S04]  /*30e0*/  STS [R88], R27 ;  /* 0x0000001b58007388 */ /* 0x000fe80000000800 */
[----:B------:R-:W-:Y:S01]  /*30f0*/  STS [R90], R28 ;  /* 0x0000001c5a007388 */ /* 0x000fe20000000800 */
[----:B------:R-:W-:Y:S06]  /*3100*/  BAR.SYNC.DEFER_BLOCKING 0x0 ;  /* 0x0000000000007b1d */ /* 0x000fec0000010000 */
[----:B------:R-:W0:Y:S04]  /*3110*/  LDS R7, [R53] ;  /* 0x0000000035077984 */ /* 0x000e280000000800 */
        /* <DEDUP_REMOVED lines=19> */
[----:B------:R1:W-:Y:S04]  /*3250*/  STS [R5], R29 ;  /* 0x0000001d05007388 */ /* 0x0003e80000000800 */
[----:B------:R-:W-:Y:S04]  /*3260*/  STS [R56], R30 ;  /* 0x0000001e38007388 */ /* 0x000fe80000000800 */
[----:B------:R-:W-:Y:S01]  /*3270*/  STS [R58], R31 ;  /* 0x0000001f3a007388 */ /* 0x000fe20000000800 */
[----:B-1----:R-:W1:Y:S03]  /*3280*/  LDC.64 R4, c[0x0][0x398] ;  /* 0x0000e600ff047b82 */ /* 0x002e660000000a00 */
[----:B------:R-:W-:Y:S04]  /*3290*/  STS [R60], R32 ;  /* 0x000000203c007388 */ /* 0x000fe80000000800 */
[----:B------:R-:W-:Y:S04]  /*32a0*/  STS [R62], R33 ;  /* 0x000000213e007388 */ /* 0x000fe80000000800 */
[----:B------:R-:W-:Y:S04]  /*32b0*/  STS [R64], R34 ;  /* 0x0000002240007388 */ /* 0x000fe80000000800 */
[----:B------:R-:W-:Y:S04]  /*32c0*/  STS [R66], R35 ;  /* 0x0000002342007388 */ /* 0x000fe80000000800 */
[----:B------:R-:W-:Y:S04]  /*32d0*/  STS [R68], R36 ;  /* 0x0000002444007388 */ /* 0x000fe80000000800 */
[----:B------:R-:W-:Y:S01]  /*32e0*/  STS [R70], R37 ;  /* 0x0000002546007388 */ /* 0x000fe20000000800 */
[----:B-1----:R-:W-:-:S03]  /*32f0*/  IMAD.WIDE.U32 R4, R0, 0x4, R4 ;  /* 0x0000000400047825 */ /* 0x002fc600078e0004 */
[----:B------:R-:W-:Y:S04]  /*3300*/  STS [R72], R38 ;  /* 0x0000002648007388 */ /* 0x000fe80000000800 */
        /* <DEDUP_REMOVED lines=10> */
[----:B------:R-:W1:Y:S04]  /*33b0*/  @P6 LDS R67, [R53] ;  /* 0x0000000035436984 */ /* 0x000e680000000800 */
[----:B------:R-:W2:Y:S04]  /*33c0*/  LDS R29, [R53+0x400] ;  /* 0x00040000351d7984 */ /* 0x000ea80000000800 */
[----:B------:R-:W3:Y:S04]  /*33d0*/  LDS R31, [R53+0x800] ;  /* 0x00080000351f7984 */ /* 0x000ee80000000800 */
[----:B------:R-:W4:Y:S04]  /*33e0*/  LDS R33, [R53+0xc00] ;  /* 0x000c000035217984 */ /* 0x000f280000000800 */
[----:B------:R-:W5:Y:S04]  /*33f0*/  LDS R35, [R53+0x1000] ;  /* 0x0010000035237984 */ /* 0x000f680000000800 */
[----:B------:R-:W5:Y:S04]  /*3400*/  LDS R37, [R53+0x1400] ;  /* 0x0014000035257984 */ /* 0x000f680000000800 */
[----:B------:R-:W5:Y:S04]  /*3410*/  LDS R39, [R53+0x1800] ;  /* 0x0018000035277984 */ /* 0x000f680000000800 */
[----:B0-----:R0:W-:Y:S04]  /*3420*/  @P6 STG.E desc[UR10][R2.64], R7 ;  /* 0x0000000702006986 */ /* 0x0011e8000c10190a */
[----:B------:R-:W5:Y:S04]  /*3430*/  LDS R41, [R53+0x1c00] ;  /* 0x001c000035297984 */ /* 0x000f680000000800 */
[----:B-1----:R-:W-:Y:S01]  /*3440*/  @P6 STG.E desc[UR10][R4.64], R67 ;  /* 0x0000004304006986 */ /* 0x002fe2000c10190a */
[----:B------:R-:W-:Y:S01]  /*3450*/  ISETP.LT.U32.AND P6, PT, R6, UR6, PT ;  /* 0x0000000606007c0c */ /* 0x000fe2000bfc1070 */
[----:B0-----:R-:W-:Y:S01]  /*3460*/  IMAD.U32 R7, RZ, RZ, UR7 ;  /* 0x00000007ff077e24 */ /* 0x001fe2000f8e00ff */
[----:B------:R-:W-:Y:S01]  /*3470*/  LOP3.LUT R6, R0, 0x800, RZ, 0xfc, !PT ;  /* 0x0000080000067812 */ /* 0x000fe200078efcff */
[----:B------:R-:W-:Y:S01]  /*3480*/  @P2 STG.E desc[UR10][R2.64+0x400], R9 ;  /* 0x0004000902002986 */ /* 0x000fe2000c10190a */
[----:B------:R-:W-:-:S02]  /*3490*/  ISETP.GT.U32.AND.EX P6, PT, R10, RZ, PT, P6 ;  /* 0x000000ff0a00720c */ /* 0x000fc40003fc4160 */
[----:B------:R-:W-:Y:S01]  /*34a0*/  ISETP.GT.U32.AND.EX P3, PT, R7, RZ, PT, P3 ;  /* 0x000000ff0700720c */ /* 0x000fe20003f64130 */
[----:B--2---:R-:W-:Y:S01]  /*34b0*/  @P2 STG.E desc[UR10][R4.64+0x400], R29 ;  /* 0x0004001d04002986 */ /* 0x004fe2000c10190a */
[----:B------:R-:W-:Y:S01]  /*34c0*/  ISETP.LT.U32.AND P2, PT, R6, UR6, PT ;  /* 0x0000000606007c0c */ /* 0x000fe2000bf41070 */
[----:B------:R-:W-:Y:S02]  /*34d0*/  VIADD R6, R0, 0x900 ;  /* 0x0000090000067836 */ /* 0x000fe40000000000 */
[----:B------:R-:W-:Y:S01]  /*34e0*/  @P5 STG.E desc[UR10][R2.64+0x800], R11 ;  /* 0x0008000b02005986 */ /* 0x000fe2000c10190a */
[----:B------:R-:W-:-:S03]  /*34f0*/  ISETP.GT.U32.AND.EX P2, PT, R8, RZ, PT, P2 ;  /* 0x000000ff0800720c */ /* 0x000fc60003f44120 */
[----:B---3--:R-:W-:Y:S01]  /*3500*/  @P5 STG.E desc[UR10][R4.64+0x800], R31 ;  /* 0x0008001f04005986 */ /* 0x008fe2000c10190a */
[----:B------:R-:W-:Y:S01]  /*3510*/  ISETP.LT.U32.AND P5, PT, R6, UR6, PT ;  /* 0x0000000606007c0c */ /* 0x000fe2000bfa1070 */
[----:B------:R-:W-:Y:S02]  /*3520*/  VIADD R6, R0, 0xa00 ;  /* 0x00000a0000067836 */ /* 0x000fe40000000000 */
[----:B------:R-:W0:Y:S01]  /*3530*/  LDS R7, [R53+0x2000] ;  /* 0x0020000035077984 */ /* 0x000e220000000800 */
[----:B------:R-:W-:Y:S01]  /*3540*/  ISETP.GT.U32.AND.EX P5, PT, R8, RZ, PT, P5 ;  /* 0x000000ff0800720c */ /* 0x000fe20003fa4150 */
[----:B------:R-:W-:Y:S02]  /*3550*/  VIADD R8, R0, 0x1100 ;  /* 0x0000110000087836 */ /* 0x000fe40000000000 */
[----:B------:R-:W-:Y:S04]  /*3560*/  @P4 STG.E desc[UR10][R2.64+0xc00], R13 ;  /* 0x000c000d02004986 */ /* 0x000fe8000c10190a */
[----:B----4-:R-:W-:Y:S01]  /*3570*/  @P4 STG.E desc[UR10][R4.64+0xc00], R33 ;  /* 0x000c002104004986 */ /* 0x010fe2000c10190a */
[----:B------:R-:W-:Y:S01]  /*3580*/  ISETP.LT.U32.AND P4, PT, R6, UR6, PT ;  /* 0x0000000606007c0c */ /* 0x000fe2000bf81070 */
[----:B------:R-:W-:-:S02]  /*3590*/  VIADD R6, R0, 0xb00 ;  /* 0x00000b0000067836 */ /* 0x000fc40000000000 */
[----:B------:R-:W1:Y:S01]  /*35a0*/  LDS R9, [R53+0x2400] ;  /* 0x0024000035097984 */ /* 0x000e620000000800 */
[----:B------:R-:W-:-:S03]  /*35b0*/  ISETP.GT.U32.AND.EX P4, PT, R10, RZ, PT, P4 ;  /* 0x000000ff0a00720c */ /* 0x000fc60003f84140 */
[----:B------:R-:W2:Y:S04]  /*35c0*/  LDS R11, [R53+0x2800] ;  /* 0x00280000350b7984 */ /* 0x000ea80000000800 */
[----:B------:R-:W3:Y:S04]  /*35d0*/  LDS R13, [R53+0x2c00] ;  /* 0x002c0000350d7984 */ /* 0x000ee80000000800 */
[----:B------:R-:W-:Y:S04]  /*35e0*/  @P3 STG.E desc[UR10][R2.64+0x1000], R15 ;  /* 0x0010000f02003986 */ /* 0x000fe8000c10190a */
[----:B-----5:R-:W-:Y:S01]  /*35f0*/  @P3 STG.E desc[UR10][R4.64+0x1000], R35 ;  /* 0x0010002304003986 */ /* 0x020fe2000c10190a */
[----:B------:R-:W-:-:S02]  /*3600*/  ISETP.LT.U32.AND P3, PT, R6, UR6, PT ;  /* 0x0000000606007c0c */ /* 0x000fc4000bf61070 */
[----:B------:R-:W-:Y:S01]  /*3610*/  LOP3.LUT R6, R0, 0xc00, RZ, 0xfc, !PT ;  /* 0x00000c0000067812 */ /* 0x000fe200078efcff */
[----:B------:R-:W-:Y:S04]  /*3620*/  @P1 STG.E desc[UR10][R2.64+0x1400], R17 ;  /* 0x0014001102001986 */ /* 0x000fe8000c10190a */
[----:B------:R-:W-:Y:S01]  /*3630*/  @P1 STG.E desc[UR10][R4.64+0x1400], R37 ;  /* 0x0014002504001986 */ /* 0x000fe2000c10190a */
[----:B------:R-:W-:Y:S01]  /*3640*/  ISETP.LT.U32.AND P1, PT, R6, UR6, PT ;  /* 0x0000000606007c0c */ /* 0x000fe2000bf21070 */
[----:B------:R-:W-:Y:S02]  /*3650*/  VIADD R6, R0, 0xd00 ;  /* 0x00000d0000067836 */ /* 0x000fe40000000000 */
[----:B------:R-:W-:Y:S04]  /*3660*/  @P0 STG.E desc[UR10][R2.64+0x1800], R19 ;  /* 0x0018001302000986 */ /* 0x000fe8000c10190a */
[----:B------:R-:W-:Y:S01]  /*3670*/  @P0 STG.E desc[UR10][R4.64+0x1800], R39 ;  /* 0x0018002704000986 */ /* 0x000fe2000c10190a */
[----:B------:R-:W-:Y:S01]  /*3680*/  ISETP.LT.U32.AND P0, PT, R6, UR6, PT ;  /* 0x0000000606007c0c */ /* 0x000fe2000bf01070 */
[----:B------:R-:W-:-:S02]  /*3690*/  VIADD R6, R0, 0xe00 ;  /* 0x00000e0000067836 */ /* 0x000fc40000000000 */
[----:B------:R-:W-:Y:S04]  /*36a0*/  @P6 STG.E desc[UR10][R2.64+0x1c00], R21 ;  /* 0x001c001502006986 */ /* 0x000fe8000c10190a */
[----:B------:R-:W-:Y:S01]  /*36b0*/  @P6 STG.E desc[UR10][R4.64+0x1c00], R41 ;  /* 0x001c002904006986 */ /* 0x000fe2000c10190a */
[----:B------:R-:W-:Y:S01]  /*36c0*/  ISETP.LT.U32.AND P6, PT, R6, UR6, PT ;  /* 0x0000000606007c0c */ /* 0x000fe2000bfc1070 */
[----:B------:R-:W-:Y:S02]  /*36d0*/  IMAD.U32 R6, RZ, RZ, UR7 ;  /* 0x00000007ff067e24 */ /* 0x000fe4000f8e00ff */
[----:B------:R-:W4:Y:S03]  /*36e0*/  LDS R15, [R53+0x3000] ;  /* 0x00300000350f7984 */ /* 0x000f260000000800 */
[----:B------:R-:W-:Y:S01]  /*36f0*/  ISETP.GT.U32.AND.EX P3, PT, R6, RZ, PT, P3 ;  /* 0x000000ff0600720c */ /* 0x000fe20003f64130 */
[----:B------:R-:W5:Y:S01]  /*3700*/  LDS R17, [R53+0x3400] ;  /* 0x0034000035117984 */ /* 0x000f620000000800 */
[----:B------:R-:W-:-:S03]  /*3710*/  VIADD R6, R0, 0xf00 ;  /* 0x00000f0000067836 */ /* 0x000fc60000000000 */
[----:B------:R-:W5:Y:S04]  /*3720*/  LDS R19, [R53+0x3800] ;  /* 0x0038000035137984 */ /* 0x000f680000000800 */
[----:B------:R-:W5:Y:S04]  /*3730*/  LDS R21, [R53+0x3c00] ;  /* 0x003c000035157984 */ /* 0x000f680000000800 */
[----:B------:R-:W5:Y:S04]  /*3740*/  LDS R29, [R53+0x4000] ;  /* 0x00400000351d7984 */ /* 0x000f680000000800 */
[----:B------:R-:W5:Y:S04]  /*3750*/  LDS R31, [R53+0x4400] ;  /* 0x00440000351f7984 */ /* 0x000f680000000800 */
[----:B------:R-:W-:Y:S04]  /*3760*/  @P2 STG.E desc[UR10][R2.64+0x2000], R23 ;  /* 0x0020001702002986 */ /* 0x000fe8000c10190a */
[----:B0-----:R0:W-:Y:S01]  /*3770*/  @P2 STG.E desc[UR10][R4.64+0x2000], R7 ;  /* 0x0020000704002986 */ /* 0x0011e2000c10190a */
[----:B------:R-:W-:-:S02]  /*3780*/  ISETP.LT.U32.AND P2, PT, R6, UR6, PT ;  /* 0x0000000606007c0c */ /* 0x000fc4000bf41070 */
[C---:B------:R-:W-:Y:S01]  /*3790*/  LOP3.LUT R6, R0.reuse, 0x1000, RZ, 0xfc, !PT ;  /* 0x0000100000067812 */ /* 0x040fe200078efcff */
[----:B------:R2:W-:Y:S01]  /*37a0*/  @P5 STG.E desc[UR10][R2.64+0x2400], R25 ;  /* 0x0024001902005986 */ /* 0x0005e2000c10190a */
[----:B------:R-:W-:-:S03]  /*37b0*/  VIADD R0, R0, 0x1200 ;  /* 0x0000120000007836 */ /* 0x000fc60000000000 */
[----:B-1----:R1:W-:Y:S01]  /*37c0*/  @P5 STG.E desc[UR10][R4.64+0x2400], R9 ;  /* 0x0024000904005986 */ /* 0x0023e2000c10190a */
[----:B------:R-:W-:Y:S01]  /*37d0*/  ISETP.LT.U32.AND P5, PT, R6, UR6, PT ;  /* 0x0000000606007c0c */ /* 0x000fe2000bfa1070 */
[----:B------:R-:W-:Y:S02]  /*37e0*/  IMAD.U32 R6, RZ, RZ, UR7 ;  /* 0x00000007ff067e24 */ /* 0x000fe4000f8e00ff */
[----:B------:R1:W-:Y:S01]  /*37f0*/  @P4 STG.E desc[UR10][R2.64+0x2800], R27 ;  /* 0x0028001b02004986 */ /* 0x0003e2000c10190a */
[----:B0-----:R-:W-:Y:S02]  /*3800*/  IMAD.U32 R7, RZ, RZ, UR7 ;  /* 0x00000007ff077e24 */ /* 0x001fe4000f8e00ff */
[C---:B------:R-:W-:Y:S01]  /*3810*/  ISETP.GT.U32.AND.EX P1, PT, R6.reuse, RZ, PT, P1 ;  /* 0x000000ff0600720c */ /* 0x040fe20003f24110 */
[----:B--2---:R1:W-:Y:S01]  /*3820*/  @P4 STG.E desc[UR10][R4.64+0x2800], R11 ;  /* 0x0028000b04004986 */ /* 0x0043e2000c10190a */
[----:B------:R-:W-:Y:S02]  /*3830*/  ISETP.GT.U32.AND.EX P6, PT, R6, RZ, PT, P6 ;  /* 0x000000ff0600720c */ /* 0x000fe40003fc4160 */
[----:B------:R-:W-:Y:S01]  /*3840*/  ISETP.LT.U32.AND P4, PT, R8, UR6, PT ;  /* 0x0000000608007c0c */ /* 0x000fe2000bf81070 */
[----:B------:R1:W-:Y:S01]  /*3850*/  @P3 STG.E desc[UR10][R2.64+0x2c00], R49 ;  /* 0x002c003102003986 */ /* 0x0003e2000c10190a */
[----:B------:R-:W-:-:S02]  /*3860*/  ISETP.GT.U32.AND.EX P2, PT, R7, RZ, PT, P2 ;  /* 0x000000ff0700720c */ /* 0x000fc40003f44120 */
[----:B------:R-:W-:Y:S01]  /*3870*/  ISETP.GT.U32.AND.EX P4, PT, R6, RZ, PT, P4 ;  /* 0x000000ff0600720c */ /* 0x000fe20003f84140 */
[----:B---3--:R1:W-:Y:S01]  /*3880*/  @P3 STG.E desc[UR10][R4.64+0x2c00], R13 ;  /* 0x002c000d04003986 */ /* 0x0083e2000c10190a */
[----:B------:R-:W-:Y:S01]  /*3890*/  ISETP.LT.U32.AND P3, PT, R0, UR6, PT ;  /* 0x0000000600007c0c */ /* 0x000fe2000bf61070 */
[----:B------:R-:W-:Y:S02]  /*38a0*/  IMAD.U32 R0, RZ, RZ, UR7 ;  /* 0x00000007ff007e24 */ /* 0x000fe4000f8e00ff */
[----:B------:R1:W-:Y:S03]  /*38b0*/  @P1 STG.E desc[UR10][R2.64+0x3000], R51 ;  /* 0x0030003302001986 */ /* 0x0003e6000c10190a */
[C---:B------:R-:W-:Y:S01]  /*38c0*/  ISETP.GT.U32.AND.EX P0, PT, R0.reuse, RZ, PT, P0 ;  /* 0x000000ff0000720c */ /* 0x040fe20003f04100 */
[----:B----4-:R1:W-:Y:S01]  /*38d0*/  @P1 STG.E desc[UR10][R4.64+0x3000], R15 ;  /* 0x0030000f04001986 */ /* 0x0103e2000c10190a */
[----:B------:R-:W-:-:S02]  /*38e0*/  ISETP.GT.U32.AND.EX P5, PT, R0, RZ, PT, P5 ;  /* 0x000000ff0000720c */ /* 0x000fc40003fa4150 */
[----:B------:R-:W-:-:S09]  /*38f0*/  ISETP.GT.U32.AND.EX P3, PT, R0, RZ, PT, P3 ;  /* 0x000000ff0000720c */ /* 0x000fd20003f64130 */
[----:B------:R1:W-:Y:S04]  /*3900*/  @P0 STG.E desc[UR10][R2.64+0x3400], R55 ;  /* 0x0034003702000986 */ /* 0x0003e8000c10190a */
[----:B-----5:R1:W-:Y:S04]  /*3910*/  @P0 STG.E desc[UR10][R4.64+0x3400], R17 ;  /* 0x0034001104000986 */ /* 0x0203e8000c10190a */
[----:B------:R1:W-:Y:S04]  /*3920*/  @P6 STG.E desc[UR10][R2.64+0x3800], R57 ;  /* 0x0038003902006986 */ /* 0x0003e8000c10190a */
[----:B------:R1:W-:Y:S04]  /*3930*/  @P6 STG.E desc[UR10][R4.64+0x3800], R19 ;  /* 0x0038001304006986 */ /* 0x0003e8000c10190a */
[----:B------:R1:W-:Y:S04]  /*3940*/  @P2 STG.E desc[UR10][R2.64+0x3c00], R59 ;  /* 0x003c003b02002986 */ /* 0x0003e8000c10190a */
[----:B------:R1:W-:Y:S04]  /*3950*/  @P2 STG.E desc[UR10][R4.64+0x3c00], R21 ;  /* 0x003c001504002986 */ /* 0x0003e8000c10190a */
[----:B------:R1:W-:Y:S04]  /*3960*/  @P5 STG.E desc[UR10][R2.64+0x4000], R61 ;  /* 0x0040003d02005986 */ /* 0x0003e8000c10190a */
[----:B------:R1:W-:Y:S04]  /*3970*/  @P5 STG.E desc[UR10][R4.64+0x4000], R29 ;  /* 0x0040001d04005986 */ /* 0x0003e8000c10190a */
[----:B------:R1:W-:Y:S04]  /*3980*/  @P4 STG.E desc[UR10][R2.64+0x4400], R63 ;  /* 0x0044003f02004986 */ /* 0x0003e8000c10190a */
[----:B------:R1:W-:Y:S01]  /*3990*/  @P4 STG.E desc[UR10][R4.64+0x4400], R31 ;  /* 0x0044001f04004986 */ /* 0x0003e2000c10190a */
[----:B------:R-:W-:Y:S05]  /*39a0*/  @!P3 EXIT ;  /* 0x000000000000b94d */ /* 0x000fea0003800000 */
[----:B------:R-:W0:Y:S04]  /*39b0*/  LDS R53, [R53+0x4800] ;  /* 0x0048000035357984 */ /* 0x000e280000000800 */
[----:B------:R-:W-:Y:S04]  /*39c0*/  STG.E desc[UR10][R2.64+0x4800], R65 ;  /* 0x0048004102007986 */ /* 0x000fe8000c10190a */
[----:B0-----:R-:W-:Y:S01]  /*39d0*/  STG.E desc[UR10][R4.64+0x4800], R53 ;  /* 0x0048003504007986 */ /* 0x001fe2000c10190a */
[----:B------:R-:W-:Y:S05]  /*39e0*/  EXIT ;  /* 0x000000000000794d */ /* 0x000fea0003800000 */
.L_x_669:
        /* <DEDUP_REMOVED lines=9> */
.L_x_712:


//--------------------- .text._ZN3cub18CUB_300001_SM_10006detail8for_each13static_kernelINS2_12policy_hub_t12policy_500_tElNS2_12op_wrapper_tIlN6thrust24THRUST_300001_SM_1000_NS6system6detail7generic6detail21binary_search_functorINS8_6detail15normal_iteratorINS8_10device_ptrIfEEEENSC_18binary_search_lessENSC_3lbfEEENS8_12zip_iteratorIN4cuda3std3__45tupleIJNS8_17counting_iteratorIjNS8_11use_defaultESS_SS_EENSF_INSG_IjEEEEEEEEEEEEEvT0_T1_ --------------------------
	.section	.text._ZN3cub18CUB_300001_SM_10006detail8for_each13static_kernelINS2_12policy_hub_t12policy_500_tElNS2_12op_wrapper_tIlN6thrust24THRUST_300001_SM_1000_NS6system6detail7generic6detail21binary_search_functorINS8_6detail15normal_iteratorINS8_10device_ptrIfEEEENSC_18binary_search_lessENSC_3lbfEEENS8_12zip_iteratorIN4cuda3std3__45tupleIJNS8_17counting_iteratorIjNS8_11use_defaultESS_SS_EENSF_INSG_IjEEEEEEEEEEEEEvT0_T1_,"ax",@progbits
	.align	128
        .global         _ZN3cub18CUB_300001_SM_10006detail8for_each13static_kernelINS2_12policy_hub_t12policy_500_tElNS2_12op_wrapper_tIlN6thrust24THRUST_300001_SM_1000_NS6system6detail7generic6detail21binary_search_functorINS8_6detail15normal_iteratorINS8_10device_ptrIfEEEENSC_18binary_search_lessENSC_3lbfEEENS8_12zip_iteratorIN4cuda3std3__45tupleIJNS8_17counting_iteratorIjNS8_11use_defaultESS_SS_EENSF_INSG_IjEEEEEEEEEEEEEvT0_T1_
        .type           _ZN3cub18CUB_300001_SM_10006detail8for_each13static_kernelINS2_12policy_hub_t12policy_500_tElNS2_12op_wrapper_tIlN6thrust24THRUST_300001_SM_1000_NS6system6detail7generic6detail21binary_search_functorINS8_6detail15normal_iteratorINS8_10device_ptrIfEEEENSC_18binary_search_lessENSC_3lbfEEENS8_12zip_iteratorIN4cuda3std3__45tupleIJNS8_17counting_iteratorIjNS8_11use_defaultESS_SS_EENSF_INSG_IjEEEEEEEEEEEEEvT0_T1_,@function
        .size           _ZN3cub18CUB_300001_SM_10006detail8for_each13static_kernelINS2_12policy_hub_t12policy_500_tElNS2_12op_wrapper_tIlN6thrust24THRUST_300001_SM_1000_NS6system6detail7generic6detail21binary_search_functorINS8_6detail15normal_iteratorINS8_10device_ptrIfEEEENSC_18binary_search_lessENSC_3lbfEEENS8_12zip_iteratorIN4cuda3std3__45tupleIJNS8_17counting_iteratorIjNS8_11use_defaultESS_SS_EENSF_INSG_IjEEEEEEEEEEEEEvT0_T1_,(.L_x_713 - _ZN3cub18CUB_300001_SM_10006detail8for_each13static_kernelINS2_12policy_hub_t12policy_500_tElNS2_12op_wrapper_tIlN6thrust24THRUST_300001_SM_1000_NS6system6detail7generic6detail21binary_search_functorINS8_6detail15normal_iteratorINS8_10device_ptrIfEEEENSC_18binary_search_lessENSC_3lbfEEENS8_12zip_iteratorIN4cuda3std3__45tupleIJNS8_17counting_iteratorIjNS8_11use_defaultESS_SS_EENSF_INSG_IjEEEEEEEEEEEEEvT0_T1_)
        .other          _ZN3cub18CUB_300001_SM_10006detail8for_each13static_kernelINS2_12policy_hub_t12policy_500_tElNS2_12op_wrapper_tIlN6thrust24THRUST_300001_SM_1000_NS6system6detail7generic6detail21binary_search_functorINS8_6detail15normal_iteratorINS8_10device_ptrIfEEEENSC_18binary_search_lessENSC_3lbfEEENS8_12zip_iteratorIN4cuda3std3__45tupleIJNS8_17counting_iteratorIjNS8_11use_defaultESS_SS_EENSF_INSG_IjEEEEEEEEEEEEEvT0_T1_,@"STO_CUDA_ENTRY STV_DEFAULT"
_ZN3cub18CUB_300001_SM_10006detail8for_each13static_kernelINS2_12policy_hub_t12policy_500_tElNS2_12op_wrapper_tIlN6thrust24THRUST_300001_SM_1000_NS6system6detail7generic6detail21binary_search_functorINS8_6detail15normal_iteratorINS8_10device_ptrIfEEEENSC_18binary_search_lessENSC_3lbfEEENS8_12zip_iteratorIN4cuda3std3__45tupleIJNS8_17counting_iteratorIjNS8_11use_defaultESS_SS_EENSF_INSG_IjEEEEEEEEEEEEEvT0_T1_:
.text._ZN3cub18CUB_300001_SM_10006detail8for_each13static_kernelINS2_12policy_hub_t12policy_500_tElNS2_12op_wrapper_tIlN6thrust24THRUST_300001_SM_1000_NS6system6detail7generic6detail21binary_search_functorINS8_6detail15normal_iteratorINS8_10device_ptrIfEEEENSC_18binary_search_lessENSC_3lbfEEENS8_12zip_iteratorIN4cuda3std3__45tupleIJNS8_17counting_iteratorIjNS8_11use_defaultESS_SS_EENSF_INSG_IjEEEEEEEEEEEEEvT0_T1_:
[----:B------:R-:W-:Y:S08]  /*0000*/  LDC R1, c[0x0][0x37c] ;  /* 0x0000df00ff017b82 */ /* 0x000ff00000000800 */
[----:B------:R-:W0:Y:S01]  /*0010*/  S2UR UR4, SR_CTAID.X ;  /* 0x00000000000479c3 */ /* 0x000e220000002500 */
[----:B------:R-:W1:Y:S01]  /*0020*/  LDCU.64 UR6, c[0x0][0x380] ;  /* 0x00007000ff0677ac */ /* 0x000e620008000a00 */
[----:B------:R-:W2:Y:S01]  /*0030*/  LDCU.64 UR10, c[0x0][0x358] ;  /* 0x00006b00ff0a77ac */ /* 0x000ea20008000a00 */
[----:B0-----:R-:W-:-:S04]  /*0040*/  UIMAD.WIDE.U32 UR4, UR4, 0x200, URZ ;  /* 0x00000200040478a5 */ /* 0x001fc8000f8e00ff */
[----:B-1----:R-:W-:-:S04]  /*0050*/  UIADD3 UR6, UP0, UPT, -UR4, UR6, URZ ;  /* 0x0000000604067290 */ /* 0x002fc8000ff1e1ff */
[----:B------:R-:W-:Y:S02]  /*0060*/  UIADD3.X UR7, UPT, UPT, ~UR5, UR7, URZ, UP0, !UPT ;  /* 0x0000000705077290 */ /* 0x000fe400087fe5ff */
[----:B------:R-:W-:-:S04]  /*0070*/  UISETP.GE.U32.AND UP0, UPT, UR6, 0x200, UPT ;  /* 0x000002000600788c */ /* 0x000fc8000bf06070 */
[----:B------:R-:W-:-:S09]  /*0080*/  UISETP.GE.AND.EX UP0, UPT, UR7, URZ, UPT, UP0 ;  /* 0x000000ff0700728c */ /* 0x000fd2000bf06300 */
[----:B--2---:R-:W-:Y:S05]  /*0090*/  BRA.U !UP0, `(.L_x_670) ;  /* 0x0000000508547547 */ /* 0x004fea000b800000 */
[----:B------:R-:W0:Y:S01]  /*00a0*/  LDCU.64 UR6, c[0x0][0x3a0] ;  /* 0x00007400ff0677ac */ /* 0x000e220008000a00 */
[----:B------:R-:W1:Y:S01]  /*00b0*/  S2R R0, SR_TID.X ;  /* 0x0000000000007919 */ /* 0x000e620000002100 */
[----:B------:R-:W0:Y:S02]  /*00c0*/  LDCU.64 UR8, c[0x0][0x398] ;  /* 0x00007300ff0877ac */ /* 0x000e240008000a00 */
[----:B0-----:R-:W-:-:S04]  /*00d0*/  UIADD3 UR6, UP0, UPT, UR6, -UR8, URZ ;  /* 0x8000000806067290 */ /* 0x001fc8000ff1e0ff */
[----:B------:R-:W-:-:S04]  /*00e0*/  UIADD3.X UR7, UPT, UPT, UR7, ~UR9, URZ, UP0, !UPT ;  /* 0x8000000907077290 */ /* 0x000fc800087fe4ff */
[----:B------:R-:W-:Y:S02]  /*00f0*/  USHF.R.S64 UR6, UR6, 0x2, UR7 ;  /* 0x0000000206067899 */ /* 0x000fe40008001007 */
[----:B------:R-:W-:Y:S02]  /*0100*/  USHF.R.S32.HI UR7, URZ, 0x2, UR7 ;  /* 0x00000002ff077899 */ /* 0x000fe40008011407 */
[----:B------:R-:W-:-:S04]  /*0110*/  UISETP.GE.U32.AND UP0, UPT, UR6, 0x1, UPT ;  /* 0x000000010600788c */ /* 0x000fc8000bf06070 */
[----:B------:R-:W-:-:S09]  /*0120*/  UISETP.GE.AND.EX UP0, UPT, UR7, URZ, UPT, UP0 ;  /* 0x000000ff0700728c */ /* 0x000fd2000bf06300 */
[----:B-1----:R-:W-:Y:S05]  /*0130*/  BRA.U !UP0, `(.L_x_671) ;  /* 0x00000005080c7547 */ /* 0x002fea000b800000 */
[----:B------:R-:W0:Y:S01]  /*0140*/  LDCU.64 UR14, c[0x0][0x390] ;  /* 0x00007200ff0e77ac */ /* 0x000e220008000a00 */
[----:B------:R-:W-:Y:S01]  /*0150*/  IADD3 R5, P0, PT, R0, UR4, RZ ;  /* 0x0000000400057c10 */ /* 0x000fe2000ff1e0ff */
[----:B------:R-:W-:Y:S01]  /*0160*/  IMAD.U32 R0, RZ, RZ, UR6 ;  /* 0x00000006ff007e24 */ /* 0x000fe2000f8e00ff */
[----:B------:R-:W-:Y:S01]  /*0170*/  BSSY.RECONVERGENT B0, `(.L_x_672) ;  /* 0x0000021000007945 */ /* 0x000fe20003800200 */
[----:B------:R-:W1:Y:S01]  /*0180*/  LDCU UR12, c[0x0][0x388] ;  /* 0x00007100ff0c77ac */ /* 0x000e620008000800 */
[----:B------:R-:W-:Y:S02]  /*0190*/  IMAD.MOV.U32 R17, RZ, RZ, RZ ;  /* 0x000000ffff117224 */ /* 0x000fe400078e00ff */
[----:B------:R-:W-:Y:S02]  /*01a0*/  IMAD.X R4, RZ, RZ, UR5, P0 ;  /* 0x00000005ff047e24 */ /* 0x000fe400080e06ff */
[----:B------:R-:W-:Y:S02]  /*01b0*/  IMAD.MOV.U32 R15, RZ, RZ, RZ ;  /* 0x000000ffff0f7224 */ /* 0x000fe400078e00ff */
[----:B------:R-:W-:Y:S01]  /*01c0*/  IMAD.MOV.U32 R14, RZ, RZ, R0 ;  /* 0x000000ffff0e7224 */ /* 0x000fe200078e0000 */
[----:B0-----:R-:W-:-:S04]  /*01d0*/  LEA R2, P0, R5, UR14, 0x2 ;  /* 0x0000000e05027c11 */ /* 0x001fc8000f8010ff */
[C---:B------:R-:W-:Y:S01]  /*01e0*/  LEA.HI.X R3, R5.reuse, UR15, R4, 0x2, P0 ;  /* 0x0000000f05037c11 */ /* 0x040fe200080f1404 */
[----:B-1----:R-:W-:Y:S02]  /*01f0*/  VIADD R5, R5, UR12 ;  /* 0x0000000c05057c36 */ /* 0x002fe40008000000 */
[----:B------:R-:W-:-:S03]  /*0200*/  IMAD.U32 R4, RZ, RZ, UR7 ;  /* 0x00000007ff047e24 */ /* 0x000fc6000f8e00ff */
[----:B------:R-:W-:Y:S01]  /*0210*/  I2FP.F32.U32 R8, R5 ;  /* 0x0000000500087245 */ /* 0x000fe20000201000 */
[----:B------:R-:W-:-:S07]  /*0220*/  IMAD.MOV.U32 R13, RZ, RZ, R4 ;  /* 0x000000ffff0d7224 */ /* 0x000fce00078e0004 */
.L_x_673:
[----:B------:R-:W-:-:S05]  /*0230*/  IADD3 R11, P0, PT, -R17, R14, RZ ;  /* 0x0000000e110b7210 */ /* 0x000fca0007f1e1ff */
[----:B------:R-:W-:-:S05]  /*0240*/  IMAD.X R12, R13, 0x1, ~R15, P0 ;  /* 0x000000010d0c7824 */ /* 0x000fca00000e0e0f */
[----:B------:R-:W-:-:S05]  /*0250*/  LEA.HI R11, P0, R12, R11, RZ, 0x1 ;  /* 0x0000000b0c0b7211 */ /* 0x000fca00078108ff */
[----:B------:R-:W-:-:S05]  /*0260*/  IMAD.X R12, RZ, RZ, R12, P0 ;  /* 0x000000ffff0c7224 */ /* 0x000fca00000e060c */
[--C-:B------:R-:W-:Y:S02]  /*0270*/  SHF.R.S64 R11, R11, 0x1, R12.reuse ;  /* 0x000000010b0b7819 */ /* 0x100fe4000000100c */
[----:B------:R-:W-:Y:S02]  /*0280*/  SHF.R.S32.HI R12, RZ, 0x1, R12 ;  /* 0x00000001ff0c7819 */ /* 0x000fe4000001140c */
[----:B------:R-:W-:-:S05]  /*0290*/  IADD3 R11, P0, PT, R17, R11, RZ ;  /* 0x0000000b110b7210 */ /* 0x000fca0007f1e0ff */
[----:B------:R-:W-:Y:S01]  /*02a0*/  IMAD.X R12, R15, 0x1, R12, P0 ;  /* 0x000000010f0c7824 */ /* 0x000fe200000e060c */
[----:B------:R-:W-:-:S04]  /*02b0*/  LEA R6, P0, R11, UR8, 0x2 ;  /* 0x000000080b067c11 */ /* 0x000fc8000f8010ff */
[----:B------:R-:W-:-:S06]  /*02c0*/  LEA.HI.X R7, R11, UR9, R12, 0x2, P0 ;  /* 0x000000090b077c11 */ /* 0x000fcc00080f140c */
[----:B------:R-:W2:Y:S01]  /*02d0*/  LDG.E R7, desc[UR10][R6.64] ;  /* 0x0000000a06077981 */ /* 0x000ea2000c1e1900 */
[----:B------:R-:W-:-:S05]  /*02e0*/  IADD3 R9, P1, PT, R11, 0x1, RZ ;  /* 0x000000010b097810 */ /* 0x000fca0007f3e0ff */
[----:B------:R-:W-:Y:S01]  /*02f0*/  IMAD.X R10, RZ, RZ, R12, P1 ;  /* 0x000000ffff0a7224 */ /* 0x000fe200008e060c */
[----:B--2---:R-:W-:-:S04]  /*0300*/  FSETP.GEU.AND P0, PT, R7, R8, PT ;  /* 0x000000080700720b */ /* 0x004fc80003f0e000 */
[----:B------:R-:W-:Y:S02]  /*0310*/  SEL R14, R11, R14, P0 ;  /* 0x0000000e0b0e7207 */ /* 0x000fe40000000000 */
[----:B------:R-:W-:Y:S02]  /*0320*/  SEL R17, R17, R9, P0 ;  /* 0x0000000911117207 */ /* 0x000fe40000000000 */
[----:B------:R-:W-:Y:S02]  /*0330*/  SEL R13, R12, R13, P0 ;  /* 0x0000000d0c0d7207 */ /* 0x000fe40000000000 */
[----:B------:R-:W-:Y:S02]  /*0340*/  SEL R15, R15, R10, P0 ;  /* 0x0000000a0f0f7207 */ /* 0x000fe40000000000 */
[----:B------:R-:W-:-:S04]  /*0350*/  ISETP.GE.U32.AND P0, PT, R17, R14, PT ;  /* 0x0000000e1100720c */ /* 0x000fc80003f06070 */
[----:B------:R-:W-:-:S13]  /*0360*/  ISETP.GE.AND.EX P0, PT, R15, R13, PT, P0 ;  /* 0x0000000d0f00720c */ /* 0x000fda0003f06300 */
[----:B------:R-:W-:Y:S05]  /*0370*/  @!P0 BRA `(.L_x_673) ;  /* 0xfffffffc00ac8947 */ /* 0x000fea000383ffff */
[----:B------:R-:W-:Y:S05]  /*0380*/  BSYNC.RECONVERGENT B0 ;  /* 0x0000000000007941 */ /* 0x000fea0003800200 */
.L_x_672:
[----:B------:R0:W-:Y:S01]  /*0390*/  STG.E desc[UR10][R2.64], R17 ;  /* 0x0000001102007986 */ /* 0x0001e2000c10190a */
[----:B------:R-:W-:Y:S01]  /*03a0*/  VIADD R5, R5, 0x100 ;  /* 0x0000010005057836 */ /* 0x000fe20000000000 */
[----:B------:R-:W-:Y:S01]  /*03b0*/  BSSY.RECONVERGENT B0, `(.L_x_674) ;  /* 0x0000019000007945 */ /* 0x000fe20003800200 */
[----:B------:R-:W-:Y:S02]  /*03c0*/  IMAD.MOV.U32 R13, RZ, RZ, RZ ;  /* 0x000000ffff0d7224 */ /* 0x000fe400078e00ff */
[----:B------:R-:W-:Y:S01]  /*03d0*/  IMAD.MOV.U32 R15, RZ, RZ, RZ ;  /* 0x000000ffff0f7224 */ /* 0x000fe200078e00ff */
[----:B------:R-:W-:-:S07]  /*03e0*/  I2FP.F32.U32 R5, R5 ;  /* 0x0000000500057245 */ /* 0x000fce0000201000 */
.L_x_675:
[----:B------:R-:W-:-:S05]  /*03f0*/  IADD3 R11, P0, PT, R0, -R13, RZ ;  /* 0x8000000d000b7210 */ /* 0x000fca0007f1e0ff */
        /* <DEDUP_REMOVED lines=8> */
[----:B------:R-:W-:-:S05]  /*0480*/  LEA.HI.X R7, R11, UR9, R10, 0x2, P0 ;  /* 0x000000090b077c11 */ /* 0x000fca00080f140a */
        /* <DEDUP_REMOVED lines=12> */
.L_x_674:
[----:B------:R-:W-:Y:S01]  /*0550*/  STG.E desc[UR10][R2.64+0x400], R13 ;  /* 0x0004000d02007986 */ /* 0x000fe2000c10190a */
[----:B------:R-:W-:Y:S05]  /*0560*/  EXIT ;  /* 0x000000000000794d */ /* 0x000fea0003800000 */
.L_x_671:
[----:B------:R-:W0:Y:S01]  /*0570*/  LDCU.64 UR6, c[0x0][0x390] ;  /* 0x00007200ff0677ac */ /* 0x000e220008000a00 */
[----:B------:R-:W-:-:S05]  /*0580*/  IADD3 R0, P0, PT, R0, UR4, RZ ;  /* 0x0000000400007c10 */ /* 0x000fca000ff1e0ff */
[----:B------:R-:W-:Y:S01]  /*0590*/  IMAD.X R3, RZ, RZ, UR5, P0 ;  /* 0x00000005ff037e24 */ /* 0x000fe200080e06ff */
[----:B0-----:R-:W-:-:S04]  /*05a0*/  LEA R2, P0, R0, UR6, 0x2 ;  /* 0x0000000600027c11 */ /* 0x001fc8000f8010ff */
[----:B------:R-:W-:-:S05]  /*05b0*/  LEA.HI.X R3, R0, UR7, R3, 0x2, P0 ;  /* 0x0000000700037c11 */ /* 0x000fca00080f1403 */
[----:B------:R-:W-:Y:S04]  /*05c0*/  STG.E desc[UR10][R2.64], RZ ;  /* 0x000000ff02007986 */ /* 0x000fe8000c10190a */
[----:B------:R-:W-:Y:S01]  /*05d0*/  STG.E desc[UR10][R2.64+0x400], RZ ;  /* 0x000400ff02007986 */ /* 0x000fe2000c10190a */
[----:B------:R-:W-:Y:S05]  /*05e0*/  EXIT ;  /* 0x000000000000794d */ /* 0x000fea0003800000 */
.L_x_670:
[----:B------:R-:W0:Y:S01]  /*05f0*/  LDCU.64 UR8, c[0x0][0x3a0] ;  /* 0x00007400ff0877ac */ /* 0x000e220008000a00 */
[----:B------:R-:W1:Y:S01]  /*0600*/  S2R R13, SR_TID.X ;  /* 0x00000000000d7919 */ /* 0x000e620000002100 */
[----:B------:R-:W0:Y:S01]  /*0610*/  LDCU.64 UR12, c[0x0][0x398] ;  /* 0x00007300ff0c77ac */ /* 0x000e220008000a00 */
[----:B------:R-:W-:Y:S02]  /*0620*/  USHF.R.S32.HI UR7, URZ, 0x1f, UR6 ;  /* 0x0000001fff077899 */ /* 0x000fe40008011406 */
[----:B0-----:R-:W-:-:S04]  /*0630*/  UIADD3 UR8, UP0, UPT, UR8, -UR12, URZ ;  /* 0x8000000c08087290 */ /* 0x001fc8000ff1e0ff */
[----:B------:R-:W-:-:S04]  /*0640*/  UIADD3.X UR9, UPT, UPT, UR9, ~UR13, URZ, UP0, !UPT ;  /* 0x8000000d09097290 */ /* 0x000fc800087fe4ff */
[----:B------:R-:W-:Y:S02]  /*0650*/  USHF.R.S64 UR8, UR8, 0x2, UR9 ;  /* 0x0000000208087899 */ /* 0x000fe40008001009 */
[----:B------:R-:W-:Y:S02]  /*0660*/  USHF.R.S32.HI UR9, URZ, 0x2, UR9 ;  /* 0x00000002ff097899 */ /* 0x000fe40008011409 */
[----:B------:R-:W-:-:S04]  /*0670*/  UISETP.GE.U32.AND UP0, UPT, UR8, 0x1, UPT ;  /* 0x000000010800788c */ /* 0x000fc8000bf06070 */
[----:B------:R-:W-:-:S09]  /*0680*/  UISETP.GE.AND.EX UP0, UPT, UR9, URZ, UPT, UP0 ;  /* 0x000000ff0900728c */ /* 0x000fd2000bf06300 */
[----:B-1----:R-:W-:Y:S05]  /*0690*/  BRA.U !UP0, `(.L_x_676) ;  /* 0x0000000508507547 */ /* 0x002fea000b800000 */
[----:B------:R-:W-:Y:S01]  /*06a0*/  IMAD.U32 R0, RZ, RZ, UR7 ;  /* 0x00000007ff007e24 */ /* 0x000fe2000f8e00ff */
[----:B------:R-:W-:Y:S01]  /*06b0*/  ISETP.LT.U32.AND P0, PT, R13, UR6, PT ;  /* 0x000000060d007c0c */ /* 0x000fe2000bf01070 */
[----:B------:R-:W-:Y:S01]  /*06c0*/  IMAD.U32 R4, RZ, RZ, UR9 ;  /* 0x00000009ff047e24 */ /* 0x000fe2000f8e00ff */
[----:B------:R-:W-:Y:S02]  /*06d0*/  BSSY.RECONVERGENT B0, `(.L_x_677) ;  /* 0x0000028000007945 */ /* 0x000fe40003800200 */
[----:B------:R-:W-:Y:S01]  /*06e0*/  ISETP.GT.AND.EX P0, PT, R0, RZ, PT, P0 ;  /* 0x000000ff0000720c */ /* 0x000fe20003f04300 */
[----:B------:R-:W-:-:S12]  /*06f0*/  IMAD.U32 R0, RZ, RZ, UR8 ;  /* 0x00000008ff007e24 */ /* 0x000fd8000f8e00ff */
[----:B------:R-:W-:Y:S05]  /*0700*/  @!P0 BRA `(.L_x_678) ;  /* 0x0000000000908947 */ /* 0x000fea0003800000 */
[----:B------:R-:W0:Y:S01]  /*0710*/  LDCU UR8, c[0x0][0x388] ;  /* 0x00007100ff0877ac */ /* 0x000e220008000800 */
[----:B------:R-:W-:Y:S01]  /*0720*/  IADD3 R14, P0, PT, R13, UR4, RZ ;  /* 0x000000040d0e7c10 */ /* 0x000fe2000ff1e0ff */
[----:B------:R-:W-:Y:S01]  /*0730*/  BSSY.RECONVERGENT B1, `(.L_x_679) ;  /* 0x000001d000017945 */ /* 0x000fe20003800200 */
[----:B------:R-:W-:Y:S02]  /*0740*/  IMAD.MOV.U32 R11, RZ, RZ, RZ ;  /* 0x000000ffff0b7224 */ /* 0x000fe400078e00ff */
[----:B------:R-:W-:Y:S02]  /*0750*/  IMAD.MOV.U32 R12, RZ, RZ, RZ ;  /* 0x000000ffff0c7224 */ /* 0x000fe400078e00ff */
[----:B------:R-:W-:Y:S02]  /*0760*/  IMAD.MOV.U32 R10, RZ, RZ, R0 ;  /* 0x000000ffff0a7224 */ /* 0x000fe400078e0000 */
[----:B------:R-:W-:Y:S02]  /*0770*/  IMAD.MOV.U32 R9, RZ, RZ, R4 ;  /* 0x000000ffff097224 */ /* 0x000fe400078e0004 */
[----:B------:R-:W-:-:S02]  /*0780*/  IMAD.X R15, RZ, RZ, UR5, P0 ;  /* 0x00000005ff0f7e24 */ /* 0x000fc400080e06ff */
[----:B0-----:R-:W-:-:S05]  /*0790*/  VIADD R2, R14, UR8 ;  /* 0x000000080e027c36 */ /* 0x001fca0008000000 */
[----:B------:R-:W-:-:S07]  /*07a0*/  I2FP.F32.U32 R17, R2 ;  /* 0x0000000200117245 */ /* 0x000fce0000201000 */
.L_x_680:
        /* <DEDUP_REMOVED lines=22> */
.L_x_679:
[----:B------:R-:W0:Y:S02]  /*0910*/  LDCU.64 UR8, c[0x0][0x390] ;  /* 0x00007200ff0877ac */ /* 0x000e240008000a00 */
[----:B0-----:R-:W-:-:S04]  /*0920*/  LEA R2, P0, R14, UR8, 0x2 ;  /* 0x000000080e027c11 */ /* 0x001fc8000f8010ff */
[----:B------:R-:W-:-:S05]  /*0930*/  LEA.HI.X R3, R14, UR9, R15, 0x2, P0 ;  /* 0x000000090e037c11 */ /* 0x000fca00080f140f */
[----:B------:R0:W-:Y:S04]  /*0940*/  STG.E desc[UR10][R2.64], R11 ;  /* 0x0000000b02007986 */ /* 0x0001e8000c10190a */
.L_x_678:
[----:B------:R-:W-:Y:S05]  /*0950*/  BSYNC.RECONVERGENT B0 ;  /* 0x0000000000007941 */ /* 0x000fea0003800200 */
.L_x_677:
[----:B0-----:R-:W-:Y:S02]  /*0960*/  VIADD R2, R13, 0x100 ;  /* 0x000001000d027836 */ /* 0x001fe40000000000 */
[----:B------:R-:W-:-:S03]  /*0970*/  IMAD.U32 R3, RZ, RZ, UR7 ;  /* 0x00000007ff037e24 */ /* 0x000fc6000f8e00ff */
[----:B------:R-:W-:-:S04]  /*0980*/  ISETP.LT.U32.AND P0, PT, R2, UR6, PT ;  /* 0x0000000602007c0c */ /* 0x000fc8000bf01070 */
[----:B------:R-:W-:-:S13]  /*0990*/  ISETP.GT.AND.EX P0, PT, R3, RZ, PT, P0 ;  /* 0x000000ff0300720c */ /* 0x000fda0003f04300 */
[----:B------:R-:W-:Y:S05]  /*09a0*/  @!P0 EXIT ;  /* 0x000000000000894d */ /* 0x000fea0003800000 */
[----:B------:R-:W0:Y:S01]  /*09b0*/  LDCU UR6, c[0x0][0x388] ;  /* 0x00007100ff0677ac */ /* 0x000e220008000800 */
[----:B------:R-:W-:Y:S01]  /*09c0*/  IADD3 R3, P0, PT, R2, UR4, RZ ;  /* 0x0000000402037c10 */ /* 0x000fe2000ff1e0ff */
[----:B------:R-:W-:Y:S01]  /*09d0*/  BSSY.RECONVERGENT B0, `(.L_x_681) ;  /* 0x000001e000007945 */ /* 0x000fe20003800200 */
[----:B------:R-:W-:Y:S01]  /*09e0*/  IMAD.MOV.U32 R13, RZ, RZ, RZ ;  /* 0x000000ffff0d7224 */ /* 0x000fe200078e00ff */
[----:B------:R-:W1:Y:S01]  /*09f0*/  LDCU.64 UR8, c[0x0][0x390] ;  /* 0x00007200ff0877ac */ /* 0x000e620008000a00 */
[----:B------:R-:W-:Y:S02]  /*0a00*/  IMAD.MOV.U32 R15, RZ, RZ, RZ ;  /* 0x000000ffff0f7224 */ /* 0x000fe400078e00ff */
[----:B------:R-:W-:Y:S02]  /*0a10*/  IMAD.X R6, RZ, RZ, UR5, P0 ;  /* 0x00000005ff067e24 */ /* 0x000fe400080e06ff */
[C---:B0-----:R-:W-:Y:S01]  /*0a20*/  VIADD R5, R3.reuse, UR6 ;  /* 0x0000000603057c36 */ /* 0x041fe20008000000 */
[----:B-1----:R-:W-:-:S04]  /*0a30*/  LEA R2, P0, R3, UR8, 0x2 ;  /* 0x0000000803027c11 */ /* 0x002fc8000f8010ff */
[----:B------:R-:W-:Y:S02]  /*0a40*/  I2FP.F32.U32 R5, R5 ;  /* 0x0000000500057245 */ /* 0x000fe40000201000 */
[----:B------:R-:W-:-:S07]  /*0a50*/  LEA.HI.X R3, R3, UR9, R6, 0x2, P0 ;  /* 0x0000000903037c11 */ /* 0x000fce00080f1406 */
.L_x_682:
        /* <DEDUP_REMOVED lines=22> */
.L_x_681:
[----:B------:R-:W-:Y:S01]  /*0bc0*/  STG.E desc[UR10][R2.64], R13 ;  /* 0x0000000d02007986 */ /* 0x000fe2000c10190a */
[----:B------:R-:W-:Y:S05]  /*0bd0*/  EXIT ;  /* 0x000000000000794d */ /* 0x000fea0003800000 */
.L_x_676:
[----:B------:R-:W0:Y:S01]  /*0be0*/  LDCU.64 UR8, c[0x0][0x390] ;  /* 0x00007200ff0877ac */ /* 0x000e220008000a00 */
[----:B------:R-:W-:Y:S01]  /*0bf0*/  IMAD.U32 R2, RZ, RZ, UR7 ;  /* 0x00000007ff027e24 */ /* 0x000fe2000f8e00ff */
[C---:B------:R-:W-:Y:S02]  /*0c00*/  IADD3 R0, P1, PT, R13.reuse, UR4, RZ ;  /* 0x000000040d007c10 */ /* 0x040fe4000ff3e0ff */
[C---:B------:R-:W-:Y:S01]  /*0c10*/  ISETP.LT.U32.AND P0, PT, R13.reuse, UR6, PT ;  /* 0x000000060d007c0c */ /* 0x040fe2000bf01070 */
[----:B------:R-:W-:Y:S02]  /*0c20*/  VIADD R13, R13, 0x100 ;  /* 0x000001000d0d7836 */ /* 0x000fe40000000000 */
[----:B------:R-:W-:Y:S01]  /*0c30*/  IMAD.X R3, RZ, RZ, UR5, P1 ;  /* 0x00000005ff037e24 */ /* 0x000fe200088e06ff */
[----:B------:R-:W-:Y:S02]  /*0c40*/  ISETP.GT.AND.EX P0, PT, R2, RZ, PT, P0 ;  /* 0x000000ff0200720c */ /* 0x000fe40003f04300 */
[----:B------:R-:W-:-:S02]  /*0c50*/  ISETP.LT.U32.AND P1, PT, R13, UR6, PT ;  /* 0x000000060d007c0c */ /* 0x000fc4000bf21070 */
[----:B0-----:R-:W-:-:S04]  /*0c60*/  LEA R2, P2, R0, UR8, 0x2 ;  /* 0x0000000800027c11 */ /* 0x001fc8000f8410ff */
[----:B------:R-:W-:Y:S01]  /*0c70*/  LEA.HI.X R3, R0, UR9, R3, 0x2, P2 ;  /* 0x0000000900037c11 */ /* 0x000fe200090f1403 */
[----:B------:R-:W-:-:S04]  /*0c80*/  IMAD.U32 R0, RZ, RZ, UR7 ;  /* 0x00000007ff007e24 */ /* 0x000fc8000f8e00ff */
[----:B------:R0:W-:Y:S01]  /*0c90*/  @P0 STG.E desc[UR10][R2.64], RZ ;  /* 0x000000ff02000986 */ /* 0x0001e2000c10190a */
[----:B------:R-:W-:-:S13]  /*0ca0*/  ISETP.GT.AND.EX P1, PT, R0, RZ, PT, P1 ;  /* 0x000000ff0000720c */ /* 0x000fda0003f24310 */
[----:B0-----:R-:W-:Y:S05]  /*0cb0*/  @!P1 EXIT ;  /* 0x000000000000994d */ /* 0x001fea0003800000 */
[----:B------:R-:W-:Y:S01]  /*0cc0*/  STG.E desc[UR10][R2.64+0x400], RZ ;  /* 0x000400ff02007986 */ /* 0x000fe2000c10190a */
[----:B------:R-:W-:Y:S05]  /*0cd0*/  EXIT ;  /* 0x000000000000794d */ /* 0x000fea0003800000 */
.L_x_683:
        /* <DEDUP_REMOVED lines=10> */
.L_x_713:


//--------------------- .text._ZN3cub18CUB_300001_SM_10006detail8for_each13static_kernelINS2_12policy_hub_t12policy_500_tElNS2_12op_wrapper_tIlN6thrust24THRUST_300001_SM_1000_NS6system6detail7generic6detail21binary_search_functorINS8_6detail15normal_iteratorINS8_10device_ptrIjEEEENSC_18binary_search_lessENSC_3ubfEEENS8_12zip_iteratorIN4cuda3std3__45tupleIJNS8_17counting_iteratorIjNS8_11use_defaultESS_SS_EESI_EEEEEEEEEvT0_T1_ --------------------------
	.section	.text._ZN3cub18CUB_300001_SM_10006detail8for_each13static_kernelINS2_12policy_hub_t12policy_500_tElNS2_12op_wrapper_tIlN6thrust24THRUST_300001_SM_1000_NS6system6detail7generic6detail21binary_search_functorINS8_6detail15normal_iteratorINS8_10device_ptrIjEEEENSC_18binary_search_lessENSC_3ubfEEENS8_12zip_iteratorIN4cuda3std3__45tupleIJNS8_17counting_iteratorIjNS8_11use_defaultESS_SS_EESI_EEEEEEEEEvT0_T1_,"ax",@progbits
	.align	128
        .global         _ZN3cub18CUB_300001_SM_10006detail8for_each13static_kernelINS2_12policy_hub_t12policy_500_tElNS2_12op_wrapper_tIlN6thrust24THRUST_300001_SM_1000_NS6system6detail7generic6detail21binary_search_functorINS8_6detail15normal_iteratorINS8_10device_ptrIjEEEENSC_18binary_search_lessENSC_3ubfEEENS8_12zip_iteratorIN4cuda3std3__45tupleIJNS8_17counting_iteratorIjNS8_11use_defaultESS_SS_EESI_EEEEEEEEEvT0_T1_
        .type           _ZN3cub18CUB_300001_SM_10006detail8for_each13static_kernelINS2_12policy_hub_t12policy_500_tElNS2_12op_wrapper_tIlN6thrust24THRUST_300001_SM_1000_NS6system6detail7generic6detail21binary_search_functorINS8_6detail15normal_iteratorINS8_10device_ptrIjEEEENSC_18binary_search_lessENSC_3ubfEEENS8_12zip_iteratorIN4cuda3std3__45tupleIJNS8_17counting_iteratorIjNS8_11use_defaultESS_SS_EESI_EEEEEEEEEvT0_T1_,@function
        .size           _ZN3cub18CUB_300001_SM_10006detail8for_each13static_kernelINS2_12policy_hub_t12policy_500_tElNS2_12op_wrapper_tIlN6thrust24THRUST_300001_SM_1000_NS6system6detail7generic6detail21binary_search_functorINS8_6detail15normal_iteratorINS8_10device_ptrIjEEEENSC_18binary_search_lessENSC_3ubfEEENS8_12zip_iteratorIN4cuda3std3__45tupleIJNS8_17counting_iteratorIjNS8_11use_defaultESS_SS_EESI_EEEEEEEEEvT0_T1_,(.L_x_714 - _ZN3cub18CUB_300001_SM_10006detail8for_each13static_kernelINS2_12policy_hub_t12policy_500_tElNS2_12op_wrapper_tIlN6thrust24THRUST_300001_SM_1000_NS6system6detail7generic6detail21binary_search_functorINS8_6detail15normal_iteratorINS8_10device_ptrIjEEEENSC_18binary_search_lessENSC_3ubfEEENS8_12zip_iteratorIN4cuda3std3__45tupleIJNS8_17counting_iteratorIjNS8_11use_defaultESS_SS_EESI_EEEEEEEEEvT0_T1_)
        .other          _ZN3cub18CUB_300001_SM_10006detail8for_each13static_kernelINS2_12policy_hub_t12policy_500_tElNS2_12op_wrapper_tIlN6thrust24THRUST_300001_SM_1000_NS6system6detail7generic6detail21binary_search_functorINS8_6detail15normal_iteratorINS8_10device_ptrIjEEEENSC_18binary_search_lessENSC_3ubfEEENS8_12zip_iteratorIN4cuda3std3__45tupleIJNS8_17counting_iteratorIjNS8_11use_defaultESS_SS_EESI_EEEEEEEEEvT0_T1_,@"STO_CUDA_ENTRY STV_DEFAULT"
_ZN3cub18CUB_300001_SM_10006detail8for_each13static_kernelINS2_12policy_hub_t12policy_500_tElNS2_12op_wrapper_tIlN6thrust24THRUST_300001_SM_1000_NS6system6detail7generic6detail21binary_search_functorINS8_6detail15normal_iteratorINS8_10device_ptrIjEEEENSC_18binary_search_lessENSC_3ubfEEENS8_12zip_iteratorIN4cuda3std3__45tupleIJNS8_17counting_iteratorIjNS8_11use_defaultESS_SS_EESI_EEEEEEEEEvT0_T1_:
.text._ZN3cub18CUB_300001_SM_10006detail8for_each13static_kernelINS2_12policy_hub_t12policy_500_tElNS2_12op_wrapper_tIlN6thrust24THRUST_300001_SM_1000_NS6system6detail7generic6detail21binary_search_functorINS8_6detail15normal_iteratorINS8_10device_ptrIjEEEENSC_18binary_search_lessENSC_3ubfEEENS8_12zip_iteratorIN4cuda3std3__45tupleIJNS8_17counting_iteratorIjNS8_11use_defaultESS_SS_EESI_EEEEEEEEEvT0_T1_:
        /* <DEDUP_REMOVED lines=31> */
[----:B------:R-:W-:Y:S02]  /*01f0*/  IMAD.U32 R4, RZ, RZ, UR7 ;  /* 0x00000007ff047e24 */ /* 0x000fe4000f8e00ff */
[----:B-1----:R-:W-:Y:S02]  /*0200*/  VIADD R5, R5, UR12 ;  /* 0x0000000c05057c36 */ /* 0x002fe40008000000 */
[----:B------:R-:W-:-:S07]  /*0210*/  IMAD.MOV.U32 R12, RZ, RZ, R4 ;  /* 0x000000ffff0c7224 */ /* 0x000fce00078e0004 */
.L_x_687:
        /* <DEDUP_REMOVED lines=13> */
[----:B--2---:R-:W-:-:S04]  /*02f0*/  ISETP.GE.U32.AND P0, PT, R5, R6, PT ;  /* 0x000000060500720c */ /* 0x004fc80003f06070 */
[----:B------:R-:W-:Y:S02]  /*0300*/  SEL R13, R10, R13, !P0 ;  /* 0x0000000d0a0d7207 */ /* 0x000fe40004000000 */
[----:B------:R-:W-:Y:S02]  /*0310*/  SEL R17, R17, R8, !P0 ;  /* 0x0000000811117207 */ /* 0x000fe40004000000 */
[----:B------:R-:W-:Y:S02]  /*0320*/  SEL R12, R11, R12, !P0 ;  /* 0x0000000c0b0c7207 */ /* 0x000fe40004000000 */
[----:B------:R-:W-:Y:S02]  /*0330*/  SEL R14, R14, R9, !P0 ;  /* 0x000000090e0e7207 */ /* 0x000fe40004000000 */
[----:B------:R-:W-:-:S04]  /*0340*/  ISETP.GE.U32.AND P0, PT, R17, R13, PT ;  /* 0x0000000d1100720c */ /* 0x000fc80003f06070 */
[----:B------:R-:W-:-:S13]  /*0350*/  ISETP.GE.AND.EX P0, PT, R14, R12, PT, P0 ;  /* 0x0000000c0e00720c */ /* 0x000fda0003f06300 */
[----:B------:R-:W-:Y:S05]  /*0360*/  @!P0 BRA `(.L_x_687) ;  /* 0xfffffffc00ac8947 */ /* 0x000fea000383ffff */
[----:B------:R-:W-:Y:S05]  /*0370*/  BSYNC.RECONVERGENT B0 ;  /* 0x0000000000007941 */ /* 0x000fea0003800200 */
.L_x_686:
[----:B------:R0:W-:Y:S01]  /*0380*/  STG.E desc[UR10][R2.64], R17 ;  /* 0x0000001102007986 */ /* 0x0001e2000c10190a */
[----:B------:R-:W-:Y:S01]  /*0390*/  BSSY.RECONVERGENT B0, `(.L_x_688) ;  /* 0x0000019000007945 */ /* 0x000fe20003800200 */
[----:B------:R-:W-:Y:S02]  /*03a0*/  VIADD R5, R5, 0x100 ;  /* 0x0000010005057836 */ /* 0x000fe40000000000 */
[----:B------:R-:W-:Y:S02]  /*03b0*/  IMAD.MOV.U32 R13, RZ, RZ, RZ ;  /* 0x000000ffff0d7224 */ /* 0x000fe400078e00ff */
[----:B------:R-:W-:-:S07]  /*03c0*/  IMAD.MOV.U32 R15, RZ, RZ, RZ ;  /* 0x000000ffff0f7224 */ /* 0x000fce00078e00ff */
.L_x_689:
        /* <DEDUP_REMOVED lines=22> */
.L_x_688:
[----:B------:R-:W-:Y:S01]  /*0530*/  STG.E desc[UR10][R2.64+0x400], R13 ;  /* 0x0004000d02007986 */ /* 0x000fe2000c10190a */
[----:B------:R-:W-:Y:S05]  /*0540*/  EXIT ;  /* 0x000000000000794d */ /* 0x000fea0003800000 */
.L_x_685:
        /* <DEDUP_REMOVED lines=8> */
.L_x_684:
        /* <DEDUP_REMOVED lines=26> */
[----:B0-----:R-:W-:-:S07]  /*0770*/  VIADD R17, R14, UR8 ;  /* 0x000000080e117c36 */ /* 0x001fce0008000000 */
.L_x_694:
        /* <DEDUP_REMOVED lines=22> */
.L_x_693:
[----:B------:R-:W0:Y:S02]  /*08e0*/  LDCU.64 UR8, c[0x0][0x390] ;  /* 0x00007200ff0877ac */ /* 0x000e240008000a00 */
[----:B0-----:R-:W-:-:S04]  /*08f0*/  LEA R2, P0, R14, UR8, 0x2 ;  /* 0x000000080e027c11 */ /* 0x001fc8000f8010ff */
[----:B------:R-:W-:-:S05]  /*0900*/  LEA.HI.X R3, R14, UR9, R15, 0x2, P0 ;  /* 0x000000090e037c11 */ /* 0x000fca00080f140f */
[----:B------:R0:W-:Y:S04]  /*0910*/  STG.E desc[UR10][R2.64], R11 ;  /* 0x0000000b02007986 */ /* 0x0001e8000c10190a */
.L_x_692:
[----:B------:R-:W-:Y:S05]  /*0920*/  BSYNC.RECONVERGENT B0 ;  /* 0x0000000000007941 */ /* 0x000fea0003800200 */
.L_x_691:
[----:B0-----:R-:W-:Y:S02]  /*0930*/  VIADD R2, R13, 0x100 ;  /* 0x000001000d027836 */ /* 0x001fe40000000000 */
[----:B------:R-:W-:-:S03]  /*0940*/  IMAD.U32 R3, RZ, RZ, UR7 ;  /* 0x00000007ff037e24 */ /* 0x000fc6000f8e00ff */
[----:B------:R-:W-:-:S04]  /*0950*/  ISETP.LT.U32.AND P0, PT, R2, UR6, PT ;  /* 0x0000000602007c0c */ /* 0x000fc8000bf01070 */
[----:B------:R-:W-:-:S13]  /*0960*/  ISETP.GT.AND.EX P0, PT, R3, RZ, PT, P0 ;  /* 0x000000ff0300720c */ /* 0x000fda0003f04300 */
[----:B------:R-:W-:Y:S05]  /*0970*/  @!P0 EXIT ;  /* 0x000000000000894d */ /* 0x000fea0003800000 */
[----:B------:R-:W0:Y:S01]  /*0980*/  LDCU.64 UR8, c[0x0][0x390] ;  /* 0x00007200ff0877ac */ /* 0x000e220008000a00 */
[----:B------:R-:W-:Y:S01]  /*0990*/  IADD3 R5, P0, PT, R2, UR4, RZ ;  /* 0x0000000402057c10 */ /* 0x000fe2000ff1e0ff */
[----:B------:R-:W-:Y:S01]  /*09a0*/  BSSY.RECONVERGENT B0, `(.L_x_695) ;  /* 0x000001d000007945 */ /* 0x000fe20003800200 */
[----:B------:R-:W-:Y:S01]  /*09b0*/  IMAD.MOV.U32 R13, RZ, RZ, RZ ;  /* 0x000000ffff0d7224 */ /* 0x000fe200078e00ff */
[----:B------:R-:W1:Y:S01]  /*09c0*/  LDCU UR6, c[0x0][0x388] ;  /* 0x00007100ff0677ac */ /* 0x000e620008000800 */
[----:B------:R-:W-:Y:S02]  /*09d0*/  IMAD.MOV.U32 R15, RZ, RZ, RZ ;  /* 0x000000ffff0f7224 */ /* 0x000fe400078e00ff */
[----:B------:R-:W-:Y:S01]  /*09e0*/  IMAD.X R6, RZ, RZ, UR5, P0 ;  /* 0x00000005ff067e24 */ /* 0x000fe200080e06ff */
[----:B0-----:R-:W-:-:S04]  /*09f0*/  LEA R2, P0, R5, UR8, 0x2 ;  /* 0x0000000805027c11 */ /* 0x001fc8000f8010ff */
[C---:B------:R-:W-:Y:S01]  /*0a00*/  LEA.HI.X R3, R5.reuse, UR9, R6, 0x2, P0 ;  /* 0x0000000905037c11 */ /* 0x040fe200080f1406 */
[----:B-1----:R-:W-:-:S08]  /*0a10*/  VIADD R5, R5, UR6 ;  /* 0x0000000605057c36 */ /* 0x002fd00008000000 */
.L_x_696:
        /* <DEDUP_REMOVED lines=22> */
.L_x_695:
[----:B------:R-:W-:Y:S01]  /*0b80*/  STG.E desc[UR10][R2.64], R13 ;  /* 0x0000000d02007986 */ /* 0x000fe2000c10190a */
[----:B------:R-:W-:Y:S05]  /*0b90*/  EXIT ;  /* 0x000000000000794d */ /* 0x000fea0003800000 */
.L_x_690:
        /* <DEDUP_REMOVED lines=16> */
.L_x_697:
        /* <DEDUP_REMOVED lines=14> */
.L_x_714:


//--------------------- .text._ZN3cub18CUB_300001_SM_10006detail8for_each13static_kernelINS2_12policy_hub_t12policy_500_tEmN6thrust24THRUST_300001_SM_1000_NS8cuda_cub20__uninitialized_fill7functorINS7_10device_ptrIjEEjEEEEvT0_T1_ --------------------------
	.section	.text._ZN3cub18CUB_300001_SM_10006detail8for_each13static_kernelINS2_12policy_hub_t12policy_500_tEmN6thrust24THRUST_300001_SM_1000_NS8cuda_cub20__uninitialized_fill7functorINS7_10device_ptrIjEEjEEEEvT0_T1_,"ax",@progbits
	.align	128
        .global         _ZN3cub18CUB_300001_SM_10006detail8for_each13static_kernelINS2_12policy_hub_t12policy_500_tEmN6thrust24THRUST_300001_SM_1000_NS8cuda_cub20__uninitialized_fill7functorINS7_10device_ptrIjEEjEEEEvT0_T1_
        .type           _ZN3cub18CUB_300001_SM_10006detail8for_each13static_kernelINS2_12policy_hub_t12policy_500_tEmN6thrust24THRUST_300001_SM_1000_NS8cuda_cub20__uninitialized_fill7functorINS7_10device_ptrIjEEjEEEEvT0_T1_,@function
        .size           _ZN3cub18CUB_300001_SM_10006detail8for_each13static_kernelINS2_12policy_hub_t12policy_500_tEmN6thrust24THRUST_300001_SM_1000_NS8cuda_cub20__uninitialized_fill7functorINS7_10device_ptrIjEEjEEEEvT0_T1_,(.L_x_715 - _ZN3cub18CUB_300001_SM_10006detail8for_each13static_kernelINS2_12policy_hub_t12policy_500_tEmN6thrust24THRUST_300001_SM_1000_NS8cuda_cub20__uninitialized_fill7functorINS7_10device_ptrIjEEjEEEEvT0_T1_)
        .other          _ZN3cub18CUB_300001_SM_10006detail8for_each13static_kernelINS2_12policy_hub_t12policy_500_tEmN6thrust24THRUST_300001_SM_1000_NS8cuda_cub20__uninitialized_fill7functorINS7_10device_ptrIjEEjEEEEvT0_T1_,@"STO_CUDA_ENTRY STV_DEFAULT"
_ZN3cub18CUB_300001_SM_10006detail8for_each13static_kernelINS2_12policy_hub_t12policy_500_tEmN6thrust24THRUST_300001_SM_1000_NS8cuda_cub20__uninitialized_fill7functorINS7_10device_ptrIjEEjEEEEvT0_T1_:
.text._ZN3cub18CUB_300001_SM_10006detail8for_each13static_kernelINS2_12policy_hub_t12policy_500_tEmN6thrust24THRUST_300001_SM_1000_NS8cuda_cub20__uninitialized_fill7functorINS7_10device_ptrIjEEjEEEEvT0_T1_:
        /* <DEDUP_REMOVED lines=8> */
[----:B------:R-:W-:-:S09]  /*0080*/  UISETP.GE.U32.AND.EX UP0, UPT, UR7, URZ, UPT, UP0 ;  /* 0x000000ff0700728c */ /* 0x000fd2000bf06100 */
[----:B--2---:R-:W-:Y:S05]  /*0090*/  BRA.U !UP0, `(.L_x_698) ;  /* 0x0000000108287547 */ /* 0x004fea000b800000 */
[----:B------:R-:W0:Y:S01]  /*00a0*/  S2R R0, SR_TID.X ;  /* 0x0000000000007919 */ /* 0x000e220000002100 */
[----:B------:R-:W1:Y:S01]  /*00b0*/  LDCU.64 UR6, c[0x0][0x388] ;  /* 0x00007100ff0677ac */ /* 0x000e620008000a00 */
[----:B------:R-:W2:Y:S01]  /*00c0*/  LDC R5, c[0x0][0x390] ;  /* 0x0000e400ff057b82 */ /* 0x000ea20000000800 */
[----:B0-----:R-:W-:-:S05]  /*00d0*/  IADD3 R0, P0, PT, R0, UR4, RZ ;  /* 0x0000000400007c10 */ /* 0x001fca000ff1e0ff */
[----:B------:R-:W-:Y:S01]  /*00e0*/  IMAD.X R3, RZ, RZ, UR5, P0 ;  /* 0x00000005ff037e24 */ /* 0x000fe200080e06ff */
[----:B-1----:R-:W-:-:S04]  /*00f0*/  LEA R2, P0, R0, UR6, 0x2 ;  /* 0x0000000600027c11 */ /* 0x002fc8000f8010ff */
[----:B------:R-:W-:-:S05]  /*0100*/  LEA.HI.X R3, R0, UR7, R3, 0x2, P0 ;  /* 0x0000000700037c11 */ /* 0x000fca00080f1403 */
[----:B--2---:R-:W-:Y:S04]  /*0110*/  STG.E desc[UR8][R2.64], R5 ;  /* 0x0000000502007986 */ /* 0x004fe8000c101908 */
[----:B------:R-:W-:Y:S01]  /*0120*/  STG.E desc[UR8][R2.64+0x400], R5 ;  /* 0x0004000502007986 */ /* 0x000fe2000c101908 */
[----:B------:R-:W-:Y:S05]  /*0130*/  EXIT ;  /* 0x000000000000794d */ /* 0x000fea0003800000 */
.L_x_698:
[----:B------:R-:W0:Y:S01]  /*0140*/  S2R R0, SR_TID.X ;  /* 0x0000000000007919 */ /* 0x000e220000002100 */
[----:B------:R-:W-:Y:S01]  /*0150*/  IMAD.U32 R2, RZ, RZ, UR7 ;  /* 0x00000007ff027e24 */ /* 0x000fe2000f8e00ff */
[----:B------:R-:W1:Y:S01]  /*0160*/  LDCU.64 UR10, c[0x0][0x388] ;  /* 0x00007100ff0a77ac */ /* 0x000e620008000a00 */
[----:B------:R-:W-:Y:S01]  /*0170*/  IMAD.U32 R4, RZ, RZ, UR7 ;  /* 0x00000007ff047e24 */ /* 0x000fe2000f8e00ff */
[----:B0-----:R-:W-:-:S04]  /*0180*/  ISETP.LT.U32.AND P0, PT, R0, UR6, PT ;  /* 0x0000000600007c0c */ /* 0x001fc8000bf01070 */
[----:B------:R-:W-:Y:S01]  /*0190*/  ISETP.GT.U32.AND.EX P0, PT, R2, RZ, PT, P0 ;  /* 0x000000ff0200720c */ /* 0x000fe20003f04100 */
[C---:B------:R-:W-:Y:S01]  /*01a0*/  VIADD R2, R0.reuse, 0x100 ;  /* 0x0000010000027836 */ /* 0x040fe20000000000 */
[----:B------:R-:W-:-:S04]  /*01b0*/  IADD3 R0, P2, PT, R0, UR4, RZ ;  /* 0x0000000400007c10 */ /* 0x000fc8000ff5e0ff */
[----:B------:R-:W-:Y:S01]  /*01c0*/  ISETP.LT.U32.AND P1, PT, R2, UR6, PT ;  /* 0x0000000602007c0c */ /* 0x000fe2000bf21070 */
[----:B------:R-:W-:Y:S01]  /*01d0*/  IMAD.X R3, RZ, RZ, UR5, P2 ;  /* 0x00000005ff037e24 */ /* 0x000fe200090e06ff */
[----:B-1----:R-:W-:Y:S02]  /*01e0*/  LEA R2, P2, R0, UR10, 0x2 ;  /* 0x0000000a00027c11 */ /* 0x002fe4000f8410ff */
[----:B------:R-:W-:Y:S02]  /*01f0*/  ISETP.GT.U32.AND.EX P1, PT, R4, RZ, PT, P1 ;  /* 0x000000ff0400720c */ /* 0x000fe40003f24110 */
[----:B------:R-:W-:Y:S01]  /*0200*/  LEA.HI.X R3, R0, UR11, R3, 0x2, P2 ;  /* 0x0000000b00037c11 */ /* 0x000fe200090f1403 */
[----:B------:R-:W0:Y:S04]  /*0210*/  @P0 LDC R5, c[0x0][0x390] ;  /* 0x0000e400ff050b82 */ /* 0x000e280000000800 */
[----:B0-----:R0:W-:Y:S06]  /*0220*/  @P0 STG.E desc[UR8][R2.64], R5 ;  /* 0x0000000502000986 */ /* 0x0011ec000c101908 */
[----:B------:R-:W-:Y:S05]  /*0230*/  @!P1 EXIT ;  /* 0x000000000000994d */ /* 0x000fea0003800000 */
[----:B0-----:R-:W0:Y:S02]  /*0240*/  LDC R5, c[0x0][0x390] ;  /* 0x0000e400ff057b82 */ /* 0x001e240000000800 */
[----:B0-----:R-:W-:Y:S01]  /*0250*/  STG.E desc[UR8][R2.64+0x400], R5 ;  /* 0x0004000502007986 */ /* 0x001fe2000c101908 */
[----:B------:R-:W-:Y:S05]  /*0260*/  EXIT ;  /* 0x000000000000794d */ /* 0x000fea0003800000 */
.L_x_699:
        /* <DEDUP_REMOVED lines=9> */
.L_x_715:


//--------------------- .text._ZN3cub18CUB_300001_SM_10006detail11EmptyKernelIvEEvv --------------------------
	.section	.text._ZN3cub18CUB_300001_SM_10006detail11EmptyKernelIvEEvv,"ax",@progbits
	.align	128
        .global         _ZN3cub18CUB_300001_SM_10006detail11EmptyKernelIvEEvv
        .type           _ZN3cub18CUB_300001_SM_10006detail11EmptyKernelIvEEvv,@function
        .size           _ZN3cub18CUB_300001_SM_10006detail11EmptyKernelIvEEvv,(.L_x_716 - _ZN3cub18CUB_300001_SM_10006detail11EmptyKernelIvEEvv)
        .other          _ZN3cub18CUB_300001_SM_10006detail11EmptyKernelIvEEvv,@"STO_CUDA_ENTRY STV_DEFAULT"
_ZN3cub18CUB_300001_SM_10006detail11EmptyKernelIvEEvv:
.text._ZN3cub18CUB_300001_SM_10006detail11EmptyKernelIvEEvv:
[----:B------:R-:W-:Y:S01]  /*0000*/  LDC R1, c[0x0][0x37c] ;  /* 0x0000df00ff017b82 */ /* 0x000fe20000000800 */
[----:B------:R-:W-:Y:S05]  /*0010*/  EXIT ;  /* 0x000000000000794d */ /* 0x000fea0003800000 */
.L_x_700:
        /* <DEDUP_REMOVED lines=14> */
.L_x_716:


//--------------------- .nv.shared._ZN3cub18CUB_300001_SM_10006detail10radix_sort29DeviceRadixSortOnesweepKernelINS1_5radix10policy_hubIffyE10Policy1000ELNS0_9SortOrderE0EffyiiNS1_21identity_decomposer_tEEEvPT5_SB_PT3_PKSC_PT1_PKSG_PT2_PKSK_T4_iiT6_ --------------------------
	.section	.nv.shared._ZN3cub18CUB_300001_SM_10006detail10radix_sort29DeviceRadixSortOnesweepKernelINS1_5radix10policy_hubIffyE10Policy1000ELNS0_9SortOrderE0EffyiiNS1_21identity_decomposer_tEEEvPT5_SB_PT3_PKSC_PT1_PKSG_PT2_PKSK_T4_iiT6_,"aw",@nobits
	.sectionflags	@""
	.align	16
.nv.shared._ZN3cub18CUB_300001_SM_10006detail10radix_sort29DeviceRadixSortOnesweepKernelINS1_5radix10policy_hubIffyE10Policy1000ELNS0_9SortOrderE0EffyiiNS1_21identity_decomposer_tEEEvPT5_SB_PT3_PKSC_PT1_PKSG_PT2_PKSK_T4_iiT6_:
	.zero		29184


//--------------------- .nv.shared.reserved.0     --------------------------
	.section	.nv.shared.reserved.0,"aw",@nobits
	.weak		__nv_reservedSMEM_offset_0_alias
	.size		__nv_reservedSMEM_offset_0_alias, 0, 64
	.other		__nv_reservedSMEM_offset_0_alias,@"STO_CUDA_RESERVED_SHARED STV_DEFAULT"
__nv_reservedSMEM_offset_0_alias:
	.zero		0
	.zero		64


//--------------------- .nv.global                --------------------------
	.section	.nv.global,"aw",@nobits
.nv.global:
	.type		_ZN41_INTERNAL_a43391d8_4_k_cu_da58cb90_1503286thrust24THRUST_300001_SM_1000_NS12placeholders2_8E,@object
	.size		_ZN41_INTERNAL_a43391d8_4_k_cu_da58cb90_1503286thrust24THRUST_300001_SM_1000_NS12placeholders2_8E,(_ZN41_INTERNAL_a43391d8_4_k_cu_da58cb90_1503284cuda3std3__443_GLOBAL__N__a43391d8_4_k_cu_da58cb90_1503286ignoreE - _ZN41_INTERNAL_a43391d8_4_k_cu_da58cb90_1503286thrust24THRUST_300001_SM_1000_NS12placeholders2_8E)
_ZN41_INTERNAL_a43391d8_4_k_cu_da58cb90_1503286thrust24THRUST_300001_SM_1000_NS12placeholders2_8E:
	.zero		1
	.type		_ZN41_INTERNAL_a43391d8_4_k_cu_da58cb90_1503284cuda3std3__443_GLOBAL__N__a43391d8_4_k_cu_da58cb90_1503286ignoreE,@object
	.size		_ZN41_INTERNAL_a43391d8_4_k_cu_da58cb90_1503284cuda3std3__443_GLOBAL__N__a43391d8_4_k_cu_da58cb90_1503286ignoreE,(_ZN41_INTERNAL_a43391d8_4_k_cu_da58cb90_1503284cuda3std6ranges3__45__cpo4dataE - _ZN41_INTERNAL_a43391d8_4_k_cu_da58cb90_1503284cuda3std3__443_GLOBAL__N__a43391d8_4_k_cu_da58cb90_1503286ignoreE)
_ZN41_INTERNAL_a43391d8_4_k_cu_da58cb90_1503284cuda3std3__443_GLOBAL__N__a43391d8_4_k_cu_da58cb90_1503286ignoreE:
	.zero		1
	.type		_ZN41_INTERNAL_a43391d8_4_k_cu_da58cb90_1503284cuda3std6ranges3__45__cpo4dataE,@object
	.size		_ZN41_INTERNAL_a43391d8_4_k_cu_da58cb90_1503284cuda3std6ranges3__45__cpo4dataE,(_ZN41_INTERNAL_a43391d8_4_k_cu_da58cb90_1503286thrust24THRUST_300001_SM_1000_NS6system3cpp3parE - _ZN41_INTERNAL_a43391d8_4_k_cu_da58cb90_1503284cuda3std6ranges3__45__cpo4dataE)
_ZN41_INTERNAL_a43391d8_4_k_cu_da58cb90_1503284cuda3std6ranges3__45__cpo4dataE:
	.zero		1
	.type		_ZN41_INTERNAL_a43391d8_4_k_cu_da58cb90_1503286thrust24THRUST_300001_SM_1000_NS6system3cpp3parE,@object
	.size		_ZN41_INTERNAL_a43391d8_4_k_cu_da58cb90_1503286thrust24THRUST_300001_SM_1000_NS6system3cpp3parE,(_ZN41_INTERNAL_a43391d8_4_k_cu_da58cb90_1503284cuda3std3__45__cpo5beginE - _ZN41_INTERNAL_a43391d8_4_k_cu_da58cb90_1503286thrust24THRUST_300001_SM_1000_NS6system3cpp3parE)
_ZN41_INTERNAL_a43391d8_4_k_cu_da58cb90_1503286thrust24THRUST_300001_SM_1000_NS6system3cpp3parE:
	.zero		1
	.type		_ZN41_INTERNAL_a43391d8_4_k_cu_da58cb90_1503284cuda3std3__45__cpo5beginE,@object
	.size		_ZN41_INTERNAL_a43391d8_4_k_cu_da58cb90_1503284cuda3std3__45__cpo5beginE,(_ZN41_INTERNAL_a43391d8_4_k_cu_da58cb90_1503284cuda3std6ranges3__45__cpo5beginE - _ZN41_INTERNAL_a43391d8_4_k_cu_da58cb90_1503284cuda3std3__45__cpo5beginE)
_ZN41_INTERNAL_a43391d8_4_k_cu_da58cb90_1503284cuda3std3__45__cpo5beginE:
	.zero		1
	.type		_ZN41_INTERNAL_a43391d8_4_k_cu_da58cb90_1503284cuda3std6ranges3__45__cpo5beginE,@object
	.size		_ZN41_INTERNAL_a43391d8_4_k_cu_da58cb90_1503284cuda3std6ranges3__45__cpo5beginE,(_ZN41_INTERNAL_a43391d8_4_k_cu_da58cb90_1503286thrust24THRUST_300001_SM_1000_NS6deviceE - _ZN41_INTERNAL_a43391d8_4_k_cu_da58cb90_1503284cuda3std6ranges3__45__cpo5beginE)
_ZN41_INTERNAL_a43391d8_4_k_cu_da58cb90_1503284cuda3std6ranges3__45__cpo5beginE:
	.zero		1
	.type		_ZN41_INTERNAL_a43391d8_4_k_cu_da58cb90_1503286thrust24THRUST_300001_SM_1000_NS6deviceE,@object
	.size		_ZN41_INTERNAL_a43391d8_4_k_cu_da58cb90_1503286thrust24THRUST_300001_SM_1000_NS6deviceE,(_ZN41_INTERNAL_a43391d8_4_k_cu_da58cb90_1503284cuda3std3__47nulloptE - _ZN41_INTERNAL_a43391d8_4_k_cu_da58cb90_1503286thrust24THRUST_300001_SM_1000_NS6deviceE)
_ZN41_INTERNAL_a43391d8_4_k_cu_da58cb90_1503286thrust24THRUST_300001_SM_1000_NS6deviceE:
	.zero		1
	.type		_ZN41_INTERNAL_a43391d8_4_k_cu_da58cb90_1503284cuda3std3__47nulloptE,@object
	.size		_ZN41_INTERNAL_a43391d8_4_k_cu_da58cb90_1503284cuda3std3__47nulloptE,(_ZN41_INTERNAL_a43391d8_4_k_cu_da58cb90_1503284cuda3std6ranges3__45__cpo8distanceE - _ZN41_INTERNAL_a43391d8_4_k_cu_da58cb90_1503284cuda3std3__47nulloptE)
_ZN41_INTERNAL_a43391d8_4_k_cu_da58cb90_1503284cuda3std3__47nulloptE:
	.zero		1
	.type		_ZN41_INTERNAL_a43391d8_4_k_cu_da58cb90_1503284cuda3std6ranges3__45__cpo8distanceE,@object
	.size		_ZN41_INTERNAL_a43391d8_4_k_cu_da58cb90_1503284cuda3std6ranges3__45__cpo8distanceE,(_ZN41_INTERNAL_a43391d8_4_k_cu_da58cb90_1503286thrust24THRUST_300001_SM_1000_NS12placeholders2_4E - _ZN41_INTERNAL_a43391d8_4_k_cu_da58cb90_1503284cuda3std6ranges3__45__cpo8distanceE)
_ZN41_INTERNAL_a43391d8_4_k_cu_da58cb90_1503284cuda3std6ranges3__45__cpo8distanceE:
	.zero		1
	.type		_ZN41_INTERNAL_a43391d8_4_k_cu_da58cb90_1503286thrust24THRUST_300001_SM_1000_NS12placeholders2_4E,@object
	.size		_ZN41_INTERNAL_a43391d8_4_k_cu_da58cb90_1503286thrust24THRUST_300001_SM_1000_NS12placeholders2_4E,(_ZN41_INTERNAL_a43391d8_4_k_cu_da58cb90_1503284cuda3std3__45__cpo6rbeginE - _ZN41_INTERNAL_a43391d8_4_k_cu_da58cb90_1503286thrust24THRUST_300001_SM_1000_NS12placeholders2_4E)
_ZN41_INTERNAL_a43391d8_4_k_cu_da58cb90_1503286thrust24THRUST_300001_SM_1000_NS12placeholders2_4E:
	.zero		1
	.type		_ZN41_INTERNAL_a43391d8_4_k_cu_da58cb90_1503284cuda3std3__45__cpo6rbeginE,@object
	.size		_ZN41_INTERNAL_a43391d8_4_k_cu_da58cb90_1503284cuda3std3__45__cpo6rbeginE,(_ZN41_INTERNAL_a43391d8_4_k_cu_da58cb90_1503284cuda3std6ranges3__45__cpo7advanceE - _ZN41_INTERNAL_a43391d8_4_k_cu_da58cb90_1503284cuda3std3__45__cpo6rbeginE)
_ZN41_INTERNAL_a43391d8_4_k_cu_da58cb90_1503284cuda3std3__45__cpo6rbeginE:
	.zero		1
	.type		_ZN41_INTERNAL_a43391d8_4_k_cu_da58cb90_1503284cuda3std6ranges3__45__cpo7advanceE,@object
	.size		_ZN41_INTERNAL_a43391d8_4_k_cu_da58cb90_1503284cuda3std6ranges3__45__cpo7advanceE,(_ZN41_INTERNAL_a43391d8_4_k_cu_da58cb90_1503286thrust24THRUST_300001_SM_1000_NS12placeholders3_10E - _ZN41_INTERNAL_a43391d8_4_k_cu_da58cb90_1503284cuda3std6ranges3__45__cpo7advanceE)
_ZN41_INTERNAL_a43391d8_4_k_cu_da58cb90_1503284cuda3std6ranges3__45__cpo7advanceE:
	.zero		1
	.type		_ZN41_INTERNAL_a43391d8_4_k_cu_da58cb90_1503286thrust24THRUST_300001_SM_1000_NS12placeholders3_10E,@object
	.size		_ZN41_INTERNAL_a43391d8_4_k_cu_da58cb90_1503286thrust24THRUST_300001_SM_1000_NS12placeholders3_10E,(_ZN41_INTERNAL_a43391d8_4_k_cu_da58cb90_1503284cuda3std3__48in_placeE - _ZN41_INTERNAL_a43391d8_4_k_cu_da58cb90_1503286thrust24THRUST_300001_SM_1000_NS12placeholders3_10E)
_ZN41_INTERNAL_a43391d8_4_k_cu_da58cb90_1503286thrust24THRUST_300001_SM_1000_NS12placeholders3_10E:
	.zero		1
	.type		_ZN41_INTERNAL_a43391d8_4_k_cu_da58cb90_1503284cuda3std3__48in_placeE,@object
	.size		_ZN41_INTERNAL_a43391d8_4_k_cu_da58cb90_1503284cuda3std3__48in_placeE,(_ZN41_INTERNAL_a43391d8_4_k_cu_da58cb90_1503284cuda3std6ranges3__45__cpo4sizeE - _ZN41_INTERNAL_a43391d8_4_k_cu_da58cb90_1503284cuda3std3__48in_placeE)
_ZN41_INTERNAL_a43391d8_4_k_cu_da58cb90_1503284cuda3std3__48in_placeE:
	.zero		1
	.type		_ZN41_INTERNAL_a43391d8_4_k_cu_da58cb90_1503284cuda3std6ranges3__45__cpo4sizeE,@object
	.size		_ZN41_INTERNAL_a43391d8_4_k_cu_da58cb90_1503284cuda3std6ranges3__45__cpo4sizeE,(_ZN41_INTERNAL_a43391d8_4_k_cu_da58cb90_1503286thrust24THRUST_300001_SM_1000_NS12placeholders2_2E - _ZN41_INTERNAL_a43391d8_4_k_cu_da58cb90_1503284cuda3std6ranges3__45__cpo4sizeE)
_ZN41_INTERNAL_a43391d8_4_k_cu_da58cb90_1503284cuda3std6ranges3__45__cpo4sizeE:
	.zero		1
	.type		_ZN41_INTERNAL_a43391d8_4_k_cu_da58cb90_1503286thrust24THRUST_300001_SM_1000_NS12placeholders2_2E,@object
	.size		_ZN41_INTERNAL_a43391d8_4_k_cu_da58cb90_1503286thrust24THRUST_300001_SM_1000_NS12placeholders2_2E,(_ZN41_INTERNAL_a43391d8_4_k_cu_da58cb90_1503284cuda3std3__45__cpo6cbeginE - _ZN41_INTERNAL_a43391d8_4_k_cu_da58cb90_1503286thrust24THRUST_300001_SM_1000_NS12placeholders2_2E)
_ZN41_INTERNAL_a43391d8_4_k_cu_da58cb90_1503286thrust24THRUST_300001_SM_1000_NS12placeholders2_2E:
	.zero		1
	.type		_ZN41_INTERNAL_a43391d8_4_k_cu_da58cb90_1503284cuda3std3__45__cpo6cbeginE,@object
	.size		_ZN41_INTERNAL_a43391d8_4_k_cu_da58cb90_1503284cuda3std3__45__cpo6cbeginE,(_ZN41_INTERNAL_a43391d8_4_k_cu_da58cb90_1503284cuda3std6ranges3__45__cpo6cbeginE - _ZN41_INTERNAL_a43391d8_4_k_cu_da58cb90_1503284cuda3std3__45__cpo6cbeginE)
_ZN41_INTERNAL_a43391d8_4_k_cu_da58cb90_1503284cuda3std3__45__cpo6cbeginE:
	.zero		1
	.type		_ZN41_INTERNAL_a43391d8_4_k_cu_da58cb90_1503284cuda3std6ranges3__45__cpo6cbeginE,@object
	.size		_ZN41_INTERNAL_a43391d8_4_k_cu_da58cb90_1503284cuda3std6ranges3__45__cpo6cbeginE,(_ZN41_INTERNAL_a43391d8_4_k_cu_da58cb90_1503286thrust24THRUST_300001_SM_1000_NS12placeholders2_6E - _ZN41_INTERNAL_a43391d8_4_k_cu_da58cb90_1503284cuda3std6ranges3__45__cpo6cbeginE)
_ZN41_INTERNAL_a43391d8_4_k_cu_da58cb90_1503284cuda3std6ranges3__45__cpo6cbeginE:
	.zero		1
	.type		_ZN41_INTERNAL_a43391d8_4_k_cu_da58cb90_1503286thrust24THRUST_300001_SM_1000_NS12placeholders2_6E,@object
	.size		_ZN41_INTERNAL_a43391d8_4_k_cu_da58cb90_1503286thrust24THRUST_300001_SM_1000_NS12placeholders2_6E,(_ZN41_INTERNAL_a43391d8_4_k_cu_da58cb90_1503284cuda3std3__45__cpo7crbeginE - _ZN41_INTERNAL_a43391d8_4_k_cu_da58cb90_1503286thrust24THRUST_300001_SM_1000_NS12placeholders2_6E)
_ZN41_INTERNAL_a43391d8_4_k_cu_da58cb90_1503286thrust24THRUST_300001_SM_1000_NS12placeholders2_6E:
	.zero		1
	.type		_ZN41_INTERNAL_a43391d8_4_k_cu_da58cb90_1503284cuda3std3__45__cpo7crbeginE,@object
	.size		_ZN41_INTERNAL_a43391d8_4_k_cu_da58cb90_1503284cuda3std3__45__cpo7crbeginE,(_ZN41_INTERNAL_a43391d8_4_k_cu_da58cb90_1503284cuda3std6ranges3__45__cpo4nextE - _ZN41_INTERNAL_a43391d8_4_k_cu_da58cb90_1503284cuda3std3__45__cpo7crbeginE)
_ZN41_INTERNAL_a43391d8_4_k_cu_da58cb90_1503284cuda3std3__45__cpo7crbeginE:
	.zero		1
	.type		_ZN41_INTERNAL_a43391d8_4_k_cu_da58cb90_1503284cuda3std6ranges3__45__cpo4nextE,@object
	.size		_ZN41_INTERNAL_a43391d8_4_k_cu_da58cb90_1503284cuda3std6ranges3__45__cpo4nextE,(_ZN41_INTERNAL_a43391d8_4_k_cu_da58cb90_1503284cuda3std6ranges3__45__cpo4swapE - _ZN41_INTERNAL_a43391d8_4_k_cu_da58cb90_1503284cuda3std6ranges3__45__cpo4nextE)
_ZN41_INTERNAL_a43391d8_4_k_cu_da58cb90_1503284cuda3std6ranges3__45__cpo4nextE:
	.zero		1
	.type		_ZN41_INTERNAL_a43391d8_4_k_cu_da58cb90_1503284cuda3std6ranges3__45__cpo4swapE,@object
	.size		_ZN41_INTERNAL_a43391d8_4_k_cu_da58cb90_1503284cuda3std6ranges3__45__cpo4swapE,(_ZN41_INTERNAL_a43391d8_4_k_cu_da58cb90_1503286thrust24THRUST_300001_SM_1000_NS8cuda_cub10par_nosyncE - _ZN41_INTERNAL_a43391d8_4_k_cu_da58cb90_1503284cuda3std6ranges3__45__cpo4swapE)
_ZN41_INTERNAL_a43391d8_4_k_cu_da58cb90_1503284cuda3std6ranges3__45__cpo4swapE:
	.zero		1
	.type		_ZN41_INTERNAL_a43391d8_4_k_cu_da58cb90_1503286thrust24THRUST_300001_SM_1000_NS8cuda_cub10par_nosyncE,@object
	.size		_ZN41_INTERNAL_a43391d8_4_k_cu_da58cb90_1503286thrust24THRUST_300001_SM_1000_NS8cuda_cub10par_nosyncE,(_ZN41_INTERNAL_a43391d8_4_k_cu_da58cb90_1503286thrust24THRUST_300001_SM_1000_NS3seqE - _ZN41_INTERNAL_a43391d8_4_k_cu_da58cb90_1503286thrust24THRUST_300001_SM_1000_NS8cuda_cub10par_nosyncE)
_ZN41_INTERNAL_a43391d8_4_k_cu_da58cb90_1503286thrust24THRUST_300001_SM_1000_NS8cuda_cub10par_nosyncE:
	.zero		1
	.type		_ZN41_INTERNAL_a43391d8_4_k_cu_da58cb90_1503286thrust24THRUST_300001_SM_1000_NS3seqE,@object
	.size		_ZN41_INTERNAL_a43391d8_4_k_cu_da58cb90_1503286thrust24THRUST_300001_SM_1000_NS3seqE,(_ZN41_INTERNAL_a43391d8_4_k_cu_da58cb90_1503284cuda3std3__420unreachable_sentinelE - _ZN41_INTERNAL_a43391d8_4_k_cu_da58cb90_1503286thrust24THRUST_300001_SM_1000_NS3seqE)
_ZN41_INTERNAL_a43391d8_4_k_cu_da58cb90_1503286thrust24THRUST_300001_SM_1000_NS3seqE:
	.zero		1
	.type		_ZN41_INTERNAL_a43391d8_4_k_cu_da58cb90_1503284cuda3std3__420unreachable_sentinelE,@object
	.size		_ZN41_INTERNAL_a43391d8_4_k_cu_da58cb90_1503284cuda3std3__420unreachable_sentinelE,(_ZN41_INTERNAL_a43391d8_4_k_cu_da58cb90_1503284cuda3std6ranges3__45__cpo5ssizeE - _ZN41_INTERNAL_a43391d8_4_k_cu_da58cb90_1503284cuda3std3__420unreachable_sentinelE)
_ZN41_INTERNAL_a43391d8_4_k_cu_da58cb90_1503284cuda3std3__420unreachable_sentinelE:
	.zero		1
	.type		_ZN41_INTERNAL_a43391d8_4_k_cu_da58cb90_1503284cuda3std6ranges3__45__cpo5ssizeE,@object
	.size		_ZN41_INTERNAL_a43391d8_4_k_cu_da58cb90_1503284cuda3std6ranges3__45__cpo5ssizeE,(_ZN41_INTERNAL_a43391d8_4_k_cu_da58cb90_1503286thrust24THRUST_300001_SM_1000_NS12placeholders2_3E - _ZN41_INTERNAL_a43391d8_4_k_cu_da58cb90_1503284cuda3std6ranges3__45__cpo5ssizeE)
_ZN41_INTERNAL_a43391d8_4_k_cu_da58cb90_1503284cuda3std6ranges3__45__cpo5ssizeE:
	.zero		1
	.type		_ZN41_INTERNAL_a43391d8_4_k_cu_da58cb90_1503286thrust24THRUST_300001_SM_1000_NS12placeholders2_3E,@object
	.size		_ZN41_INTERNAL_a43391d8_4_k_cu_da58cb90_1503286thrust24THRUST_300001_SM_1000_NS12placeholders2_3E,(_ZN41_INTERNAL_a43391d8_4_k_cu_da58cb90_1503284cuda3std3__45__cpo4cendE - _ZN41_INTERNAL_a43391d8_4_k_cu_da58cb90_1503286thrust24THRUST_300001_SM_1000_NS12placeholders2_3E)
_ZN41_INTERNAL_a43391d8_4_k_cu_da58cb90_1503286thrust24THRUST_300001_SM_1000_NS12placeholders2_3E:
	.zero		1
	.type		_ZN41_INTERNAL_a43391d8_4_k_cu_da58cb90_1503284cuda3std3__45__cpo4cendE,@object
	.size		_ZN41_INTERNAL_a43391d8_4_k_cu_da58cb90_1503284cuda3std3__45__cpo4cendE,(_ZN41_INTERNAL_a43391d8_4_k_cu_da58cb90_1503284cuda3std6ranges3__45__cpo4cendE - _ZN41_INTERNAL_a43391d8_4_k_cu_da58cb90_1503284cuda3std3__45__cpo4cendE)
_ZN41_INTERNAL_a43391d8_4_k_cu_da58cb90_1503284cuda3std3__45__cpo4cendE:
	.zero		1
	.type		_ZN41_INTERNAL_a43391d8_4_k_cu_da58cb90_1503284cuda3std6ranges3__45__cpo4cendE,@object
	.size		_ZN41_INTERNAL_a43391d8_4_k_cu_da58cb90_1503284cuda3std6ranges3__45__cpo4cendE,(_ZN41_INTERNAL_a43391d8_4_k_cu_da58cb90_1503286thrust24THRUST_300001_SM_1000_NS12placeholders2_7E - _ZN41_INTERNAL_a43391d8_4_k_cu_da58cb90_1503284cuda3std6ranges3__45__cpo4cendE)
_ZN41_INTERNAL_a43391d8_4_k_cu_da58cb90_1503284cuda3std6ranges3__45__cpo4cendE:
	.zero		1
	.type		_ZN41_INTERNAL_a43391d8_4_k_cu_da58cb90_1503286thrust24THRUST_300001_SM_1000_NS12placeholders2_7E,@object
	.size		_ZN41_INTERNAL_a43391d8_4_k_cu_da58cb90_1503286thrust24THRUST_300001_SM_1000_NS12placeholders2_7E,(_ZN41_INTERNAL_a43391d8_4_k_cu_da58cb90_1503284cuda3std3__45__cpo5crendE - _ZN41_INTERNAL_a43391d8_4_k_cu_da58cb90_1503286thrust24THRUST_300001_SM_1000_NS12placeholders2_7E)
_ZN41_INTERNAL_a43391d8_4_k_cu_da58cb90_1503286thrust24THRUST_300001_SM_1000_NS12placeholders2_7E:
	.zero		1
	.type		_ZN41_INTERNAL_a43391d8_4_k_cu_da58cb90_1503284cuda3std3__45__cpo5crendE,@object
	.size		_ZN41_INTERNAL_a43391d8_4_k_cu_da58cb90_1503284cuda3std3__45__cpo5crendE,(_ZN41_INTERNAL_a43391d8_4_k_cu_da58cb90_1503284cuda3std6ranges3__45__cpo4prevE - _ZN41_INTERNAL_a43391d8_4_k_cu_da58cb90_1503284cuda3std3__45__cpo5crendE)
_ZN41_INTERNAL_a43391d8_4_k_cu_da58cb90_1503284cuda3std3__45__cpo5crendE:
	.zero		1
	.type		_ZN41_INTERNAL_a43391d8_4_k_cu_da58cb90_1503284cuda3std6ranges3__45__cpo4prevE,@object
	.size		_ZN41_INTERNAL_a43391d8_4_k_cu_da58cb90_1503284cuda3std6ranges3__45__cpo4prevE,(_ZN41_INTERNAL_a43391d8_4_k_cu_da58cb90_1503284cuda3std6ranges3__45__cpo9iter_moveE - _ZN41_INTERNAL_a43391d8_4_k_cu_da58cb90_1503284cuda3std6ranges3__45__cpo4prevE)
_ZN41_INTERNAL_a43391d8_4_k_cu_da58cb90_1503284cuda3std6ranges3__45__cpo4prevE:
	.zero		1
	.type		_ZN41_INTERNAL_a43391d8_4_k_cu_da58cb90_1503284cuda3std6ranges3__45__cpo9iter_moveE,@object
	.size		_ZN41_INTERNAL_a43391d8_4_k_cu_da58cb90_1503284cuda3std6ranges3__45__cpo9iter_moveE,(_ZN41_INTERNAL_a43391d8_4_k_cu_da58cb90_1503286thrust24THRUST_300001_SM_1000_NS6system6detail10sequential3seqE - _ZN41_INTERNAL_a43391d8_4_k_cu_da58cb90_1503284cuda3std6ranges3__45__cpo9iter_moveE)
_ZN41_INTERNAL_a43391d8_4_k_cu_da58cb90_1503284cuda3std6ranges3__45__cpo9iter_moveE:
	.zero		1
	.type		_ZN41_INTERNAL_a43391d8_4_k_cu_da58cb90_1503286thrust24THRUST_300001_SM_1000_NS6system6detail10sequential3seqE,@object
	.size		_ZN41_INTERNAL_a43391d8_4_k_cu_da58cb90_1503286thrust24THRUST_300001_SM_1000_NS6system6detail10sequential3seqE,(_ZN41_INTERNAL_a43391d8_4_k_cu_da58cb90_1503286thrust24THRUST_300001_SM_1000_NS12placeholders2_9E - _ZN41_INTERNAL_a43391d8_4_k_cu_da58cb90_1503286thrust24THRUST_300001_SM_1000_NS6system6detail10sequential3seqE)
_ZN41_INTERNAL_a43391d8_4_k_cu_da58cb90_1503286thrust24THRUST_300001_SM_1000_NS6system6detail10sequential3seqE:
	.zero		1
	.type		_ZN41_INTERNAL_a43391d8_4_k_cu_da58cb90_1503286thrust24THRUST_300001_SM_1000_NS12placeholders2_9E,@object
	.size		_ZN41_INTERNAL_a43391d8_4_k_cu_da58cb90_1503286thrust24THRUST_300001_SM_1000_NS12placeholders2_9E,(_ZN41_INTERNAL_a43391d8_4_k_cu_da58cb90_1503284cuda3std3__419piecewise_constructE - _ZN41_INTERNAL_a43391d8_4_k_cu_da58cb90_1503286thrust24THRUST_300001_SM_1000_NS12placeholders2_9E)
_ZN41_INTERNAL_a43391d8_4_k_cu_da58cb90_1503286thrust24THRUST_300001_SM_1000_NS12placeholders2_9E:
	.zero		1
	.type		_ZN41_INTERNAL_a43391d8_4_k_cu_da58cb90_1503284cuda3std3__419piecewise_constructE,@object
	.size		_ZN41_INTERNAL_a43391d8_4_k_cu_da58cb90_1503284cuda3std3__419piecewise_constructE,(_ZN41_INTERNAL_a43391d8_4_k_cu_da58cb90_1503284cuda3std6ranges3__45__cpo5cdataE - _ZN41_INTERNAL_a43391d8_4_k_cu_da58cb90_1503284cuda3std3__419piecewise_constructE)
_ZN41_INTERNAL_a43391d8_4_k_cu_da58cb90_1503284cuda3std3__419piecewise_constructE:
	.zero		1
	.type		_ZN41_INTERNAL_a43391d8_4_k_cu_da58cb90_1503284cuda3std6ranges3__45__cpo5cdataE,@object
	.size		_ZN41_INTERNAL_a43391d8_4_k_cu_da58cb90_1503284cuda3std6ranges3__45__cpo5cdataE,(_ZN41_INTERNAL_a43391d8_4_k_cu_da58cb90_1503286thrust24THRUST_300001_SM_1000_NS12placeholders2_1E - _ZN41_INTERNAL_a43391d8_4_k_cu_da58cb90_1503284cuda3std6ranges3__45__cpo5cdataE)
_ZN41_INTERNAL_a43391d8_4_k_cu_da58cb90_1503284cuda3std6ranges3__45__cpo5cdataE:
	.zero		1
	.type		_ZN41_INTERNAL_a43391d8_4_k_cu_da58cb90_1503286thrust24THRUST_300001_SM_1000_NS12placeholders2_1E,@object
	.size		_ZN41_INTERNAL_a43391d8_4_k_cu_da58cb90_1503286thrust24THRUST_300001_SM_1000_NS12placeholders2_1E,(_ZN41_INTERNAL_a43391d8_4_k_cu_da58cb90_1503284cuda3std3__45__cpo3endE - _ZN41_INTERNAL_a43391d8_4_k_cu_da58cb90_1503286thrust24THRUST_300001_SM_1000_NS12placeholders2_1E)
_ZN41_INTERNAL_a43391d8_4_k_cu_da58cb90_1503286thrust24THRUST_300001_SM_1000_NS12placeholders2_1E:
	.zero		1
	.type		_ZN41_INTERNAL_a43391d8_4_k_cu_da58cb90_1503284cuda3std3__45__cpo3endE,@object
	.size		_ZN41_INTERNAL_a43391d8_4_k_cu_da58cb90_1503284cuda3std3__45__cpo3endE,(_ZN41_INTERNAL_a43391d8_4_k_cu_da58cb90_1503284cuda3std6ranges3__45__cpo3endE - _ZN41_INTERNAL_a43391d8_4_k_cu_da58cb90_1503284cuda3std3__45__cpo3endE)
_ZN41_INTERNAL_a43391d8_4_k_cu_da58cb90_1503284cuda3std3__45__cpo3endE:
	.zero		1
	.type		_ZN41_INTERNAL_a43391d8_4_k_cu_da58cb90_1503284cuda3std6ranges3__45__cpo3endE,@object
	.size		_ZN41_INTERNAL_a43391d8_4_k_cu_da58cb90_1503284cuda3std6ranges3__45__cpo3endE,(_ZN41_INTERNAL_a43391d8_4_k_cu_da58cb90_1503286thrust24THRUST_300001_SM_1000_NS12placeholders2_5E - _ZN41_INTERNAL_a43391d8_4_k_cu_da58cb90_1503284cuda3std6ranges3__45__cpo3endE)
_ZN41_INTERNAL_a43391d8_4_k_cu_da58cb90_1503284cuda3std6ranges3__45__cpo3endE:
	.zero		1
	.type		_ZN41_INTERNAL_a43391d8_4_k_cu_da58cb90_1503286thrust24THRUST_300001_SM_1000_NS12placeholders2_5E,@object
	.size		_ZN41_INTERNAL_a43391d8_4_k_cu_da58cb90_1503286thrust24THRUST_300001_SM_1000_NS12placeholders2_5E,(_ZN41_INTERNAL_a43391d8_4_k_cu_da58cb90_1503284cuda3std3__45__cpo4rendE - _ZN41_INTERNAL_a43391d8_4_k_cu_da58cb90_1503286thrust24THRUST_300001_SM_1000_NS12placeholders2_5E)
_ZN41_INTERNAL_a43391d8_4_k_cu_da58cb90_1503286thrust24THRUST_300001_SM_1000_NS12placeholders2_5E:
	.zero		1
	.type		_ZN41_INTERNAL_a43391d8_4_k_cu_da58cb90_1503284cuda3std3__45__cpo4rendE,@object
	.size		_ZN41_INTERNAL_a43391d8_4_k_cu_da58cb90_1503284cuda3std3__45__cpo4rendE,(_ZN41_INTERNAL_a43391d8_4_k_cu_da58cb90_1503284cuda3std6ranges3__45__cpo9iter_swapE - _ZN41_INTERNAL_a43391d8_4_k_cu_da58cb90_1503284cuda3std3__45__cpo4rendE)
_ZN41_INTERNAL_a43391d8_4_k_cu_da58cb90_1503284cuda3std3__45__cpo4rendE:
	.zero		1
	.type		_ZN41_INTERNAL_a43391d8_4_k_cu_da58cb90_1503284cuda3std6ranges3__45__cpo9iter_swapE,@object
	.size		_ZN41_INTERNAL_a43391d8_4_k_cu_da58cb90_1503284cuda3std6ranges3__45__cpo9iter_swapE,(_ZN41_INTERNAL_a43391d8_4_k_cu_da58cb90_1503284cuda3std3__48unexpectE - _ZN41_INTERNAL_a43391d8_4_k_cu_da58cb90_1503284cuda3std6ranges3__45__cpo9iter_swapE)
_ZN41_INTERNAL_a43391d8_4_k_cu_da58cb90_1503284cuda3std6ranges3__45__cpo9iter_swapE:
	.zero		1
	.type		_ZN41_INTERNAL_a43391d8_4_k_cu_da58cb90_1503284cuda3std3__48unexpectE,@object
	.size		_ZN41_INTERNAL_a43391d8_4_k_cu_da58cb90_1503284cuda3std3__48unexpectE,(_ZN41_INTERNAL_a43391d8_4_k_cu_da58cb90_1503286thrust24THRUST_300001_SM_1000_NS8cuda_cub3parE - _ZN41_INTERNAL_a43391d8_4_k_cu_da58cb90_1503284cuda3std3__48unexpectE)
_ZN41_INTERNAL_a43391d8_4_k_cu_da58cb90_1503284cuda3std3__48unexpectE:
	.zero		1
	.type		_ZN41_INTERNAL_a43391d8_4_k_cu_da58cb90_1503286thrust24THRUST_300001_SM_1000_NS8cuda_cub3parE,@object
	.size		_ZN41_INTERNAL_a43391d8_4_k_cu_da58cb90_1503286thrust24THRUST_300001_SM_1000_NS8cuda_cub3parE,(.L_29 - _ZN41_INTERNAL_a43391d8_4_k_cu_da58cb90_1503286thrust24THRUST_300001_SM_1000_NS8cuda_cub3parE)
_ZN41_INTERNAL_a43391d8_4_k_cu_da58cb90_1503286thrust24THRUST_300001_SM_1000_NS8cuda_cub3parE:
	.zero		1
.L_29:


//--------------------- .nv.shared._ZN3cub18CUB_300001_SM_10006detail10radix_sort33DeviceRadixSortExclusiveSumKernelINS1_5radix10policy_hubIffyE10Policy1000EyEEvPT0_ --------------------------
	.section	.nv.shared._ZN3cub18CUB_300001_SM_10006detail10radix_sort33DeviceRadixSortExclusiveSumKernelINS1_5radix10policy_hubIffyE10Policy1000EyEEvPT0_,"aw",@nobits
	.sectionflags	@""
	.align	16
.nv.shared._ZN3cub18CUB_300001_SM_10006detail10radix_sort33DeviceRadixSortExclusiveSumKernelINS1_5radix10policy_hubIffyE10Policy1000EyEEvPT0_:
	.zero		3360


//--------------------- .nv.shared._ZN3cub18CUB_300001_SM_10006detail10radix_sort30DeviceRadixSortHistogramKernelINS1_5radix10policy_hubIffyE10Policy1000ELNS0_9SortOrderE0EfyNS1_21identity_decomposer_tEEEvPT2_PKT1_SA_iiT3_ --------------------------
	.section	.nv.shared._ZN3cub18CUB_300001_SM_10006detail10radix_sort30DeviceRadixSortHistogramKernelINS1_5radix10policy_hubIffyE10Policy1000ELNS0_9SortOrderE0EfyNS1_21identity_decomposer_tEEEvPT2_PKT1_SA_iiT3_,"aw",@nobits
	.sectionflags	@""
	.align	4
.nv.shared._ZN3cub18CUB_300001_SM_10006detail10radix_sort30DeviceRadixSortHistogramKernelINS1_5radix10policy_hubIffyE10Policy1000ELNS0_9SortOrderE0EfyNS1_21identity_decomposer_tEEEvPT2_PKT1_SA_iiT3_:
	.zero		5120


//--------------------- .nv.shared._ZN3cub18CUB_300001_SM_10006detail10radix_sort31DeviceRadixSortSingleTileKernelINS1_5radix10policy_hubIffyE10Policy1000ELNS0_9SortOrderE0EffyNS1_21identity_decomposer_tEEEvPKT1_PSA_PKT2_PSE_T3_iiT4_ --------------------------
	.section	.nv.shared._ZN3cub18CUB_300001_SM_10006detail10radix_sort31DeviceRadixSortSingleTileKernelINS1_5radix10policy_hubIffyE10Policy1000ELNS0_9SortOrderE0EffyNS1_21identity_decomposer_tEEEvPKT1_PSA_PKT2_PSE_T3_iiT4_,"aw",@nobits
	.sectionflags	@""
	.align	16
.nv.shared._ZN3cub18CUB_300001_SM_10006detail10radix_sort31DeviceRadixSortSingleTileKernelINS1_5radix10policy_hubIffyE10Policy1000ELNS0_9SortOrderE0EffyNS1_21identity_decomposer_tEEEvPKT1_PSA_PKT2_PSE_T3_iiT4_:
	.zero		34880


//--------------------- .nv.shared._ZN3cub18CUB_300001_SM_10006detail10radix_sort29DeviceRadixSortOnesweepKernelINS1_5radix10policy_hubIfjyE10Policy1000ELNS0_9SortOrderE0EfjyiiNS1_21identity_decomposer_tEEEvPT5_SB_PT3_PKSC_PT1_PKSG_PT2_PKSK_T4_iiT6_ --------------------------
	.section	.nv.shared._ZN3cub18CUB_300001_SM_10006detail10radix_sort29DeviceRadixSortOnesweepKernelINS1_5radix10policy_hubIfjyE10Policy1000ELNS0_9SortOrderE0EfjyiiNS1_21identity_decomposer_tEEEvPT5_SB_PT3_PKSC_PT1_PKSG_PT2_PKSK_T4_iiT6_,"aw",@nobits
	.sectionflags	@""
	.align	16
.nv.shared._ZN3cub18CUB_300001_SM_10006detail10radix_sort29DeviceRadixSortOnesweepKernelINS1_5radix10policy_hubIfjyE10Policy1000ELNS0_9SortOrderE0EfjyiiNS1_21identity_decomposer_tEEEvPT5_SB_PT3_PKSC_PT1_PKSG_PT2_PKSK_T4_iiT6_:
	.zero		29184


//--------------------- .nv.shared._ZN3cub18CUB_300001_SM_10006detail10radix_sort33DeviceRadixSortExclusiveSumKernelINS1_5radix10policy_hubIfjyE10Policy1000EyEEvPT0_ --------------------------
	.section	.nv.shared._ZN3cub18CUB_300001_SM_10006detail10radix_sort33DeviceRadixSortExclusiveSumKernelINS1_5radix10policy_hubIfjyE10Policy1000EyEEvPT0_,"aw",@nobits
	.sectionflags	@""
	.align	16
.nv.shared._ZN3cub18CUB_300001_SM_10006detail10radix_sort33DeviceRadixSortExclusiveSumKernelINS1_5radix10policy_hubIfjyE10Policy1000EyEEvPT0_:
	.zero		3360


//--------------------- .nv.shared._ZN3cub18CUB_300001_SM_10006detail10radix_sort30DeviceRadixSortHistogramKernelINS1_5radix10policy_hubIfjyE10Policy1000ELNS0_9SortOrderE0EfyNS1_21identity_decomposer_tEEEvPT2_PKT1_SA_iiT3_ --------------------------
	.section	.nv.shared._ZN3cub18CUB_300001_SM_10006detail10radix_sort30DeviceRadixSortHistogramKernelINS1_5radix10policy_hubIfjyE10Policy1000ELNS0_9SortOrderE0EfyNS1_21identity_decomposer_tEEEvPT2_PKT1_SA_iiT3_,"aw",@nobits
	.sectionflags	@""
	.align	4
.nv.shared._ZN3cub18CUB_300001_SM_10006detail10radix_sort30DeviceRadixSortHistogramKernelINS1_5radix10policy_hubIfjyE10Policy1000ELNS0_9SortOrderE0EfyNS1_21identity_decomposer_tEEEvPT2_PKT1_SA_iiT3_:
	.zero		5120


//--------------------- .nv.shared._ZN3cub18CUB_300001_SM_10006detail10radix_sort31DeviceRadixSortSingleTileKernelINS1_5radix10policy_hubIfjyE10Policy1000ELNS0_9SortOrderE0EfjyNS1_21identity_decomposer_tEEEvPKT1_PSA_PKT2_PSE_T3_iiT4_ --------------------------
	.section	.nv.shared._ZN3cub18CUB_300001_SM_10006detail10radix_sort31DeviceRadixSortSingleTileKernelINS1_5radix10policy_hubIfjyE10Policy1000ELNS0_9SortOrderE0EfjyNS1_21identity_decomposer_tEEEvPKT1_PSA_PKT2_PSE_T3_iiT4_,"aw",@nobits
	.sectionflags	@""
	.align	16
.nv.shared._ZN3cub18CUB_300001_SM_10006detail10radix_sort31DeviceRadixSortSingleTileKernelINS1_5radix10policy_hubIfjyE10Policy1000ELNS0_9SortOrderE0EfjyNS1_21identity_decomposer_tEEEvPKT1_PSA_PKT2_PSE_T3_iiT4_:
	.zero		34880


//--------------------- .nv.shared._ZN3cub18CUB_300001_SM_10006detail10radix_sort29DeviceRadixSortOnesweepKernelINS1_5radix10policy_hubIjjyE10Policy1000ELNS0_9SortOrderE0EjjyiiNS1_21identity_decomposer_tEEEvPT5_SB_PT3_PKSC_PT1_PKSG_PT2_PKSK_T4_iiT6_ --------------------------
	.section	.nv.shared._ZN3cub18CUB_300001_SM_10006detail10radix_sort29DeviceRadixSortOnesweepKernelINS1_5radix10policy_hubIjjyE10Policy1000ELNS0_9SortOrderE0EjjyiiNS1_21identity_decomposer_tEEEvPT5_SB_PT3_PKSC_PT1_PKSG_PT2_PKSK_T4_iiT6_,"aw",@nobits
	.sectionflags	@""
	.align	16
.nv.shared._ZN3cub18CUB_300001_SM_10006detail10radix_sort29DeviceRadixSortOnesweepKernelINS1_5radix10policy_hubIjjyE10Policy1000ELNS0_9SortOrderE0EjjyiiNS1_21identity_decomposer_tEEEvPT5_SB_PT3_PKSC_PT1_PKSG_PT2_PKSK_T4_iiT6_:
	.zero		29184


//--------------------- .nv.shared._ZN3cub18CUB_300001_SM_10006detail10radix_sort33DeviceRadixSortExclusiveSumKernelINS1_5radix10policy_hubIjjyE10Policy1000EyEEvPT0_ --------------------------
	.section	.nv.shared._ZN3cub18CUB_300001_SM_10006detail10radix_sort33DeviceRadixSortExclusiveSumKernelINS1_5radix10policy_hubIjjyE10Policy1000EyEEvPT0_,"aw",@nobits
	.sectionflags	@""
	.align	16
.nv.shared._ZN3cub18CUB_300001_SM_10006detail10radix_sort33DeviceRadixSortExclusiveSumKernelINS1_5radix10policy_hubIjjyE10Policy1000EyEEvPT0_:
	.zero		3360


//--------------------- .nv.shared._ZN3cub18CUB_300001_SM_10006detail10radix_sort30DeviceRadixSortHistogramKernelINS1_5radix10policy_hubIjjyE10Policy1000ELNS0_9SortOrderE0EjyNS1_21identity_decomposer_tEEEvPT2_PKT1_SA_iiT3_ --------------------------
	.section	.nv.shared._ZN3cub18CUB_300001_SM_10006detail10radix_sort30DeviceRadixSortHistogramKernelINS1_5radix10policy_hubIjjyE10Policy1000ELNS0_9SortOrderE0EjyNS1_21identity_decomposer_tEEEvPT2_PKT1_SA_iiT3_,"aw",@nobits
	.sectionflags	@""
	.align	4
.nv.shared._ZN3cub18CUB_300001_SM_10006detail10radix_sort30DeviceRadixSortHistogramKernelINS1_5radix10policy_hubIjjyE10Policy1000ELNS0_9SortOrderE0EjyNS1_21identity_decomposer_tEEEvPT2_PKT1_SA_iiT3_:
	.zero		5120


//--------------------- .nv.shared._ZN3cub18CUB_300001_SM_10006detail10radix_sort31DeviceRadixSortSingleTileKernelINS1_5radix10policy_hubIjjyE10Policy1000ELNS0_9SortOrderE0EjjyNS1_21identity_decomposer_tEEEvPKT1_PSA_PKT2_PSE_T3_iiT4_ --------------------------
	.section	.nv.shared._ZN3cub18CUB_300001_SM_10006detail10radix_sort31DeviceRadixSortSingleTileKernelINS1_5radix10policy_hubIjjyE10Policy1000ELNS0_9SortOrderE0EjjyNS1_21identity_decomposer_tEEEvPKT1_PSA_PKT2_PSE_T3_iiT4_,"aw",@nobits
	.sectionflags	@""
	.align	16
.nv.shared._ZN3cub18CUB_300001_SM_10006detail10radix_sort31DeviceRadixSortSingleTileKernelINS1_5radix10policy_hubIjjyE10Policy1000ELNS0_9SortOrderE0EjjyNS1_21identity_decomposer_tEEEvPKT1_PSA_PKT2_PSE_T3_iiT4_:
	.zero		34880


//--------------------- .nv.constant0._ZN3cub18CUB_300001_SM_10006detail10radix_sort29DeviceRadixSortOnesweepKernelINS1_5radix10policy_hubIffyE10Policy1000ELNS0_9SortOrderE0EffyiiNS1_21identity_decomposer_tEEEvPT5_SB_PT3_PKSC_PT1_PKSG_PT2_PKSK_T4_iiT6_ --------------------------
	.section	.nv.constant0._ZN3cub18CUB_300001_SM_10006detail10radix_sort29DeviceRadixSortOnesweepKernelINS1_5radix10policy_hubIffyE10Policy1000ELNS0_9SortOrderE0EffyiiNS1_21identity_decomposer_tEEEvPT5_SB_PT3_PKSC_PT1_PKSG_PT2_PKSK_T4_iiT6_,"a",@progbits
	.sectionflags	@""
	.align	4
.nv.constant0._ZN3cub18CUB_300001_SM_10006detail10radix_sort29DeviceRadixSortOnesweepKernelINS1_5radix10policy_hubIffyE10Policy1000ELNS0_9SortOrderE0EffyiiNS1_21identity_decomposer_tEEEvPT5_SB_PT3_PKSC_PT1_PKSG_PT2_PKSK_T4_iiT6_:
	.zero		973


//--------------------- .nv.constant0._ZN3cub18CUB_300001_SM_10006detail10radix_sort33DeviceRadixSortExclusiveSumKernelINS1_5radix10policy_hubIffyE10Policy1000EyEEvPT0_ --------------------------
	.section	.nv.constant0._ZN3cub18CUB_300001_SM_10006detail10radix_sort33DeviceRadixSortExclusiveSumKernelINS1_5radix10policy_hubIffyE10Policy1000EyEEvPT0_,"a",@progbits
	.sectionflags	@""
	.align	4
.nv.constant0._ZN3cub18CUB_300001_SM_10006detail10radix_sort33DeviceRadixSortExclusiveSumKernelINS1_5radix10policy_hubIffyE10Policy1000EyEEvPT0_:
	.zero		904


//--------------------- .nv.constant0._ZN3cub18CUB_300001_SM_10006detail10radix_sort30DeviceRadixSortHistogramKernelINS1_5radix10policy_hubIffyE10Policy1000ELNS0_9SortOrderE0EfyNS1_21identity_decomposer_tEEEvPT2_PKT1_SA_iiT3_ --------------------------
	.section	.nv.constant0._ZN3cub18CUB_300001_SM_10006detail10radix_sort30DeviceRadixSortHistogramKernelINS1_5radix10policy_hubIffyE10Policy1000ELNS0_9SortOrderE0EfyNS1_21identity_decomposer_tEEEvPT2_PKT1_SA_iiT3_,"a",@progbits
	.sectionflags	@""
	.align	4
.nv.constant0._ZN3cub18CUB_300001_SM_10006detail10radix_sort30DeviceRadixSortHistogramKernelINS1_5radix10policy_hubIffyE10Policy1000ELNS0_9SortOrderE0EfyNS1_21identity_decomposer_tEEEvPT2_PKT1_SA_iiT3_:
	.zero		929


//--------------------- .nv.constant0._ZN3cub18CUB_300001_SM_10006detail10radix_sort31DeviceRadixSortSingleTileKernelINS1_5radix10policy_hubIffyE10Policy1000ELNS0_9SortOrderE0EffyNS1_21identity_decomposer_tEEEvPKT1_PSA_PKT2_PSE_T3_iiT4_ --------------------------
	.section	.nv.constant0._ZN3cub18CUB_300001_SM_10006detail10radix_sort31DeviceRadixSortSingleTileKernelINS1_5radix10policy_hubIffyE10Policy1000ELNS0_9SortOrderE0EffyNS1_21identity_decomposer_tEEEvPKT1_PSA_PKT2_PSE_T3_iiT4_,"a",@progbits
	.sectionflags	@""
	.align	4
.nv.constant0._ZN3cub18CUB_300001_SM_10006detail10radix_sort31DeviceRadixSortSingleTileKernelINS1_5radix10policy_hubIffyE10Policy1000ELNS0_9SortOrderE0EffyNS1_21identity_decomposer_tEEEvPKT1_PSA_PKT2_PSE_T3_iiT4_:
	.zero		945


//--------------------- .nv.constant0._ZN3cub18CUB_300001_SM_10006detail10radix_sort29DeviceRadixSortOnesweepKernelINS1_5radix10policy_hubIfjyE10Policy1000ELNS0_9SortOrderE0EfjyiiNS1_21identity_decomposer_tEEEvPT5_SB_PT3_PKSC_PT1_PKSG_PT2_PKSK_T4_iiT6_ --------------------------
	.section	.nv.constant0._ZN3cub18CUB_300001_SM_10006detail10radix_sort29DeviceRadixSortOnesweepKernelINS1_5radix10policy_hubIfjyE10Policy1000ELNS0_9SortOrderE0EfjyiiNS1_21identity_decomposer_tEEEvPT5_SB_PT3_PKSC_PT1_PKSG_PT2_PKSK_T4_iiT6_,"a",@progbits
	.sectionflags	@""
	.align	4
.nv.constant0._ZN3cub18CUB_300001_SM_10006detail10radix_sort29DeviceRadixSortOnesweepKernelINS1_5radix10policy_hubIfjyE10Policy1000ELNS0_9SortOrderE0EfjyiiNS1_21identity_decomposer_tEEEvPT5_SB_PT3_PKSC_PT1_PKSG_PT2_PKSK_T4_iiT6_:
	.zero		973


//--------------------- .nv.constant0._ZN3cub18CUB_300001_SM_10006detail10radix_sort33DeviceRadixSortExclusiveSumKernelINS1_5radix10policy_hubIfjyE10Policy1000EyEEvPT0_ --------------------------
	.section	.nv.constant0._ZN3cub18CUB_300001_SM_10006detail10radix_sort33DeviceRadixSortExclusiveSumKernelINS1_5radix10policy_hubIfjyE10Policy1000EyEEvPT0_,"a",@progbits
	.sectionflags	@""
	.align	4
.nv.constant0._ZN3cub18CUB_300001_SM_10006detail10radix_sort33DeviceRadixSortExclusiveSumKernelINS1_5radix10policy_hubIfjyE10Policy1000EyEEvPT0_:
	.zero		904


//--------------------- .nv.constant0._ZN3cub18CUB_300001_SM_10006detail10radix_sort30DeviceRadixSortHistogramKernelINS1_5radix10policy_hubIfjyE10Policy1000ELNS0_9SortOrderE0EfyNS1_21identity_decomposer_tEEEvPT2_PKT1_SA_iiT3_ --------------------------
	.section	.nv.constant0._ZN3cub18CUB_300001_SM_10006detail10radix_sort30DeviceRadixSortHistogramKernelINS1_5radix10policy_hubIfjyE10Policy1000ELNS0_9SortOrderE0EfyNS1_21identity_decomposer_tEEEvPT2_PKT1_SA_iiT3_,"a",@progbits
	.sectionflags	@""
	.align	4
.nv.constant0._ZN3cub18CUB_300001_SM_10006detail10radix_sort30DeviceRadixSortHistogramKernelINS1_5radix10policy_hubIfjyE10Policy1000ELNS0_9SortOrderE0EfyNS1_21identity_decomposer_tEEEvPT2_PKT1_SA_iiT3_:
	.zero		929


//--------------------- .nv.constant0._ZN3cub18CUB_300001_SM_10006detail10radix_sort31DeviceRadixSortSingleTileKernelINS1_5radix10policy_hubIfjyE10Policy1000ELNS0_9SortOrderE0EfjyNS1_21identity_decomposer_tEEEvPKT1_PSA_PKT2_PSE_T3_iiT4_ --------------------------
	.section	.nv.constant0._ZN3cub18CUB_300001_SM_10006detail10radix_sort31DeviceRadixSortSingleTileKernelINS1_5radix10policy_hubIfjyE10Policy1000ELNS0_9SortOrderE0EfjyNS1_21identity_decomposer_tEEEvPKT1_PSA_PKT2_PSE_T3_iiT4_,"a",@progbits
	.sectionflags	@""
	.align	4
.nv.constant0._ZN3cub18CUB_300001_SM_10006detail10radix_sort31DeviceRadixSortSingleTileKernelINS1_5radix10policy_hubIfjyE10Policy1000ELNS0_9SortOrderE0EfjyNS1_21identity_decomposer_tEEEvPKT1_PSA_PKT2_PSE_T3_iiT4_:
	.zero		945


//--------------------- .nv.constant0._ZN3cub18CUB_300001_SM_10006detail10radix_sort29DeviceRadixSortOnesweepKernelINS1_5radix10policy_hubIjjyE10Policy1000ELNS0_9SortOrderE0EjjyiiNS1_21identity_decomposer_tEEEvPT5_SB_PT3_PKSC_PT1_PKSG_PT2_PKSK_T4_iiT6_ --------------------------
	.section	.nv.constant0._ZN3cub18CUB_300001_SM_10006detail10radix_sort29DeviceRadixSortOnesweepKernelINS1_5radix10policy_hubIjjyE10Policy1000ELNS0_9SortOrderE0EjjyiiNS1_21identity_decomposer_tEEEvPT5_SB_PT3_PKSC_PT1_PKSG_PT2_PKSK_T4_iiT6_,"a",@progbits
	.sectionflags	@""
	.align	4
.nv.constant0._ZN3cub18CUB_300001_SM_10006detail10radix_sort29DeviceRadixSortOnesweepKernelINS1_5radix10policy_hubIjjyE10Policy1000ELNS0_9SortOrderE0EjjyiiNS1_21identity_decomposer_tEEEvPT5_SB_PT3_PKSC_PT1_PKSG_PT2_PKSK_T4_iiT6_:
	.zero		973


//--------------------- .nv.constant0._ZN3cub18CUB_300001_SM_10006detail10radix_sort33DeviceRadixSortExclusiveSumKernelINS1_5radix10policy_hubIjjyE10Policy1000EyEEvPT0_ --------------------------
	.section	.nv.constant0._ZN3cub18CUB_300001_SM_10006detail10radix_sort33DeviceRadixSortExclusiveSumKernelINS1_5radix10policy_hubIjjyE10Policy1000EyEEvPT0_,"a",@progbits
	.sectionflags	@""
	.align	4
.nv.constant0._ZN3cub18CUB_300001_SM_10006detail10radix_sort33DeviceRadixSortExclusiveSumKernelINS1_5radix10policy_hubIjjyE10Policy1000EyEEvPT0_:
	.zero		904


//--------------------- .nv.constant0._ZN3cub18CUB_300001_SM_10006detail10radix_sort30DeviceRadixSortHistogramKernelINS1_5radix10policy_hubIjjyE10Policy1000ELNS0_9SortOrderE0EjyNS1_21identity_decomposer_tEEEvPT2_PKT1_SA_iiT3_ --------------------------
	.section	.nv.constant0._ZN3cub18CUB_300001_SM_10006detail10radix_sort30DeviceRadixSortHistogramKernelINS1_5radix10policy_hubIjjyE10Policy1000ELNS0_9SortOrderE0EjyNS1_21identity_decomposer_tEEEvPT2_PKT1_SA_iiT3_,"a",@progbits
	.sectionflags	@""
	.align	4
.nv.constant0._ZN3cub18CUB_300001_SM_10006detail10radix_sort30DeviceRadixSortHistogramKernelINS1_5radix10policy_hubIjjyE10Policy1000ELNS0_9SortOrderE0EjyNS1_21identity_decomposer_tEEEvPT2_PKT1_SA_iiT3_:
	.zero		929


//--------------------- .nv.constant0._ZN3cub18CUB_300001_SM_10006detail10radix_sort31DeviceRadixSortSingleTileKernelINS1_5radix10policy_hubIjjyE10Policy1000ELNS0_9SortOrderE0EjjyNS1_21identity_decomposer_tEEEvPKT1_PSA_PKT2_PSE_T3_iiT4_ --------------------------
	.section	.nv.constant0._ZN3cub18CUB_300001_SM_10006detail10radix_sort31DeviceRadixSortSingleTileKernelINS1_5radix10policy_hubIjjyE10Policy1000ELNS0_9SortOrderE0EjjyNS1_21identity_decomposer_tEEEvPKT1_PSA_PKT2_PSE_T3_iiT4_,"a",@progbits
	.sectionflags	@""
	.align	4
.nv.constant0._ZN3cub18CUB_300001_SM_10006detail10radix_sort31DeviceRadixSortSingleTileKernelINS1_5radix10policy_hubIjjyE10Policy1000ELNS0_9SortOrderE0EjjyNS1_21identity_decomposer_tEEEvPKT1_PSA_PKT2_PSE_T3_iiT4_:
	.zero		945


//--------------------- .nv.constant0._ZN3cub18CUB_300001_SM_10006detail8for_each13static_kernelINS2_12policy_hub_t12policy_500_tElNS2_12op_wrapper_tIlN6thrust24THRUST_300001_SM_1000_NS6system6detail7generic6detail21binary_search_functorINS8_6detail15normal_iteratorINS8_10device_ptrIfEEEENSC_18binary_search_lessENSC_3lbfEEENS8_12zip_iteratorIN4cuda3std3__45tupleIJNS8_17counting_iteratorIjNS8_11use_defaultESS_SS_EENSF_INSG_IjEEEEEEEEEEEEEvT0_T1_ --------------------------
	.section	.nv.constant0._ZN3cub18CUB_300001_SM_10006detail8for_each13static_kernelINS2_12policy_hub_t12policy_500_tElNS2_12op_wrapper_tIlN6thrust24THRUST_300001_SM_1000_NS6system6detail7generic6detail21binary_search_functorINS8_6detail15normal_iteratorINS8_10device_ptrIfEEEENSC_18binary_search_lessENSC_3lbfEEENS8_12zip_iteratorIN4cuda3std3__45tupleIJNS8_17counting_iteratorIjNS8_11use_defaultESS_SS_EENSF_INSG_IjEEEEEEEEEEEEEvT0_T1_,"a",@progbits
	.sectionflags	@""
	.align	4
.nv.constant0._ZN3cub18CUB_300001_SM_10006detail8for_each13static_kernelINS2_12policy_hub_t12policy_500_tElNS2_12op_wrapper_tIlN6thrust24THRUST_300001_SM_1000_NS6system6detail7generic6detail21binary_search_functorINS8_6detail15normal_iteratorINS8_10device_ptrIfEEEENSC_18binary_search_lessENSC_3lbfEEENS8_12zip_iteratorIN4cuda3std3__45tupleIJNS8_17counting_iteratorIjNS8_11use_defaultESS_SS_EENSF_INSG_IjEEEEEEEEEEEEEvT0_T1_:
	.zero		944


//--------------------- .nv.constant0._ZN3cub18CUB_300001_SM_10006detail8for_each13static_kernelINS2_12policy_hub_t12policy_500_tElNS2_12op_wrapper_tIlN6thrust24THRUST_300001_SM_1000_NS6system6detail7generic6detail21binary_search_functorINS8_6detail15normal_iteratorINS8_10device_ptrIjEEEENSC_18binary_search_lessENSC_3ubfEEENS8_12zip_iteratorIN4cuda3std3__45tupleIJNS8_17counting_iteratorIjNS8_11use_defaultESS_SS_EESI_EEEEEEEEEvT0_T1_ --------------------------
	.section	.nv.constant0._ZN3cub18CUB_300001_SM_10006detail8for_each13static_kernelINS2_12policy_hub_t12policy_500_tElNS2_12op_wrapper_tIlN6thrust24THRUST_300001_SM_1000_NS6system6detail7generic6detail21binary_search_functorINS8_6detail15normal_iteratorINS8_10device_ptrIjEEEENSC_18binary_search_lessENSC_3ubfEEENS8_12zip_iteratorIN4cuda3std3__45tupleIJNS8_17counting_iteratorIjNS8_11use_defaultESS_SS_EESI_EEEEEEEEEvT0_T1_,"a",@progbits
	.sectionflags	@""
	.align	4
.nv.constant0._ZN3cub18CUB_300001_SM_10006detail8for_each13static_kernelINS2_12policy_hub_t12policy_500_tElNS2_12op_wrapper_tIlN6thrust24THRUST_300001_SM_1000_NS6system6detail7generic6detail21binary_search_functorINS8_6detail15normal_iteratorINS8_10device_ptrIjEEEENSC_18binary_search_lessENSC_3ubfEEENS8_12zip_iteratorIN4cuda3std3__45tupleIJNS8_17counting_iteratorIjNS8_11use_defaultESS_SS_EESI_EEEEEEEEEvT0_T1_:
	.zero		944


//--------------------- .nv.constant0._ZN3cub18CUB_300001_SM_10006detail8for_each13static_kernelINS2_12policy_hub_t12policy_500_tEmN6thrust24THRUST_300001_SM_1000_NS8cuda_cub20__uninitialized_fill7functorINS7_10device_ptrIjEEjEEEEvT0_T1_ --------------------------
	.section	.nv.constant0._ZN3cub18CUB_300001_SM_10006detail8for_each13static_kernelINS2_12policy_hub_t12policy_500_tEmN6thrust24THRUST_300001_SM_1000_NS8cuda_cub20__uninitialized_fill7functorINS7_10device_ptrIjEEjEEEEvT0_T1_,"a",@progbits
	.sectionflags	@""
	.align	4
.nv.constant0._ZN3cub18CUB_300001_SM_10006detail8for_each13static_kernelINS2_12policy_hub_t12policy_500_tEmN6thrust24THRUST_300001_SM_1000_NS8cuda_cub20__uninitialized_fill7functorINS7_10device_ptrIjEEjEEEEvT0_T1_:
	.zero		920


//--------------------- .nv.constant0._ZN3cub18CUB_300001_SM_10006detail11EmptyKernelIvEEvv --------------------------
	.section	.nv.constant0._ZN3cub18CUB_300001_SM_10006detail11EmptyKernelIvEEvv,"a",@progbits
	.sectionflags	@""
	.align	4
.nv.constant0._ZN3cub18CUB_300001_SM_10006detail11EmptyKernelIvEEvv:
	.zero		896


//--------------------- SYMBOLS --------------------------

	.type		.nv.reservedSmem.offset0,@object
	.size		.nv.reservedSmem.offset0,0x4
	.type		.nv.reservedSmem.cap,@object
	.size		.nv.reservedSmem.cap,0x4
